def matmul_kernel(
    a_ptr,
    b_ptr,
    c_ptr,
    M,
    N,
    K,
    stride_am,
    stride_ak,
    stride_bk,
    stride_bn,
    stride_cm,
    stride_cn,
    BLOCK_M: tl.constexpr,
    BLOCK_N: tl.constexpr,
    BLOCK_K: tl.constexpr,
    GROUP_M: tl.constexpr,
):
    pid = tl.program_id(axis=0)
    num_pid_m = tl.cdiv(M, BLOCK_M)
    num_pid_n = tl.cdiv(N, BLOCK_N)
    num_pid_in_group = GROUP_M * num_pid_n
    group_id = pid // num_pid_in_group
    first_pid_m = group_id * GROUP_M
    group_size_m = min(num_pid_m - first_pid_m, GROUP_M)
    pid_m = first_pid_m + ((pid % num_pid_in_group) % group_size_m)
    pid_n = (pid % num_pid_in_group) // group_size_m

    offs_am = (pid_m * BLOCK_M + tl.arange(0, BLOCK_M)) % M
    offs_bn = (pid_n * BLOCK_N + tl.arange(0, BLOCK_N)) % N
    offs_k = tl.arange(0, BLOCK_K)
    a_ptrs = a_ptr + offs_am[:, None] * stride_am + offs_k[None, :] * stride_ak
    b_ptrs = b_ptr + offs_k[:, None] * stride_bk + offs_bn[None, :] * stride_bn

    acc = tl.zeros((BLOCK_M, BLOCK_N), dtype=tl.float32)
    for kk in range(0, tl.cdiv(K, BLOCK_K)):
        a = tl.load(a_ptrs, mask=offs_k[None, :] < K - kk * BLOCK_K, other=0.0)
        b = tl.load(b_ptrs, mask=offs_k[:, None] < K - kk * BLOCK_K, other=0.0)
        acc = tl.dot(a, b, acc)
        a_ptrs += BLOCK_K * stride_ak
        b_ptrs += BLOCK_K * stride_bk

    c = acc.to(c_ptr.dtype.element_ty)
    offs_cm = pid_m * BLOCK_M + tl.arange(0, BLOCK_M)
    offs_cn = pid_n * BLOCK_N + tl.arange(0, BLOCK_N)
    c_ptrs = c_ptr + offs_cm[:, None] * stride_cm + offs_cn[None, :] * stride_cn
    mask = (offs_cm[:, None] < M) & (offs_cn[None, :] < N)
    tl.store(c_ptrs, c, mask=mask)

# config = {"BLOCK_K": 128, "BLOCK_M": 512, "BLOCK_N": 128, "GROUP_M": 1, "arch": "sm_100", "dtype": "fp8e5m2", "num_ctas": 1, "num_stages": 3, "num_warps": 4}
# arch = sm_100


// ===== COMPILED SASS (sm_100a) =====

	.target	sm_100a

	.elftype	@"ET_EXEC"


//--------------------- .note.nv.tkinfo           --------------------------
	.section	.note.nv.tkinfo,"",@"SHT_NOTE"
	.sectionflags	@"SHF_NOTE_NV_TKINFO"
	.tkinfo
        /*0018*/ 	.word	0x00000081
        /*0030*/ 	.string	""
        /*0030*/ 	.string	"ptxas-blackwell"
        /*0030*/ 	.string	"Cuda compilation tools, release 12.9, V12.9.86"
        /*0030*/ 	.string	"Build cuda_12.9.r12.9/compiler.36037853_0"
        /*0030*/ 	.string	"-v  -suppress-debug-info  -lineinfo  -arch sm_100a "



//--------------------- .note.nv.cuver            --------------------------
	.section	.note.nv.cuver,"",@"SHT_NOTE"
	.sectionflags	@"SHF_NOTE_NV_CUVER"
        /*0018*/ 	.short	0x0001
        /*001a*/ 	.short	0x0064
        /*001c*/ 	.short	0x0001
        /*001e*/ 	.short	0x0000
        /*0020*/ 	.short	0x0001
        /*0022*/ 	.short	0x0000


//--------------------- .nv.info                  --------------------------
	.section	.nv.info,"",@"SHT_CUDA_INFO"
	.align	4


	//----- nvinfo : EIATTR_REGCOUNT
	.align		4
        /*0000*/ 	.byte	0x04, 0x2f
        /*0002*/ 	.short	(.L_4 - .L_3)
	.align		4
.L_3:
        /*0004*/ 	.word	index@(matmul_kernel)
        /*0008*/ 	.word	0x00000060


	//----- nvinfo : EIATTR_FRAME_SIZE
	.align		4
.L_4:
        /*000c*/ 	.byte	0x04, 0x11
        /*000e*/ 	.short	(.L_6 - .L_5)
	.align		4
.L_5:
        /*0010*/ 	.word	index@($__internal_2_$__cuda_sm10x_tcgen05_guardrail_trap_unallocated_columns_being_dealloced)
        /*0014*/ 	.word	0x000026d8


	//----- nvinfo : EIATTR_FRAME_SIZE
	.align		4
.L_6:
        /*0018*/ 	.byte	0x04, 0x11
        /*001a*/ 	.short	(.L_8 - .L_7)
	.align		4
.L_7:
        /*001c*/ 	.word	index@($__internal_1_$__cuda_sm10x_tcgen05_guardrail_trap_phase_invalid_during_alloc)
        /*0020*/ 	.word	0x000026d8


	//----- nvinfo : EIATTR_FRAME_SIZE
	.align		4
.L_8:
        /*0024*/ 	.byte	0x04, 0x11
        /*0026*/ 	.short	(.L_10 - .L_9)
	.align		4
.L_9:
        /*0028*/ 	.word	index@($__internal_0_$__cuda_sm10x_tcgen05_guardrail_trap_col_being_dealloced_not_returned_by_alloc)
        /*002c*/ 	.word	0x000026d8


	//----- nvinfo : EIATTR_FRAME_SIZE
	.align		4
.L_10:
        /*0030*/ 	.byte	0x04, 0x11
        /*0032*/ 	.short	(.L_12 - .L_11)
	.align		4
.L_11:
        /*0034*/ 	.word	index@(matmul_kernel)
        /*0038*/ 	.word	0x000026d8


	//----- nvinfo : EIATTR_MIN_STACK_SIZE
	.align		4
.L_12:
        /*003c*/ 	.byte	0x04, 0x12
        /*003e*/ 	.short	(.L_14 - .L_13)
	.align		4
.L_13:
        /*0040*/ 	.word	index@(matmul_kernel)
        /*0044*/ 	.word	0x000026d8
.L_14:


//--------------------- .nv.info.matmul_kernel    --------------------------
	.section	.nv.info.matmul_kernel,"",@"SHT_CUDA_INFO"
	.sectionflags	@""
	.align	4


	//----- nvinfo : EIATTR_CUDA_API_VERSION
	.align		4
        /*0000*/ 	.byte	0x04, 0x37
        /*0002*/ 	.short	(.L_16 - .L_15)
.L_15:
        /*0004*/ 	.word	0x00000081


	//----- nvinfo : EIATTR_KPARAM_INFO
	.align		4
.L_16:
        /*0008*/ 	.byte	0x04, 0x17
        /*000a*/ 	.short	(.L_18 - .L_17)
.L_17:
        /*000c*/ 	.word	0x00000000
        /*0010*/ 	.short	0x000d
        /*0012*/ 	.short	0x0048
        /*0014*/ 	.byte	0x00, 0xf4, 0x21, 0x00


	//----- nvinfo : EIATTR_KPARAM_INFO
	.align		4
.L_18:
        /*0018*/ 	.byte	0x04, 0x17
        /*001a*/ 	.short	(.L_20 - .L_19)
.L_19:
        /*001c*/ 	.word	0x00000000
        /*0020*/ 	.short	0x000c
        /*0022*/ 	.short	0x0040
        /*0024*/ 	.byte	0x00, 0xf4, 0x21, 0x00


	//----- nvinfo : EIATTR_KPARAM_INFO
	.align		4
.L_20:
        /*0028*/ 	.byte	0x04, 0x17
        /*002a*/ 	.short	(.L_22 - .L_21)
.L_21:
        /*002c*/ 	.word	0x00000000
        /*0030*/ 	.short	0x000b
        /*0032*/ 	.short	0x0038
        /*0034*/ 	.byte	0x00, 0xf0, 0x11, 0x00


	//----- nvinfo : EIATTR_KPARAM_INFO
	.align		4
.L_22:
        /*0038*/ 	.byte	0x04, 0x17
        /*003a*/ 	.short	(.L_24 - .L_23)
.L_23:
        /*003c*/ 	.word	0x00000000
        /*0040*/ 	.short	0x000a
        /*0042*/ 	.short	0x0034
        /*0044*/ 	.byte	0x00, 0xf0, 0x11, 0x00


	//----- nvinfo : EIATTR_KPARAM_INFO
	.align		4
.L_24:
        /*0048*/ 	.byte	0x04, 0x17
        /*004a*/ 	.short	(.L_26 - .L_25)
.L_25:
        /*004c*/ 	.word	0x00000000
        /*0050*/ 	.short	0x0009
        /*0052*/ 	.short	0x0030
        /*0054*/ 	.byte	0x00, 0xf0, 0x11, 0x00


	//----- nvinfo : EIATTR_KPARAM_INFO
	.align		4
.L_26:
        /*0058*/ 	.byte	0x04, 0x17
        /*005a*/ 	.short	(.L_28 - .L_27)
.L_27:
        /*005c*/ 	.word	0x00000000
        /*0060*/ 	.short	0x0008
        /*0062*/ 	.short	0x002c
        /*0064*/ 	.byte	0x00, 0xf0, 0x11, 0x00


	//----- nvinfo : EIATTR_KPARAM_INFO
	.align		4
.L_28:
        /*0068*/ 	.byte	0x04, 0x17
        /*006a*/ 	.short	(.L_30 - .L_29)
.L_29:
        /*006c*/ 	.word	0x00000000
        /*0070*/ 	.short	0x0007
        /*0072*/ 	.short	0x0028
        /*0074*/ 	.byte	0x00, 0xf0, 0x11, 0x00


	//----- nvinfo : EIATTR_KPARAM_INFO
	.align		4
.L_30:
        /*0078*/ 	.byte	0x04, 0x17
        /*007a*/ 	.short	(.L_32 - .L_31)
.L_31:
        /*007c*/ 	.word	0x00000000
        /*0080*/ 	.short	0x0006
        /*0082*/ 	.short	0x0024
        /*0084*/ 	.byte	0x00, 0xf0, 0x11, 0x00


	//----- nvinfo : EIATTR_KPARAM_INFO
	.align		4
.L_32:
        /*0088*/ 	.byte	0x04, 0x17
        /*008a*/ 	.short	(.L_34 - .L_33)
.L_33:
        /*008c*/ 	.word	0x00000000
        /*0090*/ 	.short	0x0005
        /*0092*/ 	.short	0x0020
        /*0094*/ 	.byte	0x00, 0xf0, 0x11, 0x00


	//----- nvinfo : EIATTR_KPARAM_INFO
	.align		4
.L_34:
        /*0098*/ 	.byte	0x04, 0x17
        /*009a*/ 	.short	(.L_36 - .L_35)
.L_35:
        /*009c*/ 	.word	0x00000000
        /*00a0*/ 	.short	0x0004
        /*00a2*/ 	.short	0x001c
        /*00a4*/ 	.byte	0x00, 0xf0, 0x11, 0x00


	//----- nvinfo : EIATTR_KPARAM_INFO
	.align		4
.L_36:
        /*00a8*/ 	.byte	0x04, 0x17
        /*00aa*/ 	.short	(.L_38 - .L_37)
.L_37:
        /*00ac*/ 	.word	0x00000000
        /*00b0*/ 	.short	0x0003
        /*00b2*/ 	.short	0x0018
        /*00b4*/ 	.byte	0x00, 0xf0, 0x11, 0x00


	//----- nvinfo : EIATTR_KPARAM_INFO
	.align		4
.L_38:
        /*00b8*/ 	.byte	0x04, 0x17
        /*00ba*/ 	.short	(.L_40 - .L_39)
.L_39:
        /*00bc*/ 	.word	0x00000000
        /*00c0*/ 	.short	0x0002
        /*00c2*/ 	.short	0x0010
        /*00c4*/ 	.byte	0x00, 0xf4, 0x21, 0x00


	//----- nvinfo : EIATTR_KPARAM_INFO
	.align		4
.L_40:
        /*00c8*/ 	.byte	0x04, 0x17
        /*00ca*/ 	.short	(.L_42 - .L_41)
.L_41:
        /*00cc*/ 	.word	0x00000000
        /*00d0*/ 	.short	0x0001
        /*00d2*/ 	.short	0x0008
        /*00d4*/ 	.byte	0x00, 0xf4, 0x21, 0x00


	//----- nvinfo : EIATTR_KPARAM_INFO
	.align		4
.L_42:
        /*00d8*/ 	.byte	0x04, 0x17
        /*00da*/ 	.short	(.L_44 - .L_43)
.L_43:
        /*00dc*/ 	.word	0x00000000
        /*00e0*/ 	.short	0x0000
        /*00e2*/ 	.short	0x0000
        /*00e4*/ 	.byte	0x00, 0xf4, 0x21, 0x00


	//----- nvinfo : EIATTR_AT_ENTRY_FRAGMENTS
	.align		4
.L_44:
        /*00e8*/ 	.byte	0x04, 0x4f
        /*00ea*/ 	.short	(.L_46 - .L_45)


	//   ....[0]....
.L_45:
        /*00ec*/ 	.word	0x00000004


	//----- nvinfo : EIATTR_RESERVED_SMEM_USED
	.align		4
.L_46:
        /*00f0*/ 	.byte	0x01, 0x41
	.zero		2


	//----- nvinfo : EIATTR_SPARSE_MMA_MASK
	.align		4
        /*00f4*/ 	.byte	0x03, 0x50
        /*00f6*/ 	.short	0x0000


	//----- nvinfo : EIATTR_TCGEN05_1CTA_USED
	.align		4
        /*00f8*/ 	.byte	0x01, 0x51
	.zero		2


	//----- nvinfo : EIATTR_MAXREG_COUNT
	.align		4
        /*00fc*/ 	.byte	0x03, 0x1b
        /*00fe*/ 	.short	0x00ff


	//----- nvinfo : EIATTR_NUM_BARRIERS
	.align		4
        /*0100*/ 	.byte	0x02, 0x4c
        /*0102*/ 	.byte	0x01
	.zero		1


	//----- nvinfo : EIATTR_ANNOTATIONS
	.align		4
        /*0104*/ 	.byte	0x04, 0x55
        /*0106*/ 	.short	(.L_48 - .L_47)


	//   ....[0]....
.L_47:
        /*0108*/ 	.word	0x00000001
        /*010c*/ 	.byte	0x50, 0x09, 0x00, 0x00, 0x01, 0x00, 0x00, 0x00, 0xa0, 0x09, 0x00, 0x00, 0x01, 0x00, 0x00, 0x00
        /* <DEDUP_REMOVED lines=1559> */
        /*628c*/ 	.byte	0x20, 0xc8, 0x01, 0x00, 0x01, 0x00, 0x00, 0x00, 0x30, 0xc8, 0x01, 0x00


	//----- nvinfo : EIATTR_INT_WARP_WIDE_INSTR_OFFSETS
	.align		4
.L_48:
        /*6298*/ 	.byte	0x04, 0x31
        /*629a*/ 	.short	(.L_50 - .L_49)


	//   ....[0]....
.L_49:
        /*629c*/ 	.word	0x00003c30


	//   ....[1]....
        /*62a0*/ 	.word	0x00003c40


	//   ....[2]....
        /*62a4*/ 	.word	0x0000f680


	//   ....[3]....
        /*62a8*/ 	.word	0x0006ca70


	//   ....[4]....
        /*62ac*/ 	.word	0x0006cac0


	//----- nvinfo : EIATTR_COOP_GROUP_MASK_REGIDS
	.align		4
.L_50:
        /*62b0*/ 	.byte	0x04, 0x29
        /*62b2*/ 	.short	(.L_52 - .L_51)


	//   ....[0]....
.L_51:
        /*62b4*/ 	.word	0xffffffff


	//   ....[1]....
        /*62b8*/ 	.word	0xffffffff


	//   ....[2]....
        /*62bc*/ 	.word	0xffffffff


	//   ....[3]....
        /*62c0*/ 	.word	0xffffffff


	//----- nvinfo : EIATTR_COOP_GROUP_INSTR_OFFSETS
	.align		4
.L_52:
        /*62c4*/ 	.byte	0x04, 0x28
        /*62c6*/ 	.short	(.L_54 - .L_53)


	//   ....[0]....
.L_53:
        /*62c8*/ 	.word	0x00000070


	//   ....[1]....
        /*62cc*/ 	.word	0x00000330


	//   ....[2]....
        /*62d0*/ 	.word	0x0006c900


	//   ....[3]....
        /*62d4*/ 	.word	0x0006cb70


	//----- nvinfo : EIATTR_VRC_CTA_INIT_COUNT
	.align		4
.L_54:
        /*62d8*/ 	.byte	0x02, 0x4a
        /*62da*/ 	.byte	0x80
	.zero		1


	//----- nvinfo : EIATTR_MBARRIER_INSTR_OFFSETS
	.align		4
        /*62dc*/ 	.byte	0x04, 0x39
        /*62de*/ 	.short	(.L_56 - .L_55)


	//   ....[0]....
.L_55:
        /*62e0*/ 	.word	0x00003de0
        /*62e4*/ 	.word	0x000000ff
        /*62e8*/ 	.word	0x00000000
        /*62ec*/ 	.short	0x0100
        /*62ee*/ 	.byte	0x06
	.zero		1


	//   ....[1]....
        /*62f0*/ 	.word	0x0000f6e0
        /*62f4*/ 	.word	0x000000ff
        /*62f8*/ 	.word	0x00028008
        /*62fc*/ 	.short	0x0100
        /*62fe*/ 	.byte	0x04
	.zero		1


	//   ....[2]....
        /*6300*/ 	.word	0x0003d130
        /*6304*/ 	.word	0x000000ff
        /*6308*/ 	.word	0x00000000
        /*630c*/ 	.short	0x010a
        /*630e*/ 	.byte	0x06
	.zero		1


	//   ....[3]....
        /*6310*/ 	.word	0x00057e40
        /*6314*/ 	.word	0x000000ff
        /*6318*/ 	.word	0x00000000
        /*631c*/ 	.short	0x010a
        /*631e*/ 	.byte	0x06
	.zero		1


	//   ....[4]....
        /*6320*/ 	.word	0x00057fb0
        /*6324*/ 	.word	0x000000ff
        /*6328*/ 	.word	0x00028000
        /*632c*/ 	.short	0x0108
        /*632e*/ 	.byte	0x04
	.zero		1


	//   ....[5]....
        /*6330*/ 	.word	0x00058000
        /*6334*/ 	.word	0x000000ff
        /*6338*/ 	.word	0x00028008
        /*633c*/ 	.short	0x0108
        /*633e*/ 	.byte	0x04
	.zero		1


	//   ....[6]....
        /*6340*/ 	.word	0x0006cb90
        /*6344*/ 	.word	0x000000ff
        /*6348*/ 	.word	0x00000000
        /*634c*/ 	.short	0x010a
        /*634e*/ 	.byte	0x06
	.zero		1


	//   ....[7]....
        /*6350*/ 	.word	0x0006cbc0
        /*6354*/ 	.word	0x000000ff
        /*6358*/ 	.word	0x00000000
        /*635c*/ 	.short	0x010a
        /*635e*/ 	.byte	0x06
	.zero		1


	//----- nvinfo : EIATTR_NUM_MBARRIERS
	.align		4
.L_56:
        /*6360*/ 	.byte	0x03, 0x38
        /*6362*/ 	.short	0x0002


	//----- nvinfo : EIATTR_EXIT_INSTR_OFFSETS
	.align		4
        /*6364*/ 	.byte	0x04, 0x1c
        /*6366*/ 	.short	(.L_58 - .L_57)


	//   ....[0]....
.L_57:
        /*6368*/ 	.word	0x0006cb80


	//----- nvinfo : EIATTR_REQNTID
	.align		4
.L_58:
        /*636c*/ 	.byte	0x04, 0x10
        /*636e*/ 	.short	(.L_60 - .L_59)
.L_59:
        /*6370*/ 	.word	0x00000080
        /*6374*/ 	.word	0x00000001
        /*6378*/ 	.word	0x00000001


	//----- nvinfo : EIATTR_CRS_STACK_SIZE
	.align		4
.L_60:
        /*637c*/ 	.byte	0x04, 0x1e
        /*637e*/ 	.short	(.L_62 - .L_61)
.L_61:
        /*6380*/ 	.word	0x00000000


	//----- nvinfo : EIATTR_CBANK_PARAM_SIZE
	.align		4
.L_62:
        /*6384*/ 	.byte	0x03, 0x19
        /*6386*/ 	.short	0x0050


	//----- nvinfo : EIATTR_PARAM_CBANK
	.align		4
        /*6388*/ 	.byte	0x04, 0x0a
        /*638a*/ 	.short	(.L_64 - .L_63)
	.align		4
.L_63:
        /*638c*/ 	.word	index@(.nv.constant0.matmul_kernel)
        /*6390*/ 	.short	0x0380
        /*6392*/ 	.short	0x0050


	//----- nvinfo : EIATTR_SW_WAR
	.align		4
.L_64:
        /*6394*/ 	.byte	0x04, 0x36
        /*6396*/ 	.short	(.L_66 - .L_65)
.L_65:
        /*6398*/ 	.word	0x00000008
.L_66:


//--------------------- .nv.compat                --------------------------
	.section	.nv.compat,"",@"SHT_CUDA_COMPAT_INFO"
	.align	4
        /*0000*/ 	.byte	0x02, 0x02, 0x02, 0x00, 0x02, 0x05, 0x05, 0x00, 0x02, 0x03, 0x00, 0x00, 0x02, 0x06, 0x01, 0x00


//--------------------- .nv.callgraph             --------------------------
	.section	.nv.callgraph,"",@"SHT_CUDA_CALLGRAPH"
	.align	4
	.sectionentsize	8
	.align		4
        /*0000*/ 	.word	0x00000000
	.align		4
        /*0004*/ 	.word	0xffffffff
	.align		4
        /*0008*/ 	.word	0x00000000
	.align		4
        /*000c*/ 	.word	0xfffffffe
	.align		4
        /*0010*/ 	.word	0x00000000
	.align		4
        /*0014*/ 	.word	0xfffffffd
	.align		4
        /*0018*/ 	.word	0x00000000
	.align		4
        /*001c*/ 	.word	0xfffffffc


//--------------------- .text.matmul_kernel       --------------------------
	.section	.text.matmul_kernel,"ax",@progbits
	.align	128
        .global         matmul_kernel
        .type           matmul_kernel,@function
        .size           matmul_kernel,(.L_x_20 - matmul_kernel)
        .other          matmul_kernel,@"STO_CUDA_ENTRY STV_DEFAULT"
matmul_kernel:
.text.matmul_kernel:
[----:B------:R-:W0:Y:S01]  /*0000*/  LDC R1, c[0x0][0x37c] ;  /* 0x0000df00ff017b82 */ /* 0x000e220000000800 */
[----:B------:R-:W1:Y:S01]  /*0010*/  S2R R13, SR_TID.X ;  /* 0x00000000000d7919 */ /* 0x000e620000002100 */
[----:B0-----:R-:W-:Y:S01]  /*0020*/  VIADD R1, R1, 0xffffd928 ;  /* 0xffffd92801017836 */ /* 0x001fe20000000000 */
[----:B-1----:R-:W-:-:S13]  /*0030*/  ISETP.GE.U32.AND P0, PT, R13, 0x20, PT ;  /* 0x000000200d00780c */ /* 0x002fda0003f06070 */
[----:B------:R-:W-:Y:S02]  /*0040*/  VOTEU.ANY UP0, P0 ;  /* 0x0000000000ff7886 */ /* 0x000fe40000000100 */
[----:B------:R-:W-:Y:S05]  /*0050*/  BRA.U UP0, `(.L_x_0) ;  /* 0x0000000100b87547 */ /* 0x000fea000b800000 */
[----:B------:R-:W0:Y:S01]  /*0060*/  S2UR UR6, SR_CgaCtaId ;  /* 0x00000000000679c3 */ /* 0x000e220000008800 */
[----:B------:R-:W-:Y:S01]  /*0070*/  NOP ;  /* 0x0000000000007918 */ /* 0x000fe20000000000 */
[----:B------:R-:W-:Y:S02]  /*0080*/  UMOV UR4, 0x40 ;  /* 0x0000004000047882 */ /* 0x000fe40000000000 */
[----:B0-----:R-:W-:-:S09]  /*0090*/  ULEA UR4, UR6, UR4, 0x18 ;  /* 0x0000000406047291 */ /* 0x001fd2000f8ec0ff */
[----:B------:R-:W0:Y:S01]  /*00a0*/  LDS.U8 R0, [UR4] ;  /* 0x00000004ff007984 */ /* 0x000e220008000000 */
[----:B------:R-:W-:Y:S02]  /*00b0*/  UMOV UR4, 0x400 ;  /* 0x0000040000047882 */ /* 0x000fe40000000000 */
[----:B------:R-:W-:Y:S01]  /*00c0*/  ULEA UR4, UR6, UR4, 0x18 ;  /* 0x0000000406047291 */ /* 0x000fe2000f8ec0ff */
[----:B0-----:R-:W-:-:S13]  /*00d0*/  ISETP.NE.AND P0, PT, R0, RZ, PT ;  /* 0x000000ff0000720c */ /* 0x001fda0003f05270 */
[----:B------:R-:W-:Y:S05]  /*00e0*/  @P0 BRA `(.L_x_1) ;  /* 0x00000000007c0947 */ /* 0x000fea0003800000 */
[----:B------:R-:W-:-:S13]  /*00f0*/  ELECT P0, URZ, PT ;  /* 0x0000000000ff782f */ /* 0x000fda0003800000 */
[----:B------:R-:W-:Y:S05]  /*0100*/  @!P0 BRA `(.L_x_2) ;  /* 0x0000000000848947 */ /* 0x000fea0003800000 */
[----:B------:R-:W-:Y:S01]  /*0110*/  UMOV UR5, 0x10 ;  /* 0x0000001000057882 */ /* 0x000fe20000000000 */
[----:B------:R-:W-:Y:S02]  /*0120*/  IMAD.MOV.U32 R4, RZ, RZ, 0x1 ;  /* 0x00000001ff047424 */ /* 0x000fe400078e00ff */
[----:B------:R-:W-:Y:S02]  /*0130*/  IMAD.MOV.U32 R5, RZ, RZ, 0xffff ;  /* 0x0000ffffff057424 */ /* 0x000fe400078e00ff */
[----:B------:R-:W-:Y:S04]  /*0140*/  DEPBAR.LE SB0, 0x36 ;  /* 0x00008d800000791a */ /* 0x000fe80000000000 */
[----:B------:R-:W0:Y:S02]  /*0150*/  UTCATOMSWS.FIND_AND_SET.ALIGN UP1, UR5, UR5 ;  /* 0x00000005000575e3 */ /* 0x000e240008020800 */
[----:B0-----:R-:W-:-:S04]  /*0160*/  PLOP3.LUT P0, PT, PT, PT, UP1, 0x80, 0x8 ;  /* 0x000000000008781c */ /* 0x001fc80003f0f018 */
[----:B------:R-:W-:-:S04]  /*0170*/  SEL R0, RZ, 0xffffffff, !P0 ;  /* 0xffffffffff007807 */ /* 0x000fc80004000000 */
[----:B------:R-:W-:Y:S01]  /*0180*/  ISETP.NE.AND P0, PT, R0, RZ, PT ;  /* 0x000000ff0000720c */ /* 0x000fe20003f05270 */
[----:B------:R-:W-:-:S12]  /*0190*/  IMAD.U32 R0, RZ, RZ, UR5 ;  /* 0x00000005ff007e24 */ /* 0x000fd8000f8e00ff */
[----:B------:R-:W-:Y:S05]  /*01a0*/  @P0 BRA `(.L_x_3) ;  /* 0x0000000000240947 */ /* 0x000fea0003800000 */
.L_x_4:
[----:B------:R-:W-:Y:S05]  /*01b0*/  NANOSLEEP 0x64 ;  /* 0x000000640000795d */ /* 0x000fea0003800000 */
[----:B------:R-:W-:-:S05]  /*01c0*/  UMOV UR5, 0x10 ;  /* 0x0000001000057882 */ /* 0x000fca0000000000 */
[----:B------:R-:W-:Y:S04]  /*01d0*/  DEPBAR.LE SB0, 0x36 ;  /* 0x00008d800000791a */ /* 0x000fe80000000000 */
[----:B------:R-:W0:Y:S02]  /*01e0*/  UTCATOMSWS.FIND_AND_SET.ALIGN UP1, UR5, UR5 ;  /* 0x00000005000575e3 */ /* 0x000e240008020800 */
[----:B0-----:R-:W-:-:S04]  /*01f0*/  PLOP3.LUT P0, PT, PT, PT, UP1, 0x80, 0x8 ;  /* 0x000000000008781c */ /* 0x001fc80003f0f018 */
[----:B------:R-:W-:-:S04]  /*0200*/  SEL R0, RZ, 0xffffffff, !P0 ;  /* 0xffffffffff007807 */ /* 0x000fc80004000000 */
[----:B------:R-:W-:Y:S01]  /*0210*/  ISETP.NE.AND P0, PT, R0, RZ, PT ;  /* 0x000000ff0000720c */ /* 0x000fe20003f05270 */
[----:B------:R-:W-:-:S12]  /*0220*/  IMAD.U32 R0, RZ, RZ, UR5 ;  /* 0x00000005ff007e24 */ /* 0x000fd8000f8e00ff */
[----:B------:R-:W-:Y:S05]  /*0230*/  @!P0 BRA `(.L_x_4) ;  /* 0xfffffffc00dc8947 */ /* 0x000fea000383ffff */
.L_x_3:
[C---:B------:R-:W-:Y:S01]  /*0240*/  VIADD R3, R0.reuse, 0x10 ;  /* 0x0000001000037836 */ /* 0x040fe20000000000 */
[----:B------:R-:W-:Y:S01]  /*0250*/  UMOV UR5, 0x50 ;  /* 0x0000005000057882 */ /* 0x000fe20000000000 */
[----:B------:R-:W-:Y:S01]  /*0260*/  SHF.L.U32 R2, R5, R0, RZ ;  /* 0x0000000005027219 */ /* 0x000fe200000006ff */
[----:B------:R-:W-:Y:S01]  /*0270*/  ULEA UR5, UR6, UR5, 0x18 ;  /* 0x0000000506057291 */ /* 0x000fe2000f8ec0ff */
[----:B------:R-:W-:Y:S01]  /*0280*/  IMAD.SHL.U32 R0, R0, 0x20, RZ ;  /* 0x0000002000007824 */ /* 0x000fe200078e00ff */
[----:B------:R-:W-:-:S04]  /*0290*/  SHF.L.U32 R3, R4, R3, RZ ;  /* 0x0000000304037219 */ /* 0x000fc800000006ff */
[----:B------:R-:W-:-:S05]  /*02a0*/  LOP3.LUT R2, R3, R2, RZ, 0xfc, !PT ;  /* 0x0000000203027212 */ /* 0x000fca00078efcff */
[----:B------:R0:W-:Y:S04]  /*02b0*/  ATOMS.OR RZ, [UR5], R2 ;  /* 0x00000002ffff798c */ /* 0x0001e8000b000005 */
[----:B------:R0:W-:Y:S01]  /*02c0*/  STS [UR4], R0 ;  /* 0x00000000ff007988 */ /* 0x0001e20008000804 */
[----:B------:R-:W-:Y:S05]  /*02d0*/  BRA `(.L_x_2) ;  /* 0x0000000000107947 */ /* 0x000fea0003800000 */
.L_x_1:
[----:B------:R-:W-:Y:S01]  /*02e0*/  IMAD.MOV.U32 R0, RZ, RZ, -0x1 ;  /* 0xffffffffff007424 */ /* 0x000fe200078e00ff */
[----:B------:R-:W-:-:S04]  /*02f0*/  MOV R2, 0x320 ;  /* 0x0000032000027802 */ /* 0x000fc80000000f00 */
[----:B------:R0:W-:Y:S03]  /*0300*/  STS [UR4], R0 ;  /* 0x00000000ff007988 */ /* 0x0001e60008000804 */
[----:B0-----:R-:W-:Y:S05]  /*0310*/  CALL.REL.NOINC `($__internal_1_$__cuda_sm10x_tcgen05_guardrail_trap_phase_invalid_during_alloc) ;  /* 0x000006c800407944 */ /* 0x001fea0003c00000 */
.L_x_2:
[----:B------:R-:W-:Y:S05]  /*0320*/  WARPSYNC.ALL ;  /* 0x0000000000007948 */ /* 0x000fea0003800000 */
[----:B------:R-:W-:Y:S01]  /*0330*/  NOP ;  /* 0x0000000000007918 */ /* 0x000fe20000000000 */
.L_x_0:
[----:B------:R-:W1:Y:S01]  /*0340*/  LDC.64 R24, c[0x0][0x398] ;  /* 0x0000e600ff187b82 */ /* 0x000e620000000a00 */
[----:B------:R-:W2:Y:S01]  /*0350*/  S2R R5, SR_CTAID.X ;  /* 0x0000000000057919 */ /* 0x000ea20000002500 */
[----:B------:R-:W-:Y:S01]  /*0360*/  UMOV UR4, 0x400 ;  /* 0x0000040000047882 */ /* 0x000fe20000000000 */
[----:B------:R-:W3:Y:S01]  /*0370*/  LDCU UR12, c[0x0][0x3a4] ;  /* 0x00007480ff0c77ac */ /* 0x000ee20008000800 */
[----:B------:R-:W4:Y:S04]  /*0380*/  LDCU.64 UR14, c[0x0][0x358] ;  /* 0x00006b00ff0e77ac */ /* 0x000f280008000a00 */
[----:B------:R-:W5:Y:S01]  /*0390*/  S2UR UR8, SR_CgaCtaId ;  /* 0x00000000000879c3 */ /* 0x000f620000008800 */
[----:B------:R-:W0:Y:S01]  /*03a0*/  LDCU.128 UR16, c[0x0][0x380] ;  /* 0x00007000ff1077ac */ /* 0x000e220008000c00 */
[----:B------:R-:W-:Y:S01]  /*03b0*/  UMOV UR10, 0x1 ;  /* 0x00000001000a7882 */ /* 0x000fe20000000000 */
[----:B01----:R-:W-:Y:S01]  /*03c0*/  VIADD R0, R25, 0x7f ;  /* 0x0000007f19007836 */ /* 0x003fe20000000000 */
[----:B------:R-:W-:-:S04]  /*03d0*/  IABS R22, R25 ;  /* 0x0000001900167213 */ /* 0x000fc80000000000 */
[----:B------:R-:W-:Y:S01]  /*03e0*/  SHF.R.S32.HI R3, RZ, 0x1f, R0 ;  /* 0x0000001fff037819 */ /* 0x000fe20000011400 */
[----:B-----5:R-:W-:-:S03]  /*03f0*/  ULEA UR4, UR8, UR4, 0x18 ;  /* 0x0000000408047291 */ /* 0x020fc6000f8ec0ff */
[----:B------:R-:W-:Y:S01]  /*0400*/  LEA.HI R3, R3, R0, RZ, 0x7 ;  /* 0x0000000003037211 */ /* 0x000fe200078f38ff */
[----:B------:R-:W-:Y:S01]  /*0410*/  BAR.SYNC.DEFER_BLOCKING 0x0 ;  /* 0x0000000000007b1d */ /* 0x000fe20000010000 */
[----:B--2---:R-:W-:Y:S02]  /*0420*/  IABS R8, R5 ;  /* 0x0000000500087213 */ /* 0x004fe40000000000 */
[----:B------:R-:W-:-:S04]  /*0430*/  SHF.R.S32.HI R4, RZ, 0x7, R3 ;  /* 0x00000007ff047819 */ /* 0x000fc80000011403 */
[-C--:B------:R-:W-:Y:S02]  /*0440*/  IABS R7, R4.reuse ;  /* 0x0000000400077213 */ /* 0x080fe40000000000 */
[----:B------:R-:W-:Y:S02]  /*0450*/  IABS R10, R4 ;  /* 0x00000004000a7213 */ /* 0x000fe40000000000 */
[----:B------:R-:W0:Y:S01]  /*0460*/  I2F.RP R0, R7 ;  /* 0x0000000700007306 */ /* 0x000e220000209400 */
[----:B------:R-:W1:Y:S07]  /*0470*/  LDS R14, [UR4] ;  /* 0x00000004ff0e7984 */ /* 0x000e6e0008000800 */
[----:B0-----:R-:W0:Y:S02]  /*0480*/  MUFU.RCP R0, R0 ;  /* 0x0000000000007308 */ /* 0x001e240000001000 */
[----:B0-----:R-:W-:-:S02]  /*0490*/  VIADD R2, R0, 0xffffffe ;  /* 0x0ffffffe00027836 */ /* 0x001fc40000000000 */
[----:B------:R-:W-:-:S04]  /*04a0*/  IMAD.MOV R0, RZ, RZ, -R10 ;  /* 0x000000ffff007224 */ /* 0x000fc800078e0a0a */
[----:B------:R0:W2:Y:S02]  /*04b0*/  F2I.FTZ.U32.TRUNC.NTZ R3, R2 ;  /* 0x0000000200037305 */ /* 0x0000a4000021f000 */
[----:B0-----:R-:W-:Y:S02]  /*04c0*/  IMAD.MOV.U32 R2, RZ, RZ, RZ ;  /* 0x000000ffff027224 */ /* 0x001fe400078e00ff */
[----:B--2---:R-:W-:Y:S01]  /*04d0*/  IMAD.MOV R6, RZ, RZ, -R3 ;  /* 0x000000ffff067224 */ /* 0x004fe200078e0a03 */
[----:B-1----:R-:W-:-:S03]  /*04e0*/  R2UR UR5, R14 ;  /* 0x000000000e0572ca */ /* 0x002fc600000e0000 */
[----:B------:R-:W-:Y:S02]  /*04f0*/  IMAD R9, R6, R7, RZ ;  /* 0x0000000706097224 */ /* 0x000fe400078e02ff */
[----:B------:R-:W-:Y:S02]  /*0500*/  IMAD.MOV.U32 R6, RZ, RZ, R8 ;  /* 0x000000ffff067224 */ /* 0x000fe400078e0008 */
[----:B------:R-:W-:-:S06]  /*0510*/  IMAD.HI.U32 R3, R3, R9, R2 ;  /* 0x0000000903037227 */ /* 0x000fcc00078e0002 */
[----:B------:R-:W-:-:S04]  /*0520*/  IMAD.HI.U32 R3, R3, R6, RZ ;  /* 0x0000000603037227 */ /* 0x000fc800078e00ff */
[----:B------:R-:W-:Y:S01]  /*0530*/  IMAD R0, R3, R0, R6 ;  /* 0x0000000003007224 */ /* 0x000fe200078e0206 */
[----:B------:R-:W-:Y:S04]  /*0540*/  BAR.SYNC.DEFER_BLOCKING 0x0 ;  /* 0x0000000000007b1d */ /* 0x000fe80000010000 */
[----:B------:R-:W-:-:S13]  /*0550*/  ISETP.GT.U32.AND P1, PT, R7, R0, PT ;  /* 0x000000000700720c */ /* 0x000fda0003f24070 */
[----:B------:R-:W-:Y:S02]  /*0560*/  @!P1 IMAD.IADD R0, R0, 0x1, -R7 ;  /* 0x0000000100009824 */ /* 0x000fe400078e0a07 */
[----:B------:R-:W-:Y:S01]  /*0570*/  @!P1 VIADD R3, R3, 0x1 ;  /* 0x0000000103039836 */ /* 0x000fe20000000000 */
[----:B------:R-:W-:Y:S02]  /*0580*/  ISETP.NE.AND P1, PT, R4, RZ, PT ;  /* 0x000000ff0400720c */ /* 0x000fe40003f25270 */
[----:B------:R-:W-:Y:S02]  /*0590*/  ISETP.GE.U32.AND P0, PT, R0, R7, PT ;  /* 0x000000070000720c */ /* 0x000fe40003f06070 */
[----:B------:R-:W-:Y:S01]  /*05a0*/  LOP3.LUT R0, R5, R4, RZ, 0x3c, !PT ;  /* 0x0000000405007212 */ /* 0x000fe200078e3cff */
[----:B------:R-:W0:Y:S03]  /*05b0*/  I2F.RP R7, R22 ;  /* 0x0000001600077306 */ /* 0x000e260000209400 */
[----:B------:R-:W-:Y:S01]  /*05c0*/  ISETP.GE.AND P2, PT, R0, RZ, PT ;  /* 0x000000ff0000720c */ /* 0x000fe20003f46270 */
[----:B------:R-:W-:-:S06]  /*05d0*/  VIADD R0, R24, 0x1ff ;  /* 0x000001ff18007836 */ /* 0x000fcc0000000000 */
[----:B------:R-:W-:-:S04]  /*05e0*/  @P0 VIADD R3, R3, 0x1 ;  /* 0x0000000103030836 */ /* 0x000fc80000000000 */
[----:B------:R-:W-:Y:S01]  /*05f0*/  IMAD.MOV.U32 R10, RZ, RZ, R3 ;  /* 0x000000ffff0a7224 */ /* 0x000fe200078e0003 */
[----:B------:R-:W-:Y:S01]  /*0600*/  SHF.R.S32.HI R3, RZ, 0x1f, R0 ;  /* 0x0000001fff037819 */ /* 0x000fe20000011400 */
[----:B0-----:R-:W-:Y:S02]  /*0610*/  MUFU.RCP R7, R7 ;  /* 0x0000000700077308 */ /* 0x001fe40000001000 */
[----:B------:R-:W-:Y:S01]  /*0620*/  @!P2 IMAD.MOV R10, RZ, RZ, -R10 ;  /* 0x000000ffff0aa224 */ /* 0x000fe200078e0a0a */
[----:B------:R-:W-:Y:S02]  /*0630*/  LEA.HI R3, R3, R0, RZ, 0x9 ;  /* 0x0000000003037211 */ /* 0x000fe400078f48ff */
[----:B------:R-:W-:-:S04]  /*0640*/  @!P1 LOP3.LUT R10, RZ, R4, RZ, 0x33, !PT ;  /* 0x00000004ff0a9212 */ /* 0x000fc800078e33ff */
[----:B------:R-:W-:Y:S01]  /*0650*/  LEA.HI.SX32 R3, R3, -R10, 0x17 ;  /* 0x8000000a03037211 */ /* 0x000fe200078fbaff */
[----:B------:R-:W-:-:S03]  /*0660*/  IMAD.MOV R6, RZ, RZ, -R10 ;  /* 0x000000ffff067224 */ /* 0x000fc600078e0a0a */
[----:B------:R-:W-:Y:S01]  /*0670*/  VIMNMX R11, PT, PT, R3, 0x1, PT ;  /* 0x00000001030b7848 */ /* 0x000fe20003fe0100 */
[----:B------:R-:W-:Y:S01]  /*0680*/  IMAD R12, R4, R6, R5 ;  /* 0x00000006040c7224 */ /* 0x000fe200078e0205 */
[----:B------:R-:W-:Y:S02]  /*0690*/  IABS R6, R24 ;  /* 0x0000001800067213 */ /* 0x000fe40000000000 */
[-C--:B------:R-:W-:Y:S02]  /*06a0*/  IABS R9, R11.reuse ;  /* 0x0000000b00097213 */ /* 0x080fe40000000000 */
[----:B------:R-:W-:Y:S02]  /*06b0*/  IABS R4, R11 ;  /* 0x0000000b00047213 */ /* 0x000fe40000000000 */
[----:B------:R-:W0:Y:S08]  /*06c0*/  I2F.RP R0, R9 ;  /* 0x0000000900007306 */ /* 0x000e300000209400 */
[----:B0-----:R-:W0:Y:S02]  /*06d0*/  MUFU.RCP R0, R0 ;  /* 0x0000000000007308 */ /* 0x001e240000001000 */
[----:B0-----:R-:W-:Y:S01]  /*06e0*/  VIADD R2, R0, 0xffffffe ;  /* 0x0ffffffe00027836 */ /* 0x001fe20000000000 */
[----:B------:R-:W-:-:S05]  /*06f0*/  IABS R0, R12 ;  /* 0x0000000c00007213 */ /* 0x000fca0000000000 */
[----:B------:R0:W1:Y:S02]  /*0700*/  F2I.FTZ.U32.TRUNC.NTZ R3, R2 ;  /* 0x0000000200037305 */ /* 0x000064000021f000 */
[----:B0-----:R-:W-:Y:S02]  /*0710*/  IMAD.MOV.U32 R2, RZ, RZ, RZ ;  /* 0x000000ffff027224 */ /* 0x001fe400078e00ff */
[----:B-1----:R-:W-:-:S04]  /*0720*/  IMAD.MOV R8, RZ, RZ, -R3 ;  /* 0x000000ffff087224 */ /* 0x002fc800078e0a03 */
[----:B------:R-:W-:-:S04]  /*0730*/  IMAD R5, R8, R9, RZ ;  /* 0x0000000908057224 */ /* 0x000fc800078e02ff */
[----:B------:R-:W-:Y:S02]  /*0740*/  IMAD.HI.U32 R2, R3, R5, R2 ;  /* 0x0000000503027227 */ /* 0x000fe400078e0002 */
[----:B------:R-:W0:Y:S02]  /*0750*/  I2F.RP R3, R6 ;  /* 0x0000000600037306 */ /* 0x000e240000209400 */
[----:B------:R-:W-:Y:S02]  /*0760*/  IMAD.MOV.U32 R5, RZ, RZ, R0 ;  /* 0x000000ffff057224 */ /* 0x000fe400078e0000 */
[----:B------:R-:W-:Y:S02]  /*0770*/  IMAD.MOV R0, RZ, RZ, -R4 ;  /* 0x000000ffff007224 */ /* 0x000fe400078e0a04 */
[----:B------:R-:W-:-:S04]  /*0780*/  IMAD.HI.U32 R2, R2, R5, RZ ;  /* 0x0000000502027227 */ /* 0x000fc800078e00ff */
[----:B------:R-:W-:Y:S02]  /*0790*/  IMAD R0, R2, R0, R5 ;  /* 0x0000000002007224 */ /* 0x000fe400078e0205 */
[----:B------:R-:W-:-:S03]  /*07a0*/  VIADD R5, R7, 0xffffffe ;  /* 0x0ffffffe07057836 */ /* 0x000fc60000000000 */
[----:B------:R-:W-:Y:S01]  /*07b0*/  ISETP.GT.U32.AND P1, PT, R9, R0, PT ;  /* 0x000000000900720c */ /* 0x000fe20003f24070 */
[----:B0-----:R-:W0:Y:S08]  /*07c0*/  MUFU.RCP R3, R3 ;  /* 0x0000000300037308 */ /* 0x001e300000001000 */
[----:B------:R-:W1:Y:S04]  /*07d0*/  F2I.FTZ.U32.TRUNC.NTZ R5, R5 ;  /* 0x0000000500057305 */ /* 0x000e68000021f000 */
[----:B------:R-:W-:-:S02]  /*07e0*/  @!P1 IMAD.IADD R0, R0, 0x1, -R9 ;  /* 0x0000000100009824 */ /* 0x000fc400078e0a09 */
[----:B------:R-:W-:Y:S01]  /*07f0*/  @!P1 VIADD R2, R2, 0x1 ;  /* 0x0000000102029836 */ /* 0x000fe20000000000 */
[----:B------:R-:W-:Y:S02]  /*0800*/  ISETP.NE.AND P1, PT, R11, RZ, PT ;  /* 0x000000ff0b00720c */ /* 0x000fe40003f25270 */
[----:B------:R-:W-:Y:S01]  /*0810*/  ISETP.GE.U32.AND P0, PT, R0, R9, PT ;  /* 0x000000090000720c */ /* 0x000fe20003f06070 */
[----:B0-----:R-:W-:Y:S01]  /*0820*/  VIADD R4, R3, 0xffffffe ;  /* 0x0ffffffe03047836 */ /* 0x001fe20000000000 */
[----:B------:R-:W-:-:S03]  /*0830*/  LOP3.LUT R0, R12, R11, RZ, 0x3c, !PT ;  /* 0x0000000b0c007212 */ /* 0x000fc600078e3cff */
[----:B------:R0:W2:Y:S01]  /*0840*/  F2I.FTZ.U32.TRUNC.NTZ R3, R4 ;  /* 0x0000000400037305 */ /* 0x0000a2000021f000 */
[----:B------:R-:W-:Y:S01]  /*0850*/  ISETP.GE.AND P2, PT, R0, RZ, PT ;  /* 0x000000ff0000720c */ /* 0x000fe20003f46270 */
[----:B-1----:R-:W-:Y:S01]  /*0860*/  IMAD.MOV R21, RZ, RZ, -R5 ;  /* 0x000000ffff157224 */ /* 0x002fe200078e0a05 */
[----:B------:R-:W-:-:S03]  /*0870*/  SHF.R.U32.HI R0, RZ, 0x5, R13 ;  /* 0x00000005ff007819 */ /* 0x000fc6000001160d */
[----:B------:R-:W-:Y:S01]  /*0880*/  IMAD R21, R21, R22, RZ ;  /* 0x0000001615157224 */ /* 0x000fe200078e02ff */
[----:B------:R-:W-:Y:S01]  /*0890*/  R2UR UR11, R0 ;  /* 0x00000000000b72ca */ /* 0x000fe200000e0000 */
[----:B------:R-:W-:Y:S02]  /*08a0*/  @P0 VIADD R2, R2, 0x1 ;  /* 0x0000000102020836 */ /* 0x000fe40000000000 */
[----:B0-----:R-:W-:-:S04]  /*08b0*/  IMAD.MOV.U32 R4, RZ, RZ, RZ ;  /* 0x000000ffff047224 */ /* 0x001fc800078e00ff */
[----:B------:R-:W-:Y:S01]  /*08c0*/  @!P2 IMAD.MOV R2, RZ, RZ, -R2 ;  /* 0x000000ffff02a224 */ /* 0x000fe200078e0a02 */
[----:B------:R-:W-:Y:S01]  /*08d0*/  @!P1 LOP3.LUT R2, RZ, R11, RZ, 0x33, !PT ;  /* 0x0000000bff029212 */ /* 0x000fe200078e33ff */
[----:B------:R-:W-:-:S04]  /*08e0*/  IMAD.HI.U32 R21, R5, R21, R4 ;  /* 0x0000001505157227 */ /* 0x000fc800078e0004 */
[----:B------:R-:W-:Y:S01]  /*08f0*/  IMAD.SHL.U32 R38, R2, 0x80, RZ ;  /* 0x0000008002267824 */ /* 0x000fe200078e00ff */
[----:B------:R-:W-:Y:S01]  /*0900*/  USHF.L.U32 UR6, UR11, 0x15, URZ ;  /* 0x000000150b067899 */ /* 0x000fe200080006ff */
[----:B------:R-:W-:Y:S02]  /*0910*/  IMAD.MOV R8, RZ, RZ, -R2 ;  /* 0x000000ffff087224 */ /* 0x000fe400078e0a02 */
[C---:B------:R-:W-:Y:S01]  /*0920*/  VIADD R18, R38.reuse, 0x7f ;  /* 0x0000007f26127836 */ /* 0x040fe20000000000 */
[----:B------:R-:W-:Y:S01]  /*0930*/  IABS R27, R38 ;  /* 0x00000026001b7213 */ /* 0x000fe20000000000 */
[----:B------:R-:W-:Y:S01]  /*0940*/  VIADD R15, R38, 0x3 ;  /* 0x00000003260f7836 */ /* 0x000fe20000000000 */
[----:B------:R-:W-:Y:S01]  /*0950*/  STL [R1+0x60], R38 ;  /* 0x0000602601007387 */ /* 0x000fe20000100800 */
[----:B------:R-:W-:Y:S01]  /*0960*/  IMAD R8, R11, R8, R12 ;  /* 0x000000080b087224 */ /* 0x000fe200078e020c */
[----:B------:R-:W-:Y:S01]  /*0970*/  IABS R9, R18 ;  /* 0x0000001200097213 */ /* 0x000fe20000000000 */
[C---:B------:R-:W-:Y:S01]  /*0980*/  IMAD.HI.U32 R0, R21.reuse, R27, RZ ;  /* 0x0000001b15007227 */ /* 0x040fe200078e00ff */
[----:B------:R-:W-:Y:S01]  /*0990*/  IABS R80, R15 ;  /* 0x0000000f00507213 */ /* 0x000fe20000000000 */
[----:B------:R-:W-:Y:S01]  /*09a0*/  STL [R1+0x1af4], R18 ;  /* 0x001af41201007387 */ /* 0x000fe20000100800 */
[----:B------:R-:W-:Y:S01]  /*09b0*/  ULOP3.LUT UR7, UR6, 0x600000, URZ, 0xc0, !UPT ;  /* 0x0060000006077892 */ /* 0x000fe2000f8ec0ff */
[----:B------:R-:W-:Y:S01]  /*09c0*/  IMAD.HI.U32 R5, R21, R9, RZ ;  /* 0x0000000915057227 */ /* 0x000fe200078e00ff */
[----:B------:R-:W-:-:S02]  /*09d0*/  UIADD3 UR6, UPT, UPT, UR4, 0x28000, URZ ;  /* 0x0002800004067890 */ /* 0x000fc4000fffe0ff */
[----:B------:R-:W-:Y:S01]  /*09e0*/  UIADD3 UR7, UPT, UPT, UR5, UR7, URZ ;  /* 0x0000000705077290 */ /* 0x000fe2000fffe0ff */
[----:B------:R-:W-:Y:S02]  /*09f0*/  IMAD.IADD R8, R10, 0x1, R8 ;  /* 0x000000010a087824 */ /* 0x000fe400078e0208 */
[----:B------:R-:W-:Y:S02]  /*0a00*/  IMAD.MOV R0, RZ, RZ, -R0 ;  /* 0x000000ffff007224 */ /* 0x000fe400078e0a00 */
[----:B------:R-:W-:Y:S02]  /*0a10*/  IMAD.MOV R10, RZ, RZ, -R5 ;  /* 0x000000ffff0a7224 */ /* 0x000fe400078e0a05 */
[C---:B------:R-:W-:Y:S02]  /*0a20*/  VIADD R17, R38.reuse, 0x1 ;  /* 0x0000000126117836 */ /* 0x040fe40000000000 */
[----:B--2---:R-:W-:Y:S02]  /*0a30*/  IMAD.MOV R7, RZ, RZ, -R3 ;  /* 0x000000ffff077224 */ /* 0x004fe400078e0a03 */
[----:B------:R-:W-:Y:S01]  /*0a40*/  VIADD R16, R38, 0x2 ;  /* 0x0000000226107836 */ /* 0x000fe20000000000 */
[----:B------:R-:W-:Y:S01]  /*0a50*/  STL [R1+0x1b08], R17 ;  /* 0x001b081101007387 */ /* 0x000fe20000100800 */
[----:B------:R-:W-:Y:S01]  /*0a60*/  IMAD R27, R22, R0, R27 ;  /* 0x00000000161b7224 */ /* 0x000fe200078e021b */
[----:B------:R-:W-:Y:S01]  /*0a70*/  IABS R43, R17 ;  /* 0x00000011002b7213 */ /* 0x000fe20000000000 */
[----:B------:R-:W-:Y:S01]  /*0a80*/  IMAD.HI.U32 R4, R21, R80, RZ ;  /* 0x0000005015047227 */ /* 0x000fe200078e00ff */
[----:B------:R-:W-:Y:S01]  /*0a90*/  STL [R1+0x1b0c], R16 ;  /* 0x001b0c1001007387 */ /* 0x000fe20000100800 */
[----:B------:R-:W-:-:S02]  /*0aa0*/  IABS R60, R16 ;  /* 0x00000010003c7213 */ /* 0x000fc40000000000 */
[----:B------:R-:W-:Y:S01]  /*0ab0*/  IMAD R0, R22, R10, R9 ;  /* 0x0000000a16007224 */ /* 0x000fe200078e0209 */
[----:B------:R-:W-:Y:S01]  /*0ac0*/  STL [R1+0x1b10], R15 ;  /* 0x001b100f01007387 */ /* 0x000fe20000100800 */
[----:B------:R-:W-:Y:S02]  /*0ad0*/  IMAD R7, R7, R6, RZ ;  /* 0x0000000607077224 */ /* 0x000fe400078e02ff */
[----:B------:R-:W-:Y:S01]  /*0ae0*/  IMAD.MOV.U32 R2, RZ, RZ, RZ ;  /* 0x000000ffff027224 */ /* 0x000fe200078e00ff */
[----:B------:R0:W-:Y:S01]  /*0af0*/  STL [R1+0x138], R0 ;  /* 0x0001380001007387 */ /* 0x0001e20000100800 */
[C---:B------:R-:W-:Y:S02]  /*0b00*/  VIADD R14, R38.reuse, 0x4 ;  /* 0x00000004260e7836 */ /* 0x040fe40000000000 */
[C---:B------:R-:W-:Y:S02]  /*0b10*/  VIADD R12, R38.reuse, 0x5 ;  /* 0x00000005260c7836 */ /* 0x040fe40000000000 */
[----:B------:R-:W-:Y:S01]  /*0b20*/  IMAD.MOV R5, RZ, RZ, -R4 ;  /* 0x000000ffff057224 */ /* 0x000fe200078e0a04 */
[----:B------:R1:W-:Y:S01]  /*0b30*/  STL [R1+0x1b14], R14 ;  /* 0x001b140e01007387 */ /* 0x0003e20000100800 */
[C---:B------:R-:W-:Y:S01]  /*0b40*/  VIADD R11, R38.reuse, 0x6 ;  /* 0x00000006260b7836 */ /* 0x040fe20000000000 */
[----:B------:R-:W-:Y:S01]  /*0b50*/  IABS R9, R14 ;  /* 0x0000000e00097213 */ /* 0x000fe20000000000 */
[----:B------:R-:W-:Y:S01]  /*0b60*/  VIADD R4, R38, 0x7 ;  /* 0x0000000726047836 */ /* 0x000fe20000000000 */
[----:B------:R2:W-:Y:S01]  /*0b70*/  STL [R1+0x1b18], R12 ;  /* 0x001b180c01007387 */ /* 0x0005e20000100800 */
[----:B------:R-:W-:Y:S01]  /*0b80*/  IMAD.HI.U32 R7, R3, R7, R2 ;  /* 0x0000000703077227 */ /* 0x000fe200078e0002 */
[----:B------:R-:W-:-:S02]  /*0b90*/  IABS R10, R12 ;  /* 0x0000000c000a7213 */ /* 0x000fc40000000000 */
[----:B------:R-:W-:Y:S01]  /*0ba0*/  STL [R1+0x1b1c], R11 ;  /* 0x001b1c0b01007387 */ /* 0x000fe20000100800 */
[----:B0-----:R-:W-:Y:S01]  /*0bb0*/  VIADD R0, R38, 0x8 ;  /* 0x0000000826007836 */ /* 0x001fe20000000000 */
[----:B-1----:R-:W-:Y:S01]  /*0bc0*/  IABS R14, R4 ;  /* 0x00000004000e7213 */ /* 0x002fe20000000000 */
[C---:B------:R-:W-:Y:S01]  /*0bd0*/  IMAD.HI.U32 R2, R21.reuse, R43, RZ ;  /* 0x0000002b15027227 */ /* 0x040fe200078e00ff */
[----:B------:R-:W-:Y:S02]  /*0be0*/  STL [R1+0x1b20], R4 ;  /* 0x001b200401007387 */ /* 0x000fe40000100800 */
[----:B------:R-:W-:Y:S01]  /*0bf0*/  IABS R26, R0 ;  /* 0x00000000001a7213 */ /* 0x000fe20000000000 */
[----:B------:R-:W-:Y:S01]  /*0c00*/  IMAD.HI.U32 R3, R21, R60, RZ ;  /* 0x0000003c15037227 */ /* 0x000fe200078e00ff */
[----:B------:R0:W-:Y:S01]  /*0c10*/  STL [R1+0x1b24], R0 ;  /* 0x001b240001007387 */ /* 0x0001e20000100800 */
[----:B--2---:R-:W-:Y:S02]  /*0c20*/  IABS R12, R11 ;  /* 0x0000000b000c7213 */ /* 0x004fe40000000000 */
[----:B------:R-:W-:-:S02]  /*0c30*/  IMAD.MOV R2, RZ, RZ, -R2 ;  /* 0x000000ffff027224 */ /* 0x000fc400078e0a02 */
[----:B------:R-:W-:Y:S02]  /*0c40*/  IMAD.MOV R3, RZ, RZ, -R3 ;  /* 0x000000ffff037224 */ /* 0x000fe400078e0a03 */
[C---:B------:R-:W-:Y:S02]  /*0c50*/  IMAD R43, R22.reuse, R2, R43 ;  /* 0x00000002162b7224 */ /* 0x040fe400078e022b */
[----:B------:R-:W-:Y:S02]  /*0c60*/  IMAD R60, R22, R3, R60 ;  /* 0x00000003163c7224 */ /* 0x000fe400078e023c */
[----:B0-----:R-:W-:-:S04]  /*0c70*/  IMAD.HI.U32 R0, R21, R9, RZ ;  /* 0x0000000915007227 */ /* 0x001fc800078e00ff */
[----:B------:R-:W-:-:S04]  /*0c80*/  IMAD.HI.U32 R2, R21, R10, RZ ;  /* 0x0000000a15027227 */ /* 0x000fc800078e00ff */
[----:B------:R-:W-:Y:S02]  /*0c90*/  IMAD.MOV R0, RZ, RZ, -R0 ;  /* 0x000000ffff007224 */ /* 0x000fe400078e0a00 */
[----:B------:R-:W-:-:S04]  /*0ca0*/  IMAD.HI.U32 R3, R21, R12, RZ ;  /* 0x0000000c15037227 */ /* 0x000fc800078e00ff */
[----:B------:R-:W-:-:S04]  /*0cb0*/  IMAD.HI.U32 R4, R21, R14, RZ ;  /* 0x0000000e15047227 */ /* 0x000fc800078e00ff */
[----:B------:R-:W-:Y:S02]  /*0cc0*/  IMAD.MOV R11, RZ, RZ, -R2 ;  /* 0x000000ffff0b7224 */ /* 0x000fe400078e0a02 */
[C---:B------:R-:W-:Y:S02]  /*0cd0*/  IMAD R0, R22.reuse, R0, R9 ;  /* 0x0000000016007224 */ /* 0x040fe400078e0209 */
[----:B------:R-:W-:Y:S02]  /*0ce0*/  IMAD.MOV R3, RZ, RZ, -R3 ;  /* 0x000000ffff037224 */ /* 0x000fe400078e0a03 */
[----:B------:R-:W-:Y:S01]  /*0cf0*/  IMAD.MOV R15, RZ, RZ, -R4 ;  /* 0x000000ffff0f7224 */ /* 0x000fe200078e0a04 */
[----:B------:R0:W-:Y:S01]  /*0d00*/  STL [R1+0x10], R0 ;  /* 0x0000100001007387 */ /* 0x0001e20000100800 */
[C---:B------:R-:W-:Y:S02]  /*0d10*/  IMAD R4, R22.reuse, R11, R10 ;  /* 0x0000000b16047224 */ /* 0x040fe400078e020a */
[----:B------:R-:W-:-:S02]  /*0d20*/  IMAD R2, R22, R3, R12 ;  /* 0x0000000316027224 */ /* 0x000fc400078e020c */
[----:B------:R-:W-:Y:S01]  /*0d30*/  VIADD R9, R38, 0x9 ;  /* 0x0000000926097836 */ /* 0x000fe20000000000 */
[----:B------:R1:W-:Y:S01]  /*0d40*/  STL [R1+0x6c], R4 ;  /* 0x00006c0401007387 */ /* 0x0003e20000100800 */
[C---:B------:R-:W-:Y:S02]  /*0d50*/  IMAD R80, R22.reuse, R5, R80 ;  /* 0x0000000516507224 */ /* 0x040fe400078e0250 */
[----:B------:R-:W-:Y:S01]  /*0d60*/  IMAD.HI.U32 R5, R21, R26, RZ ;  /* 0x0000001a15057227 */ /* 0x000fe200078e00ff */
[----:B------:R2:W-:Y:S01]  /*0d70*/  STL [R1+0x23c], R2 ;  /* 0x00023c0201007387 */ /* 0x0005e20000100800 */
[----:B------:R-:W-:Y:S02]  /*0d80*/  IABS R45, R9 ;  /* 0x00000009002d7213 */ /* 0x000fe40000000000 */
[----:B0-----:R-:W-:Y:S02]  /*0d90*/  IMAD R0, R22, R15, R14 ;  /* 0x0000000f16007224 */ /* 0x001fe400078e020e */
[----:B------:R-:W-:-:S02]  /*0da0*/  VIADD R3, R38, 0xb ;  /* 0x0000000b26037836 */ /* 0x000fc40000000000 */
[C---:B-1----:R-:W-:Y:S01]  /*0db0*/  VIADD R4, R38.reuse, 0xa ;  /* 0x0000000a26047836 */ /* 0x042fe20000000000 */
[----:B------:R0:W-:Y:S01]  /*0dc0*/  STL [R1+0x238], R0 ;  /* 0x0002380001007387 */ /* 0x0001e20000100800 */
[----:B------:R-:W-:Y:S01]  /*0dd0*/  IMAD.MOV R5, RZ, RZ, -R5 ;  /* 0x000000ffff057224 */ /* 0x000fe200078e0a05 */
[----:B------:R-:W-:Y:S01]  /*0de0*/  IABS R79, R3 ;  /* 0x00000003004f7213 */ /* 0x000fe20000000000 */
[----:B--2---:R-:W-:Y:S01]  /*0df0*/  VIADD R2, R38, 0xc ;  /* 0x0000000c26027836 */ /* 0x004fe20000000000 */
[----:B------:R1:W-:Y:S01]  /*0e00*/  STL [R1+0x1b28], R9 ;  /* 0x001b280901007387 */ /* 0x0003e20000100800 */
[----:B------:R-:W-:Y:S01]  /*0e10*/  IABS R63, R4 ;  /* 0x00000004003f7213 */ /* 0x000fe20000000000 */
[----:B------:R-:W-:Y:S02]  /*0e20*/  IMAD R26, R22, R5, R26 ;  /* 0x00000005161a7224 */ /* 0x000fe400078e021a */
[----:B------:R2:W-:Y:S01]  /*0e30*/  STL [R1+0x1b2c], R4 ;  /* 0x001b2c0401007387 */ /* 0x0005e20000100800 */
[----:B------:R-:W-:-:S02]  /*0e40*/  VIADD R12, R38, 0x13 ;  /* 0x00000013260c7836 */ /* 0x000fc40000000000 */
[----:B0-----:R-:W-:Y:S01]  /*0e50*/  VIADD R0, R38, 0xd ;  /* 0x0000000d26007836 */ /* 0x001fe20000000000 */
[----:B------:R-:W-:Y:S01]  /*0e60*/  STL [R1+0x1b30], R3 ;  /* 0x001b300301007387 */ /* 0x000fe20000100800 */
[----:B-1----:R-:W-:-:S03]  /*0e70*/  IABS R9, R2 ;  /* 0x0000000200097213 */ /* 0x002fc60000000000 */
[----:B------:R-:W-:Y:S01]  /*0e80*/  IABS R10, R0 ;  /* 0x00000000000a7213 */ /* 0x000fe20000000000 */
[----:B------:R0:W-:Y:S01]  /*0e90*/  STL [R1+0x1b34], R2 ;  /* 0x001b340201007387 */ /* 0x0001e20000100800 */
[----:B------:R-:W-:Y:S01]  /*0ea0*/  IABS R78, R12 ;  /* 0x0000000c004e7213 */ /* 0x000fe20000000000 */
[C---:B--2---:R-:W-:Y:S02]  /*0eb0*/  IMAD.HI.U32 R4, R21.reuse, R9, RZ ;  /* 0x0000000915047227 */ /* 0x044fe400078e00ff */
[----:B------:R1:W-:Y:S02]  /*0ec0*/  STL [R1+0x1b38], R0 ;  /* 0x001b380001007387 */ /* 0x0003e40000100800 */
[----:B------:R-:W-:-:S04]  /*0ed0*/  IMAD.HI.U32 R5, R21, R10, RZ ;  /* 0x0000000a15057227 */ /* 0x000fc800078e00ff */
[----:B0-----:R-:W-:-:S04]  /*0ee0*/  IMAD.HI.U32 R2, R21, R63, RZ ;  /* 0x0000003f15027227 */ /* 0x001fc800078e00ff */
[----:B-1----:R-:W-:-:S04]  /*0ef0*/  IMAD.HI.U32 R0, R21, R45, RZ ;  /* 0x0000002d15007227 */ /* 0x002fc800078e00ff */
[----:B------:R-:W-:Y:S02]  /*0f00*/  IMAD.MOV R2, RZ, RZ, -R2 ;  /* 0x000000ffff027224 */ /* 0x000fe400078e0a02 */
[----:B------:R-:W-:-:S04]  /*0f10*/  IMAD.HI.U32 R3, R21, R79, RZ ;  /* 0x0000004f15037227 */ /* 0x000fc800078e00ff */
[----:B------:R-:W-:Y:S02]  /*0f20*/  IMAD.MOV R0, RZ, RZ, -R0 ;  /* 0x000000ffff007224 */ /* 0x000fe400078e0a00 */
[----:B------:R-:W-:Y:S02]  /*0f30*/  IMAD.MOV R4, RZ, RZ, -R4 ;  /* 0x000000ffff047224 */ /* 0x000fe400078e0a04 */
[----:B------:R-:W-:Y:S02]  /*0f40*/  IMAD.MOV R5, RZ, RZ, -R5 ;  /* 0x000000ffff057224 */ /* 0x000fe400078e0a05 */
[C---:B------:R-:W-:Y:S02]  /*0f50*/  IMAD R63, R22.reuse, R2, R63 ;  /* 0x00000002163f7224 */ /* 0x040fe400078e023f */
[----:B------:R-:W-:Y:S02]  /*0f60*/  IMAD.MOV R3, RZ, RZ, -R3 ;  /* 0x000000ffff037224 */ /* 0x000fe400078e0a03 */
[----:B------:R-:W-:-:S02]  /*0f70*/  IMAD R45, R22, R0, R45 ;  /* 0x00000000162d7224 */ /* 0x000fc400078e022d */
[C---:B------:R-:W-:Y:S02]  /*0f80*/  IMAD R2, R22.reuse, R4, R9 ;  /* 0x0000000416027224 */ /* 0x040fe400078e0209 */
[----:B------:R-:W-:Y:S02]  /*0f90*/  IMAD R0, R22, R5, R10 ;  /* 0x0000000516007224 */ /* 0x000fe400078e020a */
[----:B------:R-:W-:Y:S01]  /*0fa0*/  VIADD R9, R38, 0xe ;  /* 0x0000000e26097836 */ /* 0x000fe20000000000 */
[----:B------:R0:W-:Y:S01]  /*0fb0*/  STL [R1+0x14], R2 ;  /* 0x0000140201007387 */ /* 0x0001e20000100800 */
[----:B------:R-:W-:Y:S02]  /*0fc0*/  IMAD R79, R22, R3, R79 ;  /* 0x00000003164f7224 */ /* 0x000fe400078e024f */
[C---:B------:R-:W-:Y:S01]  /*0fd0*/  VIADD R4, R38.reuse, 0xf ;  /* 0x0000000f26047836 */ /* 0x040fe20000000000 */
[----:B------:R1:W-:Y:S01]  /*0fe0*/  STL [R1+0x74], R0 ;  /* 0x0000740001007387 */ /* 0x0003e20000100800 */
[----:B------:R-:W-:-:S03]  /*0ff0*/  VIADD R3, R38, 0x10 ;  /* 0x0000001026037836 */ /* 0x000fc60000000000 */
[----:B------:R2:W-:Y:S01]  /*1000*/  STL [R1+0x1b3c], R9 ;  /* 0x001b3c0901007387 */ /* 0x0005e20000100800 */
[----:B------:R-:W-:Y:S01]  /*1010*/  IABS R10, R4 ;  /* 0x00000004000a7213 */ /* 0x000fe20000000000 */
[C---:B0-----:R-:W-:Y:S01]  /*1020*/  VIADD R2, R38.reuse, 0x11 ;  /* 0x0000001126027836 */ /* 0x041fe20000000000 */
[----:B------:R-:W-:Y:S01]  /*1030*/  IABS R31, R3 ;  /* 0x00000003001f7213 */ /* 0x000fe20000000000 */
[----:B------:R0:W-:Y:S01]  /*1040*/  STL [R1+0x1b40], R4 ;  /* 0x001b400401007387 */ /* 0x0001e20000100800 */
[----:B-1----:R-:W-:Y:S02]  /*1050*/  VIADD R0, R38, 0x12 ;  /* 0x0000001226007836 */ /* 0x002fe40000000000 */
[----:B------:R-:W-:Y:S01]  /*1060*/  IABS R44, R2 ;  /* 0x00000002002c7213 */ /* 0x000fe20000000000 */
[----:B------:R-:W-:Y:S01]  /*1070*/  STL [R1+0x1b44], R3 ;  /* 0x001b440301007387 */ /* 0x000fe20000100800 */
[----:B--2---:R-:W-:-:S03]  /*1080*/  IABS R9, R9 ;  /* 0x0000000900097213 */ /* 0x004fc60000000000 */
[----:B------:R1:W-:Y:S01]  /*1090*/  STL [R1+0x1b48], R2 ;  /* 0x001b480201007387 */ /* 0x0003e20000100800 */
[----:B------:R-:W-:Y:S01]  /*10a0*/  IABS R64, R0 ;  /* 0x0000000000407213 */ /* 0x000fe20000000000 */
[C---:B0-----:R-:W-:Y:S02]  /*10b0*/  IMAD.HI.U32 R4, R21.reuse, R44, RZ ;  /* 0x0000002c15047227 */ /* 0x041fe400078e00ff */
[----:B------:R0:W-:Y:S02]  /*10c0*/  STL [R1+0x1b4c], R0 ;  /* 0x001b4c0001007387 */ /* 0x0001e40000100800 */
[----:B------:R-:W-:Y:S02]  /*10d0*/  IMAD.MOV R15, RZ, RZ, -R4 ;  /* 0x000000ffff0f7224 */ /* 0x000fe400078e0a04 */
[----:B------:R-:W-:Y:S02]  /*10e0*/  VIADD R4, R38, 0x15 ;  /* 0x0000001526047836 */ /* 0x000fe40000000000 */
[----:B-1----:R-:W-:-:S04]  /*10f0*/  IMAD.HI.U32 R2, R21, R10, RZ ;  /* 0x0000000a15027227 */ /* 0x002fc800078e00ff */
[----:B0-----:R-:W-:-:S04]  /*1100*/  IMAD.HI.U32 R0, R21, R9, RZ ;  /* 0x0000000915007227 */ /* 0x001fc800078e00ff */
[----:B------:R-:W-:Y:S02]  /*1110*/  IMAD.MOV R0, RZ, RZ, -R0 ;  /* 0x000000ffff007224 */ /* 0x000fe400078e0a00 */
[----:B------:R-:W-:Y:S02]  /*1120*/  IMAD.MOV R11, RZ, RZ, -R2 ;  /* 0x000000ffff0b7224 */ /* 0x000fe400078e0a02 */
[C---:B------:R-:W-:Y:S02]  /*1130*/  IMAD R2, R22.reuse, R0, R9 ;  /* 0x0000000016027224 */ /* 0x040fe400078e0209 */
[----:B------:R-:W-:Y:S02]  /*1140*/  IMAD R0, R22, R11, R10 ;  /* 0x0000000b16007224 */ /* 0x000fe400078e020a */
[----:B------:R-:W-:Y:S01]  /*1150*/  VIADD R9, R38, 0x14 ;  /* 0x0000001426097836 */ /* 0x000fe20000000000 */
[----:B------:R0:W-:Y:S01]  /*1160*/  STL [R1+0x234], R2 ;  /* 0x0002340201007387 */ /* 0x0001e20000100800 */
[----:B------:R-:W-:-:S03]  /*1170*/  IMAD.HI.U32 R3, R21, R31, RZ ;  /* 0x0000001f15037227 */ /* 0x000fc600078e00ff */
[----:B------:R1:W-:Y:S01]  /*1180*/  STL [R1+0x230], R0 ;  /* 0x0002300001007387 */ /* 0x0003e20000100800 */
[----:B------:R-:W-:Y:S01]  /*1190*/  IABS R10, R9 ;  /* 0x00000009000a7213 */ /* 0x000fe20000000000 */
[----:B------:R-:W-:Y:S02]  /*11a0*/  IMAD.HI.U32 R5, R21, R64, RZ ;  /* 0x0000004015057227 */ /* 0x000fe400078e00ff */
[----:B------:R2:W-:Y:S02]  /*11b0*/  STL [R1+0x1b50], R12 ;  /* 0x001b500c01007387 */ /* 0x0005e40000100800 */
[C---:B0-----:R-:W-:Y:S02]  /*11c0*/  VIADD R2, R38.reuse, 0x16 ;  /* 0x0000001626027836 */ /* 0x041fe40000000000 */
[----:B------:R-:W-:Y:S01]  /*11d0*/  STL [R1+0x1b54], R9 ;  /* 0x001b540901007387 */ /* 0x000fe20000100800 */
[----:B------:R-:W-:Y:S02]  /*11e0*/  IMAD.MOV R3, RZ, RZ, -R3 ;  /* 0x000000ffff037224 */ /* 0x000fe400078e0a03 */
[----:B-1----:R-:W-:Y:S01]  /*11f0*/  VIADD R0, R38, 0x17 ;  /* 0x0000001726007836 */ /* 0x002fe20000000000 */
[----:B------:R-:W-:Y:S01]  /*1200*/  STL [R1+0x1b58], R4 ;  /* 0x001b580401007387 */ /* 0x000fe20000100800 */
[----:B------:R-:W-:Y:S01]  /*1210*/  IABS R14, R2 ;  /* 0x00000002000e7213 */ /* 0x000fe20000000000 */
[----:B------:R-:W-:Y:S01]  /*1220*/  IMAD.MOV R5, RZ, RZ, -R5 ;  /* 0x000000ffff057224 */ /* 0x000fe200078e0a05 */
[----:B--2---:R-:W-:Y:S01]  /*1230*/  IABS R12, R4 ;  /* 0x00000004000c7213 */ /* 0x004fe20000000000 */
[----:B------:R0:W-:Y:S01]  /*1240*/  STL [R1+0x1b5c], R2 ;  /* 0x001b5c0201007387 */ /* 0x0001e20000100800 */
[----:B------:R-:W-:Y:S01]  /*1250*/  IABS R16, R0 ;  /* 0x0000000000107213 */ /* 0x000fe20000000000 */
[----:B------:R-:W-:-:S02]  /*1260*/  IMAD R31, R22, R3, R31 ;  /* 0x00000003161f7224 */ /* 0x000fc400078e021f */
[----:B------:R1:W-:Y:S01]  /*1270*/  STL [R1+0x1b60], R0 ;  /* 0x001b600001007387 */ /* 0x0003e20000100800 */
[----:B------:R-:W-:-:S04]  /*1280*/  IMAD.HI.U32 R3, R21, R12, RZ ;  /* 0x0000000c15037227 */ /* 0x000fc800078e00ff */
[----:B------:R-:W-:Y:S02]  /*1290*/  IMAD R64, R22, R5, R64 ;  /* 0x0000000516407224 */ /* 0x000fe400078e0240 */
[----:B0-----:R-:W-:-:S04]  /*12a0*/  IMAD.HI.U32 R2, R21, R10, RZ ;  /* 0x0000000a15027227 */ /* 0x001fc800078e00ff */
[----:B-1----:R-:W-:-:S04]  /*12b0*/  IMAD.HI.U32 R0, R21, R78, RZ ;  /* 0x0000004e15007227 */ /* 0x002fc800078e00ff */
[----:B------:R-:W-:Y:S02]  /*12c0*/  IMAD.MOV R11, RZ, RZ, -R2 ;  /* 0x000000ffff0b7224 */ /* 0x000fe400078e0a02 */
[----:B------:R-:W-:-:S04]  /*12d0*/  IMAD.HI.U32 R4, R21, R14, RZ ;  /* 0x0000000e15047227 */ /* 0x000fc800078e00ff */
[----:B------:R-:W-:-:S04]  /*12e0*/  IMAD.HI.U32 R5, R21, R16, RZ ;  /* 0x0000001015057227 */ /* 0x000fc800078e00ff */
[----:B------:R-:W-:Y:S02]  /*12f0*/  IMAD.MOV R9, RZ, RZ, -R0 ;  /* 0x000000ffff097224 */ /* 0x000fe400078e0a00 */
[C---:B------:R-:W-:Y:S02]  /*1300*/  IMAD R44, R22.reuse, R15, R44 ;  /* 0x0000000f162c7224 */ /* 0x040fe400078e022c */
[----:B------:R-:W-:Y:S02]  /*1310*/  IMAD.MOV R3, RZ, RZ, -R3 ;  /* 0x000000ffff037224 */ /* 0x000fe400078e0a03 */
[C---:B------:R-:W-:Y:S02]  /*1320*/  IMAD R0, R22.reuse, R11, R10 ;  /* 0x0000000b16007224 */ /* 0x040fe400078e020a */
[----:B------:R-:W-:Y:S02]  /*1330*/  IMAD.MOV R15, RZ, RZ, -R4 ;  /* 0x000000ffff0f7224 */ /* 0x000fe400078e0a04 */
[----:B------:R-:W-:Y:S01]  /*1340*/  IMAD.MOV R5, RZ, RZ, -R5 ;  /* 0x000000ffff057224 */ /* 0x000fe200078e0a05 */
[----:B------:R0:W-:Y:S01]  /*1350*/  STL [R1+0x18], R0 ;  /* 0x0000180001007387 */ /* 0x0001e20000100800 */
[----:B------:R-:W-:-:S02]  /*1360*/  IMAD R3, R22, R3, R12 ;  /* 0x0000000316037224 */ /* 0x000fc400078e020c */
[C---:B------:R-:W-:Y:S02]  /*1370*/  IMAD R2, R22.reuse, R15, R14 ;  /* 0x0000000f16027224 */ /* 0x040fe400078e020e */
[----:B------:R-:W-:Y:S01]  /*1380*/  IMAD R78, R22, R9, R78 ;  /* 0x00000009164e7224 */ /* 0x000fe200078e024e */
[----:B------:R1:W-:Y:S01]  /*1390*/  STL [R1+0xac], R3 ;  /* 0x0000ac0301007387 */ /* 0x0003e20000100800 */
[C---:B------:R-:W-:Y:S02]  /*13a0*/  VIADD R9, R38.reuse, 0x18 ;  /* 0x0000001826097836 */ /* 0x040fe40000000000 */
[----:B------:R-:W-:Y:S01]  /*13b0*/  VIADD R4, R38, 0x19 ;  /* 0x0000001926047836 */ /* 0x000fe20000000000 */
[----:B------:R2:W-:Y:S01]  /*13c0*/  STL [R1+0x22c], R2 ;  /* 0x00022c0201007387 */ /* 0x0005e20000100800 */
[----:B0-----:R-:W-:Y:S01]  /*13d0*/  IMAD R0, R22, R5, R16 ;  /* 0x0000000516007224 */ /* 0x001fe200078e0210 */
[----:B------:R-:W-:Y:S01]  /*13e0*/  IABS R30, R9 ;  /* 0x00000009001e7213 */ /* 0x000fe20000000000 */
[----:B------:R-:W-:Y:S01]  /*13f0*/  VIADD R14, R38, 0x2e ;  /* 0x0000002e260e7836 */ /* 0x000fe20000000000 */
[----:B------:R-:W-:-:S02]  /*1400*/  IABS R46, R4 ;  /* 0x00000004002e7213 */ /* 0x000fc40000000000 */
[----:B------:R0:W-:Y:S01]  /*1410*/  STL [R1+0x208], R0 ;  /* 0x0002080001007387 */ /* 0x0001e20000100800 */
[C---:B-1----:R-:W-:Y:S02]  /*1420*/  VIADD R3, R38.reuse, 0x1a ;  /* 0x0000001a26037836 */ /* 0x042fe40000000000 */
[C---:B--2---:R-:W-:Y:S01]  /*1430*/  VIADD R2, R38.reuse, 0x1b ;  /* 0x0000001b26027836 */ /* 0x044fe20000000000 */
[----:B------:R-:W-:Y:S02]  /*1440*/  STL [R1+0x1b64], R9 ;  /* 0x001b640901007387 */ /* 0x000fe40000100800 */
[----:B------:R-:W-:Y:S02]  /*1450*/  IABS R65, R3 ;  /* 0x0000000300417213 */ /* 0x000fe40000000000 */
[----:B------:R1:W-:Y:S01]  /*1460*/  STL [R1+0x1b68], R4 ;  /* 0x001b680401007387 */ /* 0x0003e20000100800 */
[----:B0-----:R-:W-:Y:S01]  /*1470*/  VIADD R0, R38, 0x1c ;  /* 0x0000001c26007836 */ /* 0x001fe20000000000 */
[----:B------:R-:W-:-:S02]  /*1480*/  IABS R77, R2 ;  /* 0x00000002004d7213 */ /* 0x000fc40000000000 */
[----:B------:R0:W-:Y:S02]  /*1490*/  STL [R1+0x1b6c], R3 ;  /* 0x001b6c0301007387 */ /* 0x0001e40000100800 */
[----:B------:R-:W-:Y:S02]  /*14a0*/  IABS R10, R0 ;  /* 0x00000000000a7213 */ /* 0x000fe40000000000 */
[----:B------:R-:W-:Y:S01]  /*14b0*/  STL [R1+0x1b70], R2 ;  /* 0x001b700201007387 */ /* 0x000fe20000100800 */
[----:B-1----:R-:W-:-:S03]  /*14c0*/  IMAD.HI.U32 R4, R21, R77, RZ ;  /* 0x0000004d15047227 */ /* 0x002fc600078e00ff */
[----:B------:R1:W-:Y:S01]  /*14d0*/  STL [R1+0x1b74], R0 ;  /* 0x001b740001007387 */ /* 0x0003e20000100800 */
[----:B------:R-:W-:-:S04]  /*14e0*/  IMAD.HI.U32 R5, R21, R10, RZ ;  /* 0x0000000a15057227 */ /* 0x000fc800078e00ff */
[----:B0-----:R-:W-:-:S04]  /*14f0*/  IMAD.HI.U32 R3, R21, R65, RZ ;  /* 0x0000004115037227 */ /* 0x001fc800078e00ff */
[----:B-1----:R-:W-:-:S04]  /*1500*/  IMAD.HI.U32 R0, R21, R30, RZ ;  /* 0x0000001e15007227 */ /* 0x002fc800078e00ff */
[----:B------:R-:W-:Y:S02]  /*1510*/  IMAD.MOV R9, RZ, RZ, -R0 ;  /* 0x000000ffff097224 */ /* 0x000fe400078e0a00 */
[----:B------:R-:W-:Y:S02]  /*1520*/  IMAD.MOV R5, RZ, RZ, -R5 ;  /* 0x000000ffff057224 */ /* 0x000fe400078e0a05 */
[----:B------:R-:W-:Y:S02]  /*1530*/  IMAD.MOV R4, RZ, RZ, -R4 ;  /* 0x000000ffff047224 */ /* 0x000fe400078e0a04 */
[----:B------:R-:W-:Y:S02]  /*1540*/  IMAD.MOV R3, RZ, RZ, -R3 ;  /* 0x000000ffff037224 */ /* 0x000fe400078e0a03 */
[----:B------:R-:W-:-:S04]  /*1550*/  IMAD.HI.U32 R2, R21, R46, RZ ;  /* 0x0000002e15027227 */ /* 0x000fc800078e00ff */
[C---:B------:R-:W-:Y:S02]  /*1560*/  IMAD R30, R22.reuse, R9, R30 ;  /* 0x00000009161e7224 */ /* 0x040fe400078e021e */
[----:B------:R-:W-:Y:S02]  /*1570*/  IMAD R0, R22, R5, R10 ;  /* 0x0000000516007224 */ /* 0x000fe400078e020a */
[----:B------:R-:W-:Y:S02]  /*1580*/  VIADD R9, R38, 0x1d ;  /* 0x0000001d26097836 */ /* 0x000fe40000000000 */
[C---:B------:R-:W-:Y:S01]  /*1590*/  IMAD R77, R22.reuse, R4, R77 ;  /* 0x00000004164d7224 */ /* 0x040fe200078e024d */
[----:B------:R0:W-:Y:S01]  /*15a0*/  STL [R1+0x20], R0 ;  /* 0x0000200001007387 */ /* 0x0001e20000100800 */
[----:B------:R-:W-:Y:S02]  /*15b0*/  IMAD R65, R22, R3, R65 ;  /* 0x0000000316417224 */ /* 0x000fe400078e0241 */
[----:B------:R-:W-:Y:S01]  /*15c0*/  VIADD R4, R38, 0x1e ;  /* 0x0000001e26047836 */ /* 0x000fe20000000000 */
[----:B------:R1:W-:Y:S01]  /*15d0*/  STL [R1+0x1b78], R9 ;  /* 0x001b780901007387 */ /* 0x0003e20000100800 */
[----:B------:R-:W-:-:S02]  /*15e0*/  IMAD.MOV R11, RZ, RZ, -R2 ;  /* 0x000000ffff0b7224 */ /* 0x000fc400078e0a02 */
[C---:B------:R-:W-:Y:S01]  /*15f0*/  VIADD R3, R38.reuse, 0x1f ;  /* 0x0000001f26037836 */ /* 0x040fe20000000000 */
[----:B------:R-:W-:Y:S01]  /*1600*/  STL [R1+0x1b7c], R4 ;  /* 0x001b7c0401007387 */ /* 0x000fe20000100800 */
[C---:B------:R-:W-:Y:S01]  /*1610*/  VIADD R2, R38.reuse, 0x20 ;  /* 0x0000002026027836 */ /* 0x040fe20000000000 */
[----:B------:R-:W-:Y:S01]  /*1620*/  IABS R10, R4 ;  /* 0x00000004000a7213 */ /* 0x000fe20000000000 */
[----:B0-----:R-:W-:Y:S01]  /*1630*/  VIADD R0, R38, 0x21 ;  /* 0x0000002126007836 */ /* 0x001fe20000000000 */
[----:B------:R0:W-:Y:S01]  /*1640*/  STL [R1+0x1b80], R3 ;  /* 0x001b800301007387 */ /* 0x0001e20000100800 */
[----:B------:R-:W-:Y:S01]  /*1650*/  IABS R12, R3 ;  /* 0x00000003000c7213 */ /* 0x000fe20000000000 */
[----:B------:R-:W-:Y:S01]  /*1660*/  IMAD R46, R22, R11, R46 ;  /* 0x0000000b162e7224 */ /* 0x000fe200078e022e */
[----:B-1----:R-:W-:Y:S01]  /*1670*/  IABS R9, R9 ;  /* 0x0000000900097213 */ /* 0x002fe20000000000 */
[----:B------:R1:W-:Y:S01]  /*1680*/  STL [R1+0x1b84], R2 ;  /* 0x001b840201007387 */ /* 0x0003e20000100800 */
[----:B------:R-:W-:-:S02]  /*1690*/  IABS R28, R2 ;  /* 0x00000002001c7213 */ /* 0x000fc40000000000 */
[----:B------:R-:W-:Y:S01]  /*16a0*/  IABS R47, R0 ;  /* 0x00000000002f7213 */ /* 0x000fe20000000000 */
[----:B------:R2:W-:Y:S01]  /*16b0*/  STL [R1+0x1b88], R0 ;  /* 0x001b880001007387 */ /* 0x0005e20000100800 */
[----:B0-----:R-:W-:-:S04]  /*16c0*/  IMAD.HI.U32 R3, R21, R12, RZ ;  /* 0x0000000c15037227 */ /* 0x001fc800078e00ff */
[----:B-1----:R-:W-:-:S04]  /*16d0*/  IMAD.HI.U32 R2, R21, R10, RZ ;  /* 0x0000000a15027227 */ /* 0x002fc800078e00ff */
[----:B--2---:R-:W-:-:S04]  /*16e0*/  IMAD.HI.U32 R0, R21, R9, RZ ;  /* 0x0000000915007227 */ /* 0x004fc800078e00ff */
[----:B------:R-:W-:-:S04]  /*16f0*/  IMAD.HI.U32 R4, R21, R28, RZ ;  /* 0x0000001c15047227 */ /* 0x000fc800078e00ff */
[----:B------:R-:W-:Y:S02]  /*1700*/  IMAD.MOV R0, RZ, RZ, -R0 ;  /* 0x000000ffff007224 */ /* 0x000fe400078e0a00 */
[----:B------:R-:W-:Y:S02]  /*1710*/  IMAD.MOV R11, RZ, RZ, -R2 ;  /* 0x000000ffff0b7224 */ /* 0x000fe400078e0a02 */
[----:B------:R-:W-:Y:S02]  /*1720*/  IMAD.MOV R3, RZ, RZ, -R3 ;  /* 0x000000ffff037224 */ /* 0x000fe400078e0a03 */
[----:B------:R-:W-:Y:S02]  /*1730*/  IMAD.MOV R15, RZ, RZ, -R4 ;  /* 0x000000ffff0f7224 */ /* 0x000fe400078e0a04 */
[C---:B------:R-:W-:Y:S02]  /*1740*/  IMAD R4, R22.reuse, R0, R9 ;  /* 0x0000000016047224 */ /* 0x040fe400078e0209 */
[----:B------:R-:W-:-:S02]  /*1750*/  IMAD R2, R22, R11, R10 ;  /* 0x0000000b16027224 */ /* 0x000fc400078e020a */
[----:B------:R-:W-:Y:S01]  /*1760*/  IMAD R0, R22, R3, R12 ;  /* 0x0000000316007224 */ /* 0x000fe200078e020c */
[----:B------:R0:W-:Y:S01]  /*1770*/  STL [R1+0xb8], R4 ;  /* 0x0000b80401007387 */ /* 0x0001e20000100800 */
[C---:B------:R-:W-:Y:S02]  /*1780*/  VIADD R10, R38.reuse, 0x22 ;  /* 0x00000022260a7836 */ /* 0x040fe40000000000 */
[C---:B------:R-:W-:Y:S01]  /*1790*/  VIADD R9, R38.reuse, 0x23 ;  /* 0x0000002326097836 */ /* 0x040fe20000000000 */
[----:B------:R1:W-:Y:S01]  /*17a0*/  STL [R1+0x204], R2 ;  /* 0x0002040201007387 */ /* 0x0003e20000100800 */
[----:B------:R-:W-:Y:S01]  /*17b0*/  IMAD.HI.U32 R5, R21, R47, RZ ;  /* 0x0000002f15057227 */ /* 0x000fe200078e00ff */
[----:B------:R-:W-:Y:S02]  /*17c0*/  IABS R66, R10 ;  /* 0x0000000a00427213 */ /* 0x000fe40000000000 */
[----:B------:R2:W-:Y:S01]  /*17d0*/  STL [R1+0x200], R0 ;  /* 0x0002000001007387 */ /* 0x0005e20000100800 */
[----:B------:R-:W-:Y:S01]  /*17e0*/  IMAD.MOV R5, RZ, RZ, -R5 ;  /* 0x000000ffff057224 */ /* 0x000fe200078e0a05 */
[----:B------:R-:W-:Y:S01]  /*17f0*/  IABS R84, R9 ;  /* 0x0000000900547213 */ /* 0x000fe20000000000 */
[----:B0-----:R-:W-:Y:S01]  /*1800*/  VIADD R4, R38, 0x24 ;  /* 0x0000002426047836 */ /* 0x001fe20000000000 */
[----:B------:R0:W-:Y:S01]  /*1810*/  STL [R1+0x1b8c], R10 ;  /* 0x001b8c0a01007387 */ /* 0x0001e20000100800 */
[----:B------:R-:W-:-:S02]  /*1820*/  IMAD R47, R22, R5, R47 ;  /* 0x00000005162f7224 */ /* 0x000fc400078e022f */
[----:B-1----:R-:W-:Y:S01]  /*1830*/  VIADD R2, R38, 0x25 ;  /* 0x0000002526027836 */ /* 0x002fe20000000000 */
[----:B------:R-:W-:Y:S01]  /*1840*/  STL [R1+0x1b90], R9 ;  /* 0x001b900901007387 */ /* 0x000fe20000100800 */
[----:B------:R-:W-:-:S03]  /*1850*/  IMAD.HI.U32 R11, R21, R84, RZ ;  /* 0x00000054150b7227 */ /* 0x000fc600078e00ff */
[----:B------:R1:W-:Y:S01]  /*1860*/  STL [R1+0x1b94], R4 ;  /* 0x001b940401007387 */ /* 0x0003e20000100800 */
[C---:B--2---:R-:W-:Y:S02]  /*1870*/  VIADD R0, R38.reuse, 0x26 ;  /* 0x0000002626007836 */ /* 0x044fe40000000000 */
[----:B0-----:R-:W-:Y:S01]  /*1880*/  VIADD R10, R38, 0x28 ;  /* 0x00000028260a7836 */ /* 0x001fe20000000000 */
[----:B------:R0:W-:Y:S01]  /*1890*/  STL [R1+0x1b98], R2 ;  /* 0x001b980201007387 */ /* 0x0001e20000100800 */
[----:B------:R-:W-:Y:S02]  /*18a0*/  IMAD R28, R22, R15, R28 ;  /* 0x0000000f161c7224 */ /* 0x000fe400078e021c */
[----:B------:R-:W-:Y:S01]  /*18b0*/  IMAD.HI.U32 R15, R21, R66, RZ ;  /* 0x00000042150f7227 */ /* 0x000fe200078e00ff */
[----:B------:R2:W-:Y:S01]  /*18c0*/  STL [R1+0x1b9c], R0 ;  /* 0x001b9c0001007387 */ /* 0x0005e20000100800 */
[----:B------:R-:W-:Y:S02]  /*18d0*/  IABS R34, R10 ;  /* 0x0000000a00227213 */ /* 0x000fe40000000000 */
[----:B-1----:R-:W-:Y:S01]  /*18e0*/  IABS R4, R4 ;  /* 0x0000000400047213 */ /* 0x002fe20000000000 */
[----:B------:R-:W-:Y:S01]  /*18f0*/  IMAD.MOV R11, RZ, RZ, -R11 ;  /* 0x000000ffff0b7224 */ /* 0x000fe200078e0a0b */
[----:B0-----:R-:W-:Y:S01]  /*1900*/  IABS R2, R2 ;  /* 0x0000000200027213 */ /* 0x001fe20000000000 */
[----:B------:R-:W-:-:S02]  /*1910*/  IMAD.MOV R15, RZ, RZ, -R15 ;  /* 0x000000ffff0f7224 */ /* 0x000fc400078e0a0f */
[----:B------:R-:W-:Y:S01]  /*1920*/  IMAD.HI.U32 R9, R21, R4, RZ ;  /* 0x0000000415097227 */ /* 0x000fe200078e00ff */
[----:B--2---:R-:W-:-:S03]  /*1930*/  IABS R0, R0 ;  /* 0x0000000000007213 */ /* 0x004fc60000000000 */
[----:B------:R-:W-:-:S04]  /*1940*/  IMAD.HI.U32 R5, R21, R2, RZ ;  /* 0x0000000215057227 */ /* 0x000fc800078e00ff */
[----:B------:R-:W-:-:S04]  /*1950*/  IMAD.HI.U32 R3, R21, R0, RZ ;  /* 0x0000000015037227 */ /* 0x000fc800078e00ff */
[----:B------:R-:W-:Y:S02]  /*1960*/  IMAD.MOV R9, RZ, RZ, -R9 ;  /* 0x000000ffff097224 */ /* 0x000fe400078e0a09 */
[----:B------:R-:W-:Y:S02]  /*1970*/  IMAD.MOV R5, RZ, RZ, -R5 ;  /* 0x000000ffff057224 */ /* 0x000fe400078e0a05 */
[----:B------:R-:W-:Y:S02]  /*1980*/  IMAD.MOV R3, RZ, RZ, -R3 ;  /* 0x000000ffff037224 */ /* 0x000fe400078e0a03 */
[C---:B------:R-:W-:Y:S02]  /*1990*/  IMAD R4, R22.reuse, R9, R4 ;  /* 0x0000000916047224 */ /* 0x040fe400078e0204 */
[C---:B------:R-:W-:Y:S02]  /*19a0*/  IMAD R2, R22.reuse, R5, R2 ;  /* 0x0000000516027224 */ /* 0x040fe400078e0202 */
[----:B------:R-:W-:Y:S01]  /*19b0*/  IMAD R0, R22, R3, R0 ;  /* 0x0000000316007224 */ /* 0x000fe200078e0200 */
[----:B------:R0:W-:Y:S01]  /*19c0*/  STL [R1+0x28], R4 ;  /* 0x0000280401007387 */ /* 0x0001e20000100800 */
[----:B------:R-:W-:-:S02]  /*19d0*/  VIADD R5, R38, 0x27 ;  /* 0x0000002726057836 */ /* 0x000fc40000000000 */
[----:B------:R-:W-:Y:S01]  /*19e0*/  VIADD R9, R38, 0x29 ;  /* 0x0000002926097836 */ /* 0x000fe20000000000 */
[----:B------:R1:W-:Y:S01]  /*19f0*/  STL [R1+0xbc], R2 ;  /* 0x0000bc0201007387 */ /* 0x0003e20000100800 */
[----:B------:R-:W-:Y:S02]  /*1a00*/  IMAD R84, R22, R11, R84 ;  /* 0x0000000b16547224 */ /* 0x000fe400078e0254 */
[C---:B------:R-:W-:Y:S01]  /*1a10*/  VIADD R11, R38.reuse, 0x2c ;  /* 0x0000002c260b7836 */ /* 0x040fe20000000000 */
[----:B------:R-:W-:Y:S01]  /*1a20*/  STL [R1+0x1fc], R0 ;  /* 0x0001fc0001007387 */ /* 0x000fe20000100800 */
[----:B------:R-:W-:Y:S01]  /*1a30*/  IABS R48, R9 ;  /* 0x0000000900307213 */ /* 0x000fe20000000000 */
[----:B0-----:R-:W-:Y:S02]  /*1a40*/  VIADD R4, R38, 0x2a ;  /* 0x0000002a26047836 */ /* 0x001fe40000000000 */
[----:B------:R0:W-:Y:S01]  /*1a50*/  STL [R1+0x1ba0], R5 ;  /* 0x001ba00501007387 */ /* 0x0001e20000100800 */
[----:B------:R-:W-:-:S02]  /*1a60*/  IMAD R66, R22, R15, R66 ;  /* 0x0000000f16427224 */ /* 0x000fc400078e0242 */
[C---:B-1----:R-:W-:Y:S01]  /*1a70*/  VIADD R2, R38.reuse, 0x2b ;  /* 0x0000002b26027836 */ /* 0x042fe20000000000 */
[----:B------:R1:W-:Y:S01]  /*1a80*/  STL [R1+0x1ba4], R10 ;  /* 0x001ba40a01007387 */ /* 0x0003e20000100800 */
[----:B------:R-:W-:Y:S01]  /*1a90*/  IABS R67, R4 ;  /* 0x0000000400437213 */ /* 0x000fe20000000000 */
[C---:B------:R-:W-:Y:S02]  /*1aa0*/  VIADD R15, R38.reuse, 0x2d ;  /* 0x0000002d260f7836 */ /* 0x040fe40000000000 */
[----:B------:R2:W-:Y:S01]  /*1ab0*/  STL [R1+0x1ba8], R9 ;  /* 0x001ba80901007387 */ /* 0x0005e20000100800 */
[----:B------:R-:W-:Y:S01]  /*1ac0*/  IABS R83, R2 ;  /* 0x0000000200537213 */ /* 0x000fe20000000000 */
[----:B------:R-:W-:Y:S01]  /*1ad0*/  VIADD R12, R38, 0x2f ;  /* 0x0000002f260c7836 */ /* 0x000fe20000000000 */
[----:B0-----:R-:W-:Y:S01]  /*1ae0*/  IABS R5, R5 ;  /* 0x0000000500057213 */ /* 0x001fe20000000000 */
[----:B------:R0:W-:Y:S01]  /*1af0*/  STL [R1+0x1bac], R4 ;  /* 0x001bac0401007387 */ /* 0x0001e20000100800 */
[----:B------:R-:W-:-:S03]  /*1b00*/  IMAD.HI.U32 R3, R21, R48, RZ ;  /* 0x0000003015037227 */ /* 0x000fc600078e00ff */
[----:B------:R5:W-:Y:S01]  /*1b10*/  STL [R1+0x1bb0], R2 ;  /* 0x001bb00201007387 */ /* 0x000be20000100800 */
[----:B-1----:R-:W-:Y:S02]  /*1b20*/  VIADD R10, R38, 0x30 ;  /* 0x00000030260a7836 */ /* 0x002fe40000000000 */
[----:B--2---:R-:W-:-:S03]  /*1b30*/  IMAD.HI.U32 R9, R21, R5, RZ ;  /* 0x0000000515097227 */ /* 0x004fc600078e00ff */
[----:B------:R-:W-:Y:S01]  /*1b40*/  IABS R33, R10 ;  /* 0x0000000a00217213 */ /* 0x000fe20000000000 */
[----:B------:R-:W-:Y:S02]  /*1b50*/  IMAD.MOV R9, RZ, RZ, -R9 ;  /* 0x000000ffff097224 */ /* 0x000fe400078e0a09 */
[----:B0-----:R-:W-:-:S04]  /*1b60*/  IMAD.HI.U32 R4, R21, R34, RZ ;  /* 0x0000002215047227 */ /* 0x001fc800078e00ff */
[----:B------:R-:W-:Y:S01]  /*1b70*/  IMAD R5, R22, R9, R5 ;  /* 0x0000000916057224 */ /* 0x000fe200078e0205 */
[----:B------:R-:W-:Y:S01]  /*1b80*/  IABS R9, R15 ;  /* 0x0000000f00097213 */ /* 0x000fe20000000000 */
[----:B-----5:R-:W-:-:S03]  /*1b90*/  IMAD.HI.U32 R2, R21, R67, RZ ;  /* 0x0000004315027227 */ /* 0x020fc600078e00ff */
[----:B------:R0:W-:Y:S01]  /*1ba0*/  STL [R1+0x1c8], R5 ;  /* 0x0001c80501007387 */ /* 0x0001e20000100800 */
[----:B------:R-:W-:Y:S02]  /*1bb0*/  IMAD.MOV R4, RZ, RZ, -R4 ;  /* 0x000000ffff047224 */ /* 0x000fe400078e0a04 */
[----:B------:R-:W-:Y:S01]  /*1bc0*/  IMAD.MOV R2, RZ, RZ, -R2 ;  /* 0x000000ffff027224 */ /* 0x000fe200078e0a02 */
[----:B------:R1:W-:Y:S01]  /*1bd0*/  STL [R1+0x1bb4], R11 ;  /* 0x001bb40b01007387 */ /* 0x0003e20000100800 */
[C---:B------:R-:W-:Y:S01]  /*1be0*/  IMAD R34, R22.reuse, R4, R34 ;  /* 0x0000000416227224 */ /* 0x040fe200078e0222 */
[----:B------:R-:W-:Y:S01]  /*1bf0*/  IABS R4, R14 ;  /* 0x0000000e00047213 */ /* 0x000fe20000000000 */
[----:B------:R-:W-:Y:S01]  /*1c00*/  IMAD R67, R22, R2, R67 ;  /* 0x0000000216437224 */ /* 0x000fe200078e0243 */
[----:B------:R-:W-:Y:S01]  /*1c10*/  STL [R1+0x1bb8], R15 ;  /* 0x001bb80f01007387 */ /* 0x000fe20000100800 */
[----:B------:R-:W-:Y:S01]  /*1c20*/  IABS R2, R12 ;  /* 0x0000000c00027213 */ /* 0x000fe20000000000 */
[----:B------:R-:W-:-:S02]  /*1c30*/  IMAD.MOV R3, RZ, RZ, -R3 ;  /* 0x000000ffff037224 */ /* 0x000fc400078e0a03 */
[----:B------:R-:W-:Y:S01]  /*1c40*/  STL [R1+0x1bbc], R14 ;  /* 0x001bbc0e01007387 */ /* 0x000fe20000100800 */
[C---:B0-----:R-:W-:Y:S01]  /*1c50*/  IMAD.HI.U32 R5, R21.reuse, R4, RZ ;  /* 0x0000000415057227 */ /* 0x041fe200078e00ff */
[----:B-1----:R-:W-:Y:S02]  /*1c60*/  IABS R11, R11 ;  /* 0x0000000b000b7213 */ /* 0x002fe40000000000 */
[----:B------:R0:W-:Y:S01]  /*1c70*/  STL [R1+0x1bc0], R12 ;  /* 0x001bc00c01007387 */ /* 0x0001e20000100800 */
[----:B------:R-:W-:-:S03]  /*1c80*/  IMAD.HI.U32 R0, R21, R83, RZ ;  /* 0x0000005315007227 */ /* 0x000fc600078e00ff */
[----:B------:R1:W-:Y:S01]  /*1c90*/  STL [R1+0x1bc8], R10 ;  /* 0x001bc80a01007387 */ /* 0x0003e20000100800 */
[----:B------:R-:W-:Y:S02]  /*1ca0*/  IMAD R48, R22, R3, R48 ;  /* 0x0000000316307224 */ /* 0x000fe400078e0230 */
[----:B------:R-:W-:-:S04]  /*1cb0*/  IMAD.HI.U32 R3, R21, R2, RZ ;  /* 0x0000000215037227 */ /* 0x000fc800078e00ff */
[----:B0-----:R-:W-:-:S04]  /*1cc0*/  IMAD.HI.U32 R12, R21, R11, RZ ;  /* 0x0000000b150c7227 */ /* 0x001fc800078e00ff */
[----:B-1----:R-:W-:-:S04]  /*1cd0*/  IMAD.HI.U32 R10, R21, R9, RZ ;  /* 0x00000009150a7227 */ /* 0x002fc800078e00ff */
[----:B------:R-:W-:Y:S02]  /*1ce0*/  IMAD.MOV R12, RZ, RZ, -R12 ;  /* 0x000000ffff0c7224 */ /* 0x000fe400078e0a0c */
[----:B------:R-:W-:Y:S02]  /*1cf0*/  IMAD.MOV R10, RZ, RZ, -R10 ;  /* 0x000000ffff0a7224 */ /* 0x000fe400078e0a0a */
[----:B------:R-:W-:Y:S02]  /*1d00*/  IMAD.MOV R5, RZ, RZ, -R5 ;  /* 0x000000ffff057224 */ /* 0x000fe400078e0a05 */
[----:B------:R-:W-:Y:S02]  /*1d10*/  IMAD.MOV R0, RZ, RZ, -R0 ;  /* 0x000000ffff007224 */ /* 0x000fe400078e0a00 */
[C---:B------:R-:W-:Y:S02]  /*1d20*/  IMAD R11, R22.reuse, R12, R11 ;  /* 0x0000000c160b7224 */ /* 0x040fe400078e020b */
[----:B------:R-:W-:-:S02]  /*1d30*/  IMAD R9, R22, R10, R9 ;  /* 0x0000000a16097224 */ /* 0x000fc400078e0209 */
[----:B------:R-:W-:Y:S01]  /*1d40*/  IMAD.MOV R3, RZ, RZ, -R3 ;  /* 0x000000ffff037224 */ /* 0x000fe200078e0a03 */
[----:B------:R0:W-:Y:S01]  /*1d50*/  STL [R1+0x24], R11 ;  /* 0x0000240b01007387 */ /* 0x0001e20000100800 */
[C---:B------:R-:W-:Y:S02]  /*1d60*/  IMAD R4, R22.reuse, R5, R4 ;  /* 0x0000000516047224 */ /* 0x040fe400078e0204 */
[----:B------:R-:W-:Y:S01]  /*1d70*/  IMAD R83, R22, R0, R83 ;  /* 0x0000000016537224 */ /* 0x000fe200078e0253 */
[----:B------:R-:W-:Y:S01]  /*1d80*/  STL [R1+0xdc], R9 ;  /* 0x0000dc0901007387 */ /* 0x000fe20000100800 */
[----:B------:R-:W-:-:S03]  /*1d90*/  IMAD.HI.U32 R0, R21, R33, RZ ;  /* 0x0000002115007227 */ /* 0x000fc600078e00ff */
[----:B------:R1:W-:Y:S01]  /*1da0*/  STL [R1+0x1c4], R4 ;  /* 0x0001c40401007387 */ /* 0x0003e20000100800 */
[----:B------:R-:W-:Y:S02]  /*1db0*/  IMAD R2, R22, R3, R2 ;  /* 0x0000000316027224 */ /* 0x000fe400078e0202 */
[C---:B0-----:R-:W-:Y:S02]  /*1dc0*/  VIADD R11, R38.reuse, 0x31 ;  /* 0x00000031260b7836 */ /* 0x041fe40000000000 */
[C---:B------:R-:W-:Y:S01]  /*1dd0*/  VIADD R5, R38.reuse, 0x34 ;  /* 0x0000003426057836 */ /* 0x040fe20000000000 */
[----:B------:R0:W-:Y:S01]  /*1de0*/  STL [R1+0x1a8], R2 ;  /* 0x0001a80201007387 */ /* 0x0001e20000100800 */
[----:B------:R-:W-:Y:S01]  /*1df0*/  IMAD.MOV R0, RZ, RZ, -R0 ;  /* 0x000000ffff007224 */ /* 0x000fe200078e0a00 */
[----:B------:R-:W-:Y:S01]  /*1e00*/  IABS R50, R11 ;  /* 0x0000000b00327213 */ /* 0x000fe20000000000 */
[C---:B------:R-:W-:Y:S01]  /*1e10*/  VIADD R10, R38.reuse, 0x32 ;  /* 0x00000032260a7836 */ /* 0x040fe20000000000 */
[----:B------:R-:W-:Y:S01]  /*1e20*/  STL [R1+0x1bc4], R11 ;  /* 0x001bc40b01007387 */ /* 0x000fe20000100800 */
[C---:B-1----:R-:W-:Y:S01]  /*1e30*/  VIADD R4, R38.reuse, 0x35 ;  /* 0x0000003526047836 */ /* 0x042fe20000000000 */
[----:B------:R-:W-:Y:S01]  /*1e40*/  IABS R3, R5 ;  /* 0x0000000500037213 */ /* 0x000fe20000000000 */
[----:B------:R-:W-:Y:S01]  /*1e50*/  VIADD R9, R38, 0x33 ;  /* 0x0000003326097836 */ /* 0x000fe20000000000 */
[----:B------:R-:W-:Y:S01]  /*1e60*/  STL [R1+0x1bcc], R10 ;  /* 0x001bcc0a01007387 */ /* 0x000fe20000100800 */
[----:B------:R-:W-:Y:S01]  /*1e70*/  IMAD R33, R22, R0, R33 ;  /* 0x0000000016217224 */ /* 0x000fe200078e0221 */
[----:B------:R-:W-:Y:S01]  /*1e80*/  IABS R68, R10 ;  /* 0x0000000a00447213 */ /* 0x000fe20000000000 */
[C---:B------:R-:W-:Y:S01]  /*1e90*/  VIADD R14, R38.reuse, 0x3b ;  /* 0x0000003b260e7836 */ /* 0x040fe20000000000 */
[----:B------:R-:W-:Y:S01]  /*1ea0*/  IABS R0, R4 ;  /* 0x0000000400007213 */ /* 0x000fe20000000000 */
[----:B------:R1:W-:Y:S01]  /*1eb0*/  STL [R1+0x1bd0], R9 ;  /* 0x001bd00901007387 */ /* 0x0003e20000100800 */
[----:B------:R-:W-:Y:S01]  /*1ec0*/  IABS R85, R9 ;  /* 0x0000000900557213 */ /* 0x000fe20000000000 */
[----:B------:R-:W-:Y:S01]  /*1ed0*/  VIADD R12, R38, 0x3d ;  /* 0x0000003d260c7836 */ /* 0x000fe20000000000 */
[----:B------:R-:W-:Y:S01]  /*1ee0*/  IABS R86, R14 ;  /* 0x0000000e00567213 */ /* 0x000fe20000000000 */
[----:B------:R-:W-:Y:S01]  /*1ef0*/  STL [R1+0x1bd4], R5 ;  /* 0x001bd40501007387 */ /* 0x000fe20000100800 */
[----:B0-----:R-:W-:-:S03]  /*1f00*/  IMAD.HI.U32 R2, R21, R0, RZ ;  /* 0x0000000015027227 */ /* 0x001fc600078e00ff */
[----:B------:R0:W-:Y:S01]  /*1f10*/  STL [R1+0x1bd8], R4 ;  /* 0x001bd80401007387 */ /* 0x0001e20000100800 */
[----:B------:R-:W-:Y:S02]  /*1f20*/  IMAD.MOV R2, RZ, RZ, -R2 ;  /* 0x000000ffff027224 */ /* 0x000fe400078e0a02 */
[----:B-1----:R-:W-:-:S04]  /*1f30*/  IMAD.HI.U32 R9, R21, R68, RZ ;  /* 0x0000004415097227 */ /* 0x002fc800078e00ff */
[----:B------:R-:W-:Y:S02]  /*1f40*/  IMAD.MOV R9, RZ, RZ, -R9 ;  /* 0x000000ffff097224 */ /* 0x000fe400078e0a09 */
[----:B------:R-:W-:-:S04]  /*1f50*/  IMAD.HI.U32 R10, R21, R50, RZ ;  /* 0x00000032150a7227 */ /* 0x000fc800078e00ff */
[----:B0-----:R-:W-:-:S04]  /*1f60*/  IMAD.HI.U32 R4, R21, R3, RZ ;  /* 0x0000000315047227 */ /* 0x001fc800078e00ff */
[----:B------:R-:W-:Y:S02]  /*1f70*/  IMAD.MOV R4, RZ, RZ, -R4 ;  /* 0x000000ffff047224 */ /* 0x000fe400078e0a04 */
[----:B------:R-:W-:-:S04]  /*1f80*/  IMAD.HI.U32 R5, R21, R85, RZ ;  /* 0x0000005515057227 */ /* 0x000fc800078e00ff */
[C---:B------:R-:W-:Y:S02]  /*1f90*/  IMAD R3, R22.reuse, R4, R3 ;  /* 0x0000000416037224 */ /* 0x040fe400078e0203 */
[C---:B------:R-:W-:Y:S02]  /*1fa0*/  IMAD R68, R22.reuse, R9, R68 ;  /* 0x0000000916447224 */ /* 0x040fe400078e0244 */
[----:B------:R-:W-:Y:S01]  /*1fb0*/  IMAD R0, R22, R2, R0 ;  /* 0x0000000216007224 */ /* 0x000fe200078e0200 */
[----:B------:R0:W-:Y:S01]  /*1fc0*/  STL [R1+0x34], R3 ;  /* 0x0000340301007387 */ /* 0x0001e20000100800 */
[----:B------:R-:W-:Y:S02]  /*1fd0*/  IMAD.MOV R10, RZ, RZ, -R10 ;  /* 0x000000ffff0a7224 */ /* 0x000fe400078e0a0a */
[----:B------:R-:W-:Y:S01]  /*1fe0*/  VIADD R9, R38, 0x36 ;  /* 0x0000003626097836 */ /* 0x000fe20000000000 */
[----:B------:R-:W-:Y:S01]  /*1ff0*/  STL [R1+0x120], R0 ;  /* 0x0001200001007387 */ /* 0x000fe20000100800 */
[----:B------:R-:W-:-:S02]  /*2000*/  IMAD.MOV R5, RZ, RZ, -R5 ;  /* 0x000000ffff057224 */ /* 0x000fc400078e0a05 */
[----:B------:R-:W-:Y:S01]  /*2010*/  VIADD R4, R38, 0x37 ;  /* 0x0000003726047836 */ /* 0x000fe20000000000 */
[----:B------:R1:W-:Y:S01]  /*2020*/  STL [R1+0x1bdc], R9 ;  /* 0x001bdc0901007387 */ /* 0x0003e20000100800 */
[C---:B------:R-:W-:Y:S02]  /*2030*/  IMAD R50, R22.reuse, R10, R50 ;  /* 0x0000000a16327224 */ /* 0x040fe400078e0232 */
[----:B------:R-:W-:Y:S01]  /*2040*/  IMAD R85, R22, R5, R85 ;  /* 0x0000000516557224 */ /* 0x000fe200078e0255 */
[----:B------:R2:W-:Y:S01]  /*2050*/  STL [R1+0x1be0], R4 ;  /* 0x001be00401007387 */ /* 0x0005e20000100800 */
[C---:B------:R-:W-:Y:S02]  /*2060*/  VIADD R10, R38.reuse, 0x38 ;  /* 0x00000038260a7836 */ /* 0x040fe40000000000 */
[C---:B------:R-:W-:Y:S02]  /*2070*/  VIADD R5, R38.reuse, 0x39 ;  /* 0x0000003926057836 */ /* 0x040fe40000000000 */
[C---:B0-----:R-:W-:Y:S01]  /*2080*/  VIADD R3, R38.reuse, 0x3a ;  /* 0x0000003a26037836 */ /* 0x041fe20000000000 */
[----:B-1----:R-:W-:Y:S01]  /*2090*/  IABS R9, R9 ;  /* 0x0000000900097213 */ /* 0x002fe20000000000 */
[----:B------:R0:W-:Y:S01]  /*20a0*/  STL [R1+0x1be4], R10 ;  /* 0x001be40a01007387 */ /* 0x0001e20000100800 */
[----:B------:R-:W-:Y:S01]  /*20b0*/  IABS R32, R10 ;  /* 0x0000000a00207213 */ /* 0x000fe20000000000 */
[C---:B------:R-:W-:Y:S01]  /*20c0*/  VIADD R11, R38.reuse, 0x3e ;  /* 0x0000003e260b7836 */ /* 0x040fe20000000000 */
[----:B--2---:R-:W-:Y:S01]  /*20d0*/  IABS R4, R4 ;  /* 0x0000000400047213 */ /* 0x004fe20000000000 */
[----:B------:R1:W-:Y:S01]  /*20e0*/  STL [R1+0x1be8], R5 ;  /* 0x001be80501007387 */ /* 0x0003e20000100800 */
[----:B------:R-:W-:Y:S01]  /*20f0*/  IABS R51, R5 ;  /* 0x0000000500337213 */ /* 0x000fe20000000000 */
[----:B------:R-:W-:Y:S01]  /*2100*/  VIADD R15, R38, 0x55 ;  /* 0x00000055260f7836 */ /* 0x000fe20000000000 */
[----:B------:R-:W-:Y:S01]  /*2110*/  IABS R69, R3 ;  /* 0x0000000300457213 */ /* 0x000fe20000000000 */
[----:B------:R2:W-:Y:S01]  /*2120*/  STL [R1+0x1bf0], R3 ;  /* 0x001bf00301007387 */ /* 0x0005e20000100800 */
[----:B0-----:R-:W-:-:S04]  /*2130*/  IMAD.HI.U32 R10, R21, R9, RZ ;  /* 0x00000009150a7227 */ /* 0x001fc800078e00ff */
[----:B-1----:R-:W-:-:S04]  /*2140*/  IMAD.HI.U32 R5, R21, R4, RZ ;  /* 0x0000000415057227 */ /* 0x002fc800078e00ff */
[----:B------:R-:W-:Y:S02]  /*2150*/  IMAD.MOV R10, RZ, RZ, -R10 ;  /* 0x000000ffff0a7224 */ /* 0x000fe400078e0a0a */
[----:B------:R-:W-:Y:S02]  /*2160*/  IMAD.MOV R5, RZ, RZ, -R5 ;  /* 0x000000ffff057224 */ /* 0x000fe400078e0a05 */
[C---:B------:R-:W-:Y:S02]  /*2170*/  IMAD R9, R22.reuse, R10, R9 ;  /* 0x0000000a16097224 */ /* 0x040fe400078e0209 */
[----:B------:R-:W-:Y:S01]  /*2180*/  IMAD R4, R22, R5, R4 ;  /* 0x0000000516047224 */ /* 0x000fe200078e0204 */
[----:B------:R-:W-:Y:S01]  /*2190*/  IABS R5, R12 ;  /* 0x0000000c00057213 */ /* 0x000fe20000000000 */
[C---:B--2---:R-:W-:Y:S01]  /*21a0*/  IMAD.HI.U32 R3, R21.reuse, R32, RZ ;  /* 0x0000002015037227 */ /* 0x044fe200078e00ff */
[----:B------:R0:W-:Y:S03]  /*21b0*/  STL [R1+0x198], R9 ;  /* 0x0001980901007387 */ /* 0x0001e60000100800 */
[----:B------:R-:W-:Y:S01]  /*21c0*/  VIADD R10, R38, 0x3c ;  /* 0x0000003c260a7836 */ /* 0x000fe20000000000 */
[----:B------:R-:W-:Y:S01]  /*21d0*/  STL [R1+0x194], R4 ;  /* 0x0001940401007387 */ /* 0x000fe20000100800 */
[----:B------:R-:W-:-:S03]  /*21e0*/  IMAD.HI.U32 R0, R21, R69, RZ ;  /* 0x0000004515007227 */ /* 0x000fc600078e00ff */
[----:B------:R-:W-:Y:S01]  /*21f0*/  STL [R1+0x1bec], R14 ;  /* 0x001bec0e01007387 */ /* 0x000fe20000100800 */
[----:B------:R-:W-:Y:S02]  /*2200*/  IMAD.MOV R3, RZ, RZ, -R3 ;  /* 0x000000ffff037224 */ /* 0x000fe400078e0a03 */
[----:B------:R-:W-:Y:S01]  /*2210*/  IMAD.MOV R0, RZ, RZ, -R0 ;  /* 0x000000ffff007224 */ /* 0x000fe200078e0a00 */
[----:B------:R1:W-:Y:S01]  /*2220*/  STL [R1+0x1bf4], R10 ;  /* 0x001bf40a01007387 */ /* 0x0003e20000100800 */
[----:B0-----:R-:W-:Y:S02]  /*2230*/  VIADD R9, R38, 0x3f ;  /* 0x0000003f26097836 */ /* 0x001fe40000000000 */
[C---:B------:R-:W-:Y:S01]  /*2240*/  IMAD R32, R22.reuse, R3, R32 ;  /* 0x0000000316207224 */ /* 0x040fe200078e0220 */
[----:B------:R-:W-:Y:S01]  /*2250*/  IABS R3, R11 ;  /* 0x0000000b00037213 */ /* 0x000fe20000000000 */
[----:B------:R-:W-:Y:S01]  /*2260*/  IMAD.HI.U32 R2, R21, R51, RZ ;  /* 0x0000003315027227 */ /* 0x000fe200078e00ff */
[----:B------:R-:W-:Y:S03]  /*2270*/  STL [R1+0x1bf8], R12 ;  /* 0x001bf80c01007387 */ /* 0x000fe60000100800 */
[----:B------:R-:W-:Y:S01]  /*2280*/  IMAD R69, R22, R0, R69 ;  /* 0x0000000016457224 */ /* 0x000fe200078e0245 */
[----:B-1----:R-:W-:Y:S01]  /*2290*/  IABS R10, R10 ;  /* 0x0000000a000a7213 */ /* 0x002fe20000000000 */
[----:B------:R0:W-:Y:S01]  /*22a0*/  STL [R1+0x1bfc], R11 ;  /* 0x001bfc0b01007387 */ /* 0x0001e20000100800 */
[----:B------:R-:W-:Y:S01]  /*22b0*/  IABS R0, R9 ;  /* 0x0000000900007213 */ /* 0x000fe20000000000 */
[----:B------:R-:W-:-:S02]  /*22c0*/  IMAD.MOV R2, RZ, RZ, -R2 ;  /* 0x000000ffff027224 */ /* 0x000fc400078e0a02 */
[----:B------:R1:W-:Y:S01]  /*22d0*/  STL [R1+0x1c00], R9 ;  /* 0x001c000901007387 */ /* 0x0003e20000100800 */
[----:B------:R-:W-:-:S04]  /*22e0*/  IMAD.HI.U32 R4, R21, R3, RZ ;  /* 0x0000000315047227 */ /* 0x000fc800078e00ff */
[----:B------:R-:W-:Y:S02]  /*22f0*/  IMAD R51, R22, R2, R51 ;  /* 0x0000000216337224 */ /* 0x000fe400078e0233 */
[----:B0-----:R-:W-:-:S04]  /*2300*/  IMAD.HI.U32 R11, R21, R10, RZ ;  /* 0x0000000a150b7227 */ /* 0x001fc800078e00ff */
[----:B-1----:R-:W-:-:S04]  /*2310*/  IMAD.HI.U32 R9, R21, R5, RZ ;  /* 0x0000000515097227 */ /* 0x002fc800078e00ff */
[----:B------:R-:W-:Y:S02]  /*2320*/  IMAD.MOV R11, RZ, RZ, -R11 ;  /* 0x000000ffff0b7224 */ /* 0x000fe400078e0a0b */
[----:B------:R-:W-:Y:S02]  /*2330*/  IMAD.MOV R9, RZ, RZ, -R9 ;  /* 0x000000ffff097224 */ /* 0x000fe400078e0a09 */
        /* <DEDUP_REMOVED lines=8> */
[----:B------:R1:W-:Y:S01]  /*23c0*/  STL [R1+0x11c], R5 ;  /* 0x00011c0501007387 */ /* 0x0003e20000100800 */
[----:B------:R-:W-:-:S02]  /*23d0*/  IMAD R0, R22, R2, R0 ;  /* 0x0000000216007224 */ /* 0x000fc400078e0200 */
[C---:B------:R-:W-:Y:S01]  /*23e0*/  VIADD R4, R38.reuse, 0x43 ;  /* 0x0000004326047836 */ /* 0x040fe20000000000 */
[----:B------:R2:W-:Y:S01]  /*23f0*/  STL [R1+0x178], R3 ;  /* 0x0001780301007387 */ /* 0x0005e20000100800 */
[----:B------:R-:W-:Y:S01]  /*2400*/  IABS R53, R9 ;  /* 0x0000000900357213 */ /* 0x000fe20000000000 */
[C---:B0-----:R-:W-:Y:S02]  /*2410*/  VIADD R10, R38.reuse, 0x40 ;  /* 0x00000040260a7836 */ /* 0x041fe40000000000 */
[----:B------:R0:W-:Y:S01]  /*2420*/  STL [R1+0x16c], R0 ;  /* 0x00016c0001007387 */ /* 0x0001e20000100800 */
[----:B------:R-:W-:Y:S01]  /*2430*/  IABS R87, R4 ;  /* 0x0000000400577213 */ /* 0x000fe20000000000 */
[----:B-1----:R-:W-:Y:S01]  /*2440*/  VIADD R5, R38, 0x42 ;  /* 0x0000004226057836 */ /* 0x002fe20000000000 */
[----:B------:R-:W-:Y:S01]  /*2450*/  IABS R37, R10 ;  /* 0x0000000a00257213 */ /* 0x000fe20000000000 */
[----:B------:R1:W-:Y:S01]  /*2460*/  STL [R1+0x1c04], R10 ;  /* 0x001c040a01007387 */ /* 0x0003e20000100800 */
[----:B------:R-:W-:-:S02]  /*2470*/  IMAD.HI.U32 R12, R21, R86, RZ ;  /* 0x00000056150c7227 */ /* 0x000fc400078e00ff */
[----:B------:R-:W-:Y:S01]  /*2480*/  IABS R71, R5 ;  /* 0x0000000500477213 */ /* 0x000fe20000000000 */
[----:B------:R-:W-:Y:S01]  /*2490*/  STL [R1+0x1c08], R9 ;  /* 0x001c080901007387 */ /* 0x000fe20000100800 */
[C---:B--2---:R-:W-:Y:S02]  /*24a0*/  VIADD R3, R38.reuse, 0x44 ;  /* 0x0000004426037836 */ /* 0x044fe40000000000 */
[----:B------:R-:W-:Y:S01]  /*24b0*/  IMAD.MOV R12, RZ, RZ, -R12 ;  /* 0x000000ffff0c7224 */ /* 0x000fe200078e0a0c */
[----:B------:R2:W-:Y:S01]  /*24c0*/  STL [R1+0x1c0c], R5 ;  /* 0x001c0c0501007387 */ /* 0x0005e20000100800 */
[C---:B------:R-:W-:Y:S01]  /*24d0*/  VIADD R14, R38.reuse, 0x56 ;  /* 0x00000056260e7836 */ /* 0x040fe20000000000 */
[----:B0-----:R-:W-:Y:S01]  /*24e0*/  IABS R0, R3 ;  /* 0x0000000300007213 */ /* 0x001fe20000000000 */
[----:B-1----:R-:W-:Y:S01]  /*24f0*/  VIADD R10, R38, 0x45 ;  /* 0x00000045260a7836 */ /* 0x002fe20000000000 */
[----:B------:R-:W-:Y:S01]  /*2500*/  STL [R1+0x1c10], R4 ;  /* 0x001c100401007387 */ /* 0x000fe20000100800 */
[----:B------:R-:W-:-:S02]  /*2510*/  IMAD R86, R22, R12, R86 ;  /* 0x0000000c16567224 */ /* 0x000fc400078e0256 */
[C---:B------:R-:W-:Y:S01]  /*2520*/  IMAD.HI.U32 R2, R21.reuse, R0, RZ ;  /* 0x0000000015027227 */ /* 0x040fe200078e00ff */
[----:B------:R0:W-:Y:S03]  /*2530*/  STL [R1+0x1c18], R3 ;  /* 0x001c180301007387 */ /* 0x0001e60000100800 */
[----:B--2---:R-:W-:-:S04]  /*2540*/  IMAD.HI.U32 R5, R21, R53, RZ ;  /* 0x0000003515057227 */ /* 0x004fc800078e00ff */
[----:B------:R-:W-:Y:S02]  /*2550*/  IMAD.MOV R2, RZ, RZ, -R2 ;  /* 0x000000ffff027224 */ /* 0x000fe400078e0a02 */
[----:B------:R-:W-:Y:S02]  /*2560*/  IMAD.MOV R5, RZ, RZ, -R5 ;  /* 0x000000ffff057224 */ /* 0x000fe400078e0a05 */
[----:B0-----:R-:W-:-:S04]  /*2570*/  IMAD.HI.U32 R3, R21, R87, RZ ;  /* 0x0000005715037227 */ /* 0x001fc800078e00ff */
[----:B------:R-:W-:-:S04]  /*2580*/  IMAD.HI.U32 R9, R21, R37, RZ ;  /* 0x0000002515097227 */ /* 0x000fc800078e00ff */
[----:B------:R-:W-:Y:S02]  /*2590*/  IMAD.MOV R3, RZ, RZ, -R3 ;  /* 0x000000ffff037224 */ /* 0x000fe400078e0a03 */
[----:B------:R-:W-:Y:S02]  /*25a0*/  IMAD R0, R22, R2, R0 ;  /* 0x0000000216007224 */ /* 0x000fe400078e0200 */
[----:B------:R-:W-:-:S03]  /*25b0*/  IMAD.HI.U32 R4, R21, R71, RZ ;  /* 0x0000004715047227 */ /* 0x000fc600078e00ff */
[----:B------:R-:W-:Y:S01]  /*25c0*/  STL [R1+0x40], R0 ;  /* 0x0000400001007387 */ /* 0x000fe20000100800 */
[----:B------:R-:W-:Y:S02]  /*25d0*/  IMAD R53, R22, R5, R53 ;  /* 0x0000000516357224 */ /* 0x000fe400078e0235 */
[----:B------:R-:W-:Y:S01]  /*25e0*/  IMAD.MOV R9, RZ, RZ, -R9 ;  /* 0x000000ffff097224 */ /* 0x000fe200078e0a09 */
[----:B------:R0:W-:Y:S01]  /*25f0*/  STL [R1+0x1c14], R10 ;  /* 0x001c140a01007387 */ /* 0x0001e20000100800 */
[----:B------:R-:W-:Y:S02]  /*2600*/  VIADD R5, R38, 0x46 ;  /* 0x0000004626057836 */ /* 0x000fe40000000000 */
[----:B------:R-:W-:Y:S02]  /*2610*/  IMAD R87, R22, R3, R87 ;  /* 0x0000000316577224 */ /* 0x000fe400078e0257 */
[----:B------:R-:W-:Y:S01]  /*2620*/  IMAD.MOV R4, RZ, RZ, -R4 ;  /* 0x000000ffff047224 */ /* 0x000fe200078e0a04 */
[----:B------:R1:W-:Y:S01]  /*2630*/  STL [R1+0x1c1c], R5 ;  /* 0x001c1c0501007387 */ /* 0x0003e20000100800 */
[----:B------:R-:W-:-:S02]  /*2640*/  VIADD R3, R38, 0x47 ;  /* 0x0000004726037836 */ /* 0x000fc40000000000 */
[----:B------:R-:W-:Y:S01]  /*2650*/  IMAD R37, R22, R9, R37 ;  /* 0x0000000916257224 */ /* 0x000fe200078e0225 */
[----:B0-----:R-:W-:Y:S01]  /*2660*/  IABS R10, R10 ;  /* 0x0000000a000a7213 */ /* 0x001fe20000000000 */
[----:B------:R-:W-:Y:S01]  /*2670*/  VIADD R9, R38, 0x48 ;  /* 0x0000004826097836 */ /* 0x000fe20000000000 */
[----:B------:R0:W-:Y:S01]  /*2680*/  STL [R1+0x1c20], R3 ;  /* 0x001c200301007387 */ /* 0x0001e20000100800 */
[----:B------:R-:W-:Y:S02]  /*2690*/  IMAD R71, R22, R4, R71 ;  /* 0x0000000416477224 */ /* 0x000fe400078e0247 */
[----:B------:R-:W-:Y:S01]  /*26a0*/  VIADD R4, R38, 0x49 ;  /* 0x0000004926047836 */ /* 0x000fe20000000000 */
[----:B-1----:R-:W-:Y:S01]  /*26b0*/  IABS R5, R5 ;  /* 0x0000000500057213 */ /* 0x002fe20000000000 */
[----:B------:R1:W-:Y:S01]  /*26c0*/  STL [R1+0x1c24], R9 ;  /* 0x001c240901007387 */ /* 0x0003e20000100800 */
[----:B------:R-:W-:Y:S01]  /*26d0*/  IABS R36, R9 ;  /* 0x0000000900247213 */ /* 0x000fe20000000000 */
[----:B------:R-:W-:Y:S01]  /*26e0*/  IMAD.HI.U32 R11, R21, R10, RZ ;  /* 0x0000000a150b7227 */ /* 0x000fe200078e00ff */
[----:B------:R-:W-:Y:S01]  /*26f0*/  IABS R54, R4 ;  /* 0x0000000400367213 */ /* 0x000fe20000000000 */
[----:B------:R2:W-:Y:S01]  /*2700*/  STL [R1+0x1c28], R4 ;  /* 0x001c280401007387 */ /* 0x0005e20000100800 */
[----:B0-----:R-:W-:Y:S01]  /*2710*/  IABS R3, R3 ;  /* 0x0000000300037213 */ /* 0x001fe20000000000 */
[----:B------:R-:W-:-:S02]  /*2720*/  IMAD.MOV R11, RZ, RZ, -R11 ;  /* 0x000000ffff0b7224 */ /* 0x000fc400078e0a0b */
[----:B------:R-:W-:Y:S02]  /*2730*/  VIADD R12, R38, 0x4a ;  /* 0x0000004a260c7836 */ /* 0x000fe40000000000 */
[----:B-1----:R-:W-:-:S03]  /*2740*/  IMAD.HI.U32 R9, R21, R5, RZ ;  /* 0x0000000515097227 */ /* 0x002fc600078e00ff */
[----:B------:R-:W-:Y:S01]  /*2750*/  IABS R72, R12 ;  /* 0x0000000c00487213 */ /* 0x000fe20000000000 */
[----:B--2---:R-:W-:-:S04]  /*2760*/  IMAD.HI.U32 R4, R21, R3, RZ ;  /* 0x0000000315047227 */ /* 0x004fc800078e00ff */
[----:B------:R-:W-:Y:S02]  /*2770*/  IMAD.MOV R9, RZ, RZ, -R9 ;  /* 0x000000ffff097224 */ /* 0x000fe400078e0a09 */
[----:B------:R-:W-:Y:S02]  /*2780*/  IMAD.MOV R4, RZ, RZ, -R4 ;  /* 0x000000ffff047224 */ /* 0x000fe400078e0a04 */
[C---:B------:R-:W-:Y:S02]  /*2790*/  IMAD R10, R22.reuse, R11, R10 ;  /* 0x0000000b160a7224 */ /* 0x040fe400078e020a */
[C---:B------:R-:W-:Y:S02]  /*27a0*/  IMAD R5, R22.reuse, R9, R5 ;  /* 0x0000000916057224 */ /* 0x040fe400078e0205 */
[----:B------:R-:W-:Y:S01]  /*27b0*/  IMAD R3, R22, R4, R3 ;  /* 0x0000000416037224 */ /* 0x000fe200078e0203 */
[----:B------:R0:W-:Y:S01]  /*27c0*/  STL [R1+0xf4], R10 ;  /* 0x0000f40a01007387 */ /* 0x0001e20000100800 */
[----:B------:R-:W-:-:S02]  /*27d0*/  VIADD R11, R38, 0x4b ;  /* 0x0000004b260b7836 */ /* 0x000fc40000000000 */
[C---:B------:R-:W-:Y:S01]  /*27e0*/  IMAD.HI.U32 R0, R21.reuse, R54, RZ ;  /* 0x0000003615007227 */ /* 0x040fe200078e00ff */
[----:B------:R1:W-:Y:S02]  /*27f0*/  STL [R1+0x15c], R5 ;  /* 0x00015c0501007387 */ /* 0x0003e40000100800 */
[----:B------:R-:W-:Y:S01]  /*2800*/  IABS R89, R11 ;  /* 0x0000000b00597213 */ /* 0x000fe20000000000 */
[----:B------:R-:W-:Y:S01]  /*2810*/  IMAD.MOV R0, RZ, RZ, -R0 ;  /* 0x000000ffff007224 */ /* 0x000fe200078e0a00 */
[----:B------:R2:W-:Y:S01]  /*2820*/  STL [R1+0x144], R3 ;  /* 0x0001440301007387 */ /* 0x0005e20000100800 */
[C---:B------:R-:W-:Y:S02]  /*2830*/  VIADD R9, R38.reuse, 0x4e ;  /* 0x0000004e26097836 */ /* 0x040fe40000000000 */
[----:B0-----:R-:W-:Y:S01]  /*2840*/  VIADD R10, R38, 0x4d ;  /* 0x0000004d260a7836 */ /* 0x001fe20000000000 */
[----:B------:R-:W-:Y:S01]  /*2850*/  STL [R1+0x1c2c], R12 ;  /* 0x001c2c0c01007387 */ /* 0x000fe20000100800 */
[----:B------:R-:W-:-:S03]  /*2860*/  IMAD.HI.U32 R2, R21, R36, RZ ;  /* 0x0000002415027227 */ /* 0x000fc600078e00ff */
[----:B------:R-:W-:Y:S01]  /*2870*/  STL [R1+0x1c30], R11 ;  /* 0x001c300b01007387 */ /* 0x000fe20000100800 */
[----:B-1----:R-:W-:Y:S01]  /*2880*/  VIADD R5, R38, 0x4c ;  /* 0x0000004c26057836 */ /* 0x002fe20000000000 */
[----:B--2---:R-:W-:Y:S01]  /*2890*/  IABS R3, R10 ;  /* 0x0000000a00037213 */ /* 0x004fe20000000000 */
[----:B------:R-:W-:Y:S01]  /*28a0*/  IMAD R54, R22, R0, R54 ;  /* 0x0000000016367224 */ /* 0x000fe200078e0236 */
[----:B------:R-:W-:Y:S01]  /*28b0*/  IABS R0, R9 ;  /* 0x0000000900007213 */ /* 0x000fe20000000000 */
[----:B------:R-:W-:Y:S01]  /*28c0*/  IMAD.MOV R2, RZ, RZ, -R2 ;  /* 0x000000ffff027224 */ /* 0x000fe200078e0a02 */
[----:B------:R0:W-:Y:S01]  /*28d0*/  STL [R1+0x1c34], R5 ;  /* 0x001c340501007387 */ /* 0x0001e20000100800 */
[----:B------:R-:W-:-:S03]  /*28e0*/  IMAD.HI.U32 R4, R21, R3, RZ ;  /* 0x0000000315047227 */ /* 0x000fc600078e00ff */
[----:B------:R1:W-:Y:S01]  /*28f0*/  STL [R1+0x1c38], R10 ;  /* 0x001c380a01007387 */ /* 0x0003e20000100800 */
[----:B------:R-:W-:Y:S02]  /*2900*/  IMAD R36, R22, R2, R36 ;  /* 0x0000000216247224 */ /* 0x000fe400078e0224 */
[C---:B------:R-:W-:Y:S01]  /*2910*/  IMAD.HI.U32 R2, R21.reuse, R0, RZ ;  /* 0x0000000015027227 */ /* 0x040fe200078e00ff */
[----:B------:R2:W-:Y:S01]  /*2920*/  STL [R1+0x1c40], R9 ;  /* 0x001c400901007387 */ /* 0x0005e20000100800 */
[----:B0-----:R-:W-:Y:S02]  /*2930*/  IABS R5, R5 ;  /* 0x0000000500057213 */ /* 0x001fe40000000000 */
[----:B------:R-:W-:Y:S02]  /*2940*/  IMAD.MOV R4, RZ, RZ, -R4 ;  /* 0x000000ffff047224 */ /* 0x000fe400078e0a04 */
[----:B------:R-:W-:Y:S02]  /*2950*/  IMAD.MOV R2, RZ, RZ, -R2 ;  /* 0x000000ffff027224 */ /* 0x000fe400078e0a02 */
[----:B-1----:R-:W-:-:S04]  /*2960*/  IMAD.HI.U32 R10, R21, R89, RZ ;  /* 0x00000059150a7227 */ /* 0x002fc800078e00ff */
[----:B--2---:R-:W-:-:S04]  /*2970*/  IMAD.HI.U32 R9, R21, R5, RZ ;  /* 0x0000000515097227 */ /* 0x004fc800078e00ff */
[----:B------:R-:W-:Y:S02]  /*2980*/  IMAD.MOV R9, RZ, RZ, -R9 ;  /* 0x000000ffff097224 */ /* 0x000fe400078e0a09 */
[C---:B------:R-:W-:Y:S02]  /*2990*/  IMAD R3, R22.reuse, R4, R3 ;  /* 0x0000000416037224 */ /* 0x040fe400078e0203 */
[C---:B------:R-:W-:Y:S02]  /*29a0*/  IMAD R5, R22.reuse, R9, R5 ;  /* 0x0000000916057224 */ /* 0x040fe400078e0205 */
[----:B------:R-:W-:Y:S02]  /*29b0*/  IMAD.MOV R10, RZ, RZ, -R10 ;  /* 0x000000ffff0a7224 */ /* 0x000fe400078e0a0a */
[C---:B------:R-:W-:Y:S01]  /*29c0*/  IMAD R0, R22.reuse, R2, R0 ;  /* 0x0000000216007224 */ /* 0x040fe200078e0200 */
[----:B------:R0:W-:Y:S01]  /*29d0*/  STL [R1+0x44], R5 ;  /* 0x0000440501007387 */ /* 0x0001e20000100800 */
[----:B------:R-:W-:-:S02]  /*29e0*/  IMAD R89, R22, R10, R89 ;  /* 0x0000000a16597224 */ /* 0x000fc400078e0259 */
[C---:B------:R-:W-:Y:S01]  /*29f0*/  VIADD R10, R38.reuse, 0x50 ;  /* 0x00000050260a7836 */ /* 0x040fe20000000000 */
[----:B------:R1:W-:Y:S01]  /*2a00*/  STL [R1+0x140], R3 ;  /* 0x0001400301007387 */ /* 0x0003e20000100800 */
[C---:B------:R-:W-:Y:S02]  /*2a10*/  VIADD R9, R38.reuse, 0x51 ;  /* 0x0000005126097836 */ /* 0x040fe40000000000 */
[----:B------:R-:W-:Y:S01]  /*2a20*/  IMAD.HI.U32 R11, R21, R72, RZ ;  /* 0x00000048150b7227 */ /* 0x000fe200078e00ff */
[----:B------:R-:W-:Y:S01]  /*2a30*/  STL [R1+0x13c], R0 ;  /* 0x00013c0001007387 */ /* 0x000fe20000100800 */
[----:B------:R-:W-:Y:S02]  /*2a40*/  IABS R35, R10 ;  /* 0x0000000a00237213 */ /* 0x000fe40000000000 */
[C---:B0-----:R-:W-:Y:S01]  /*2a50*/  VIADD R5, R38.reuse, 0x4f ;  /* 0x0000004f26057836 */ /* 0x041fe20000000000 */
[----:B------:R-:W-:Y:S01]  /*2a60*/  IABS R55, R9 ;  /* 0x0000000900377213 */ /* 0x000fe20000000000 */
[----:B------:R-:W-:-:S02]  /*2a70*/  VIADD R4, R38, 0x52 ;  /* 0x0000005226047836 */ /* 0x000fc40000000000 */
[----:B------:R-:W-:Y:S01]  /*2a80*/  IMAD.MOV R11, RZ, RZ, -R11 ;  /* 0x000000ffff0b7224 */ /* 0x000fe200078e0a0b */
[----:B------:R0:W-:Y:S01]  /*2a90*/  STL [R1+0x1c3c], R5 ;  /* 0x001c3c0501007387 */ /* 0x0001e20000100800 */
[----:B-1----:R-:W-:Y:S01]  /*2aa0*/  VIADD R3, R38, 0x53 ;  /* 0x0000005326037836 */ /* 0x002fe20000000000 */
[----:B------:R-:W-:Y:S01]  /*2ab0*/  IABS R74, R4 ;  /* 0x00000004004a7213 */ /* 0x000fe20000000000 */
[----:B------:R-:W-:Y:S01]  /*2ac0*/  IMAD R72, R22, R11, R72 ;  /* 0x0000000b16487224 */ /* 0x000fe200078e0248 */
[----:B------:R1:W-:Y:S01]  /*2ad0*/  STL [R1+0x1c44], R10 ;  /* 0x001c440a01007387 */ /* 0x0003e20000100800 */
[----:B------:R-:W-:Y:S01]  /*2ae0*/  VIADD R11, R38, 0x54 ;  /* 0x00000054260b7836 */ /* 0x000fe20000000000 */
[----:B------:R-:W-:Y:S01]  /*2af0*/  IABS R88, R3 ;  /* 0x0000000300587213 */ /* 0x000fe20000000000 */
[----:B------:R-:W-:Y:S01]  /*2b00*/  IMAD.HI.U32 R2, R21, R74, RZ ;  /* 0x0000004a15027227 */ /* 0x000fe200078e00ff */
[----:B------:R2:W-:Y:S01]  /*2b10*/  STL [R1+0x1c48], R9 ;  /* 0x001c480901007387 */ /* 0x0005e20000100800 */
[----:B0-----:R-:W-:-:S02]  /*2b20*/  IABS R5, R5 ;  /* 0x0000000500057213 */ /* 0x001fc40000000000 */
[----:B------:R-:W-:Y:S01]  /*2b30*/  IMAD.MOV R2, RZ, RZ, -R2 ;  /* 0x000000ffff027224 */ /* 0x000fe200078e0a02 */
[----:B------:R0:W-:Y:S01]  /*2b40*/  STL [R1+0x1c4c], R4 ;  /* 0x001c4c0401007387 */ /* 0x0001e20000100800 */
[C---:B------:R-:W-:Y:S02]  /*2b50*/  VIADD R12, R38.reuse, 0x57 ;  /* 0x00000057260c7836 */ /* 0x040fe40000000000 */
[----:B-1----:R-:W-:Y:S01]  /*2b60*/  VIADD R10, R38, 0x58 ;  /* 0x00000058260a7836 */ /* 0x002fe20000000000 */
[----:B------:R1:W-:Y:S01]  /*2b70*/  STL [R1+0x1c50], R3 ;  /* 0x001c500301007387 */ /* 0x0003e20000100800 */
[----:B------:R-:W-:Y:S01]  /*2b80*/  IMAD R74, R22, R2, R74 ;  /* 0x00000002164a7224 */ /* 0x000fe200078e024a */
[----:B------:R-:W-:Y:S01]  /*2b90*/  IABS R2, R12 ;  /* 0x0000000c00027213 */ /* 0x000fe20000000000 */
[----:B--2---:R-:W-:Y:S01]  /*2ba0*/  IMAD.HI.U32 R9, R21, R5, RZ ;  /* 0x0000000515097227 */ /* 0x004fe200078e00ff */
[----:B------:R-:W-:-:S03]  /*2bb0*/  IABS R42, R10 ;  /* 0x0000000a002a7213 */ /* 0x000fc60000000000 */
[----:B------:R-:W-:Y:S02]  /*2bc0*/  IMAD.MOV R9, RZ, RZ, -R9 ;  /* 0x000000ffff097224 */ /* 0x000fe400078e0a09 */
[----:B0-----:R-:W-:-:S04]  /*2bd0*/  IMAD.HI.U32 R4, R21, R35, RZ ;  /* 0x0000002315047227 */ /* 0x001fc800078e00ff */
[C---:B------:R-:W-:Y:S01]  /*2be0*/  IMAD R5, R22.reuse, R9, R5 ;  /* 0x0000000916057224 */ /* 0x040fe200078e0205 */
[----:B------:R-:W-:Y:S01]  /*2bf0*/  IABS R9, R15 ;  /* 0x0000000f00097213 */ /* 0x000fe20000000000 */
[----:B------:R-:W-:Y:S02]  /*2c00*/  IMAD.MOV R4, RZ, RZ, -R4 ;  /* 0x000000ffff047224 */ /* 0x000fe400078e0a04 */
[C---:B-1----:R-:W-:Y:S01]  /*2c10*/  IMAD.HI.U32 R3, R21.reuse, R55, RZ ;  /* 0x0000003715037227 */ /* 0x042fe200078e00ff */
[----:B------:R0:W-:Y:S03]  /*2c20*/  STL [R1+0x20c], R5 ;  /* 0x00020c0501007387 */ /* 0x0001e60000100800 */
[----:B------:R-:W-:Y:S01]  /*2c30*/  IMAD R35, R22, R4, R35 ;  /* 0x0000000416237224 */ /* 0x000fe200078e0223 */
[----:B------:R1:W-:Y:S01]  /*2c40*/  STL [R1+0x1c54], R11 ;  /* 0x001c540b01007387 */ /* 0x0003e20000100800 */
[----:B------:R-:W-:Y:S01]  /*2c50*/  IABS R4, R14 ;  /* 0x0000000e00047213 */ /* 0x000fe20000000000 */
[----:B------:R-:W-:-:S02]  /*2c60*/  IMAD.HI.U32 R0, R21, R88, RZ ;  /* 0x0000005815007227 */ /* 0x000fc400078e00ff */
[----:B------:R2:W-:Y:S02]  /*2c70*/  STL [R1+0x1c58], R15 ;  /* 0x001c580f01007387 */ /* 0x0005e40000100800 */
[----:B------:R-:W-:Y:S02]  /*2c80*/  IMAD.MOV R3, RZ, RZ, -R3 ;  /* 0x000000ffff037224 */ /* 0x000fe400078e0a03 */
[----:B------:R-:W-:Y:S01]  /*2c90*/  STL [R1+0x1c6c], R14 ;  /* 0x001c6c0e01007387 */ /* 0x000fe20000100800 */
[C---:B0-----:R-:W-:Y:S01]  /*2ca0*/  IMAD.HI.U32 R5, R21.reuse, R4, RZ ;  /* 0x0000000415057227 */ /* 0x041fe200078e00ff */
[----:B-1----:R-:W-:Y:S02]  /*2cb0*/  IABS R11, R11 ;  /* 0x0000000b000b7213 */ /* 0x002fe40000000000 */
[----:B------:R0:W-:Y:S01]  /*2cc0*/  STL [R1+0x1c7c], R12 ;  /* 0x001c7c0c01007387 */ /* 0x0001e20000100800 */
[----:B------:R-:W-:Y:S01]  /*2cd0*/  IMAD.MOV R0, RZ, RZ, -R0 ;  /* 0x000000ffff007224 */ /* 0x000fe200078e0a00 */
[----:B--2---:R-:W1:Y:S01]  /*2ce0*/  LDC R15, c[0x0][0x3a0] ;  /* 0x0000e800ff0f7b82 */ /* 0x004e620000000800 */
[----:B------:R-:W-:Y:S01]  /*2cf0*/  IMAD R55, R22, R3, R55 ;  /* 0x0000000316377224 */ /* 0x000fe200078e0237 */
[----:B------:R2:W-:Y:S01]  /*2d00*/  STL [R1+0x1c90], R10 ;  /* 0x001c900a01007387 */ /* 0x0005e20000100800 */
[----:B------:R-:W-:-:S04]  /*2d10*/  IMAD.HI.U32 R3, R21, R2, RZ ;  /* 0x0000000215037227 */ /* 0x000fc800078e00ff */
[----:B------:R-:W-:Y:S02]  /*2d20*/  IMAD.MOV R5, RZ, RZ, -R5 ;  /* 0x000000ffff057224 */ /* 0x000fe400078e0a05 */
[----:B0-----:R-:W-:-:S04]  /*2d30*/  IMAD.HI.U32 R12, R21, R11, RZ ;  /* 0x0000000b150c7227 */ /* 0x001fc800078e00ff */
[----:B--2---:R-:W-:-:S04]  /*2d40*/  IMAD.HI.U32 R10, R21, R9, RZ ;  /* 0x00000009150a7227 */ /* 0x004fc800078e00ff */
[----:B------:R-:W-:Y:S02]  /*2d50*/  IMAD.MOV R12, RZ, RZ, -R12 ;  /* 0x000000ffff0c7224 */ /* 0x000fe400078e0a0c */
[----:B------:R-:W-:Y:S02]  /*2d60*/  IMAD.MOV R10, RZ, RZ, -R10 ;  /* 0x000000ffff0a7224 */ /* 0x000fe400078e0a0a */
[C---:B------:R-:W-:Y:S02]  /*2d70*/  IMAD R88, R22.reuse, R0, R88 ;  /* 0x0000000016587224 */ /* 0x040fe400078e0258 */
[----:B------:R-:W-:Y:S02]  /*2d80*/  IMAD R11, R22, R12, R11 ;  /* 0x0000000c160b7224 */ /* 0x000fe400078e020b */
[----:B------:R-:W-:-:S03]  /*2d90*/  IMAD.HI.U32 R0, R21, R42, RZ ;  /* 0x0000002a15007227 */ /* 0x000fc600078e00ff */
[----:B------:R-:W-:Y:S01]  /*2da0*/  STL [R1+0x48], R11 ;  /* 0x0000480b01007387 */ /* 0x000fe20000100800 */
[----:B------:R-:W-:Y:S02]  /*2db0*/  IMAD.MOV R3, RZ, RZ, -R3 ;  /* 0x000000ffff037224 */ /* 0x000fe400078e0a03 */
[C---:B------:R-:W-:Y:S02]  /*2dc0*/  IMAD R9, R22.reuse, R10, R9 ;  /* 0x0000000a16097224 */ /* 0x040fe400078e0209 */
[C---:B------:R-:W-:Y:S02]  /*2dd0*/  IMAD R4, R22.reuse, R5, R4 ;  /* 0x0000000516047224 */ /* 0x040fe400078e0204 */
[----:B------:R-:W-:Y:S01]  /*2de0*/  IMAD.MOV R0, RZ, RZ, -R0 ;  /* 0x000000ffff007224 */ /* 0x000fe200078e0a00 */
[----:B------:R0:W-:Y:S01]  /*2df0*/  STL [R1+0x1e0], R9 ;  /* 0x0001e00901007387 */ /* 0x0001e20000100800 */
[----:B------:R-:W-:Y:S02]  /*2e00*/  IMAD R2, R22, R3, R2 ;  /* 0x0000000316027224 */ /* 0x000fe400078e0202 */
[C---:B------:R-:W-:Y:S01]  /*2e10*/  VIADD R10, R38.reuse, 0x59 ;  /* 0x00000059260a7836 */ /* 0x040fe20000000000 */
[----:B------:R2:W-:Y:S01]  /*2e20*/  STL [R1+0x1dc], R4 ;  /* 0x0001dc0401007387 */ /* 0x0005e20000100800 */
[----:B------:R-:W-:-:S02]  /*2e30*/  VIADD R5, R38, 0x5b ;  /* 0x0000005b26057836 */ /* 0x000fc40000000000 */
[----:B------:R-:W-:Y:S01]  /*2e40*/  IMAD R42, R22, R0, R42 ;  /* 0x00000000162a7224 */ /* 0x000fe200078e022a */
[----:B------:R5:W-:Y:S01]  /*2e50*/  STL [R1+0x1d0], R2 ;  /* 0x0001d00201007387 */ /* 0x000be20000100800 */
[C---:B------:R-:W-:Y:S01]  /*2e60*/  VIADD R0, R38.reuse, 0x5d ;  /* 0x0000005d26007836 */ /* 0x040fe20000000000 */
[----:B------:R-:W-:Y:S01]  /*2e70*/  IABS R58, R10 ;  /* 0x0000000a003a7213 */ /* 0x000fe20000000000 */
[C---:B0-----:R-:W-:Y:S01]  /*2e80*/  VIADD R9, R38.reuse, 0x5a ;  /* 0x0000005a26097836 */ /* 0x041fe20000000000 */
[----:B------:R0:W-:Y:S01]  /*2e90*/  STL [R1+0x1c88], R10 ;  /* 0x001c880a01007387 */ /* 0x0001e20000100800 */
[----:B------:R-:W-:Y:S01]  /*2ea0*/  IABS R3, R5 ;  /* 0x0000000500037213 */ /* 0x000fe20000000000 */
[----:B--2---:R-:W-:Y:S02]  /*2eb0*/  VIADD R4, R38, 0x5c ;  /* 0x0000005c26047836 */ /* 0x004fe40000000000 */
[----:B------:R2:W-:Y:S01]  /*2ec0*/  STL [R1+0x1c94], R9 ;  /* 0x001c940901007387 */ /* 0x0005e20000100800 */
[----:B------:R-:W-:Y:S01]  /*2ed0*/  IABS R73, R9 ;  /* 0x0000000900497213 */ /* 0x000fe20000000000 */
[C---:B------:R-:W-:Y:S01]  /*2ee0*/  IMAD.HI.U32 R11, R21.reuse, R58, RZ ;  /* 0x0000003a150b7227 */ /* 0x040fe200078e00ff */
[----:B-----5:R-:W-:Y:S01]  /*2ef0*/  IABS R2, R4 ;  /* 0x0000000400027213 */ /* 0x020fe20000000000 */
[----:B------:R-:W-:Y:S02]  /*2f00*/  STL [R1+0x1c98], R5 ;  /* 0x001c980501007387 */ /* 0x000fe40000100800 */
[----:B0-----:R-:W-:-:S02]  /*2f10*/  IMAD.HI.U32 R10, R21, R73, RZ ;  /* 0x00000049150a7227 */ /* 0x001fc400078e00ff */
[----:B------:R0:W-:Y:S02]  /*2f20*/  STL [R1+0x1c9c], R4 ;  /* 0x001c9c0401007387 */ /* 0x0001e40000100800 */
[C---:B--2---:R-:W-:Y:S02]  /*2f30*/  IMAD.HI.U32 R9, R21.reuse, R3, RZ ;  /* 0x0000000315097227 */ /* 0x044fe400078e00ff */
[----:B------:R2:W-:Y:S02]  /*2f40*/  STL [R1+0x1ca0], R0 ;  /* 0x001ca00001007387 */ /* 0x0005e40000100800 */
[----:B------:R-:W-:Y:S02]  /*2f50*/  IMAD.MOV R11, RZ, RZ, -R11 ;  /* 0x000000ffff0b7224 */ /* 0x000fe400078e0a0b */
[----:B------:R-:W-:Y:S02]  /*2f60*/  IMAD.MOV R9, RZ, RZ, -R9 ;  /* 0x000000ffff097224 */ /* 0x000fe400078e0a09 */
[----:B0-----:R-:W-:Y:S01]  /*2f70*/  IMAD.HI.U32 R4, R21, R2, RZ ;  /* 0x0000000215047227 */ /* 0x001fe200078e00ff */
[----:B--2---:R-:W-:-:S03]  /*2f80*/  IABS R0, R0 ;  /* 0x0000000000007213 */ /* 0x004fc60000000000 */
[----:B------:R-:W-:Y:S02]  /*2f90*/  IMAD.MOV R4, RZ, RZ, -R4 ;  /* 0x000000ffff047224 */ /* 0x000fe400078e0a04 */
[----:B------:R-:W-:Y:S02]  /*2fa0*/  IMAD.MOV R10, RZ, RZ, -R10 ;  /* 0x000000ffff0a7224 */ /* 0x000fe400078e0a0a */
[----:B------:R-:W-:-:S04]  /*2fb0*/  IMAD.HI.U32 R5, R21, R0, RZ ;  /* 0x0000000015057227 */ /* 0x000fc800078e00ff */
[----:B------:R-:W-:Y:S02]  /*2fc0*/  IMAD.MOV R5, RZ, RZ, -R5 ;  /* 0x000000ffff057224 */ /* 0x000fe400078e0a05 */
[C---:B------:R-:W-:Y:S02]  /*2fd0*/  IMAD R58, R22.reuse, R11, R58 ;  /* 0x0000000b163a7224 */ /* 0x040fe400078e023a */
[----:B------:R-:W-:Y:S02]  /*2fe0*/  IMAD R3, R22, R9, R3 ;  /* 0x0000000916037224 */ /* 0x000fe400078e0203 */
[----:B------:R-:W-:Y:S02]  /*2ff0*/  VIADD R11, R38, 0x5e ;  /* 0x0000005e260b7836 */ /* 0x000fe40000000000 */
[C---:B------:R-:W-:Y:S01]  /*3000*/  IMAD R2, R22.reuse, R4, R2 ;  /* 0x0000000416027224 */ /* 0x040fe200078e0202 */
[----:B------:R0:W-:Y:S01]  /*3010*/  STL [R1], R3 ;  /* 0x0000000301007387 */ /* 0x0001e20000100800 */
[----:B------:R-:W-:-:S02]  /*3020*/  IMAD R73, R22, R10, R73 ;  /* 0x0000000a16497224 */ /* 0x000fc400078e0249 */
[----:B------:R-:W-:Y:S01]  /*3030*/  IMAD R0, R22, R5, R0 ;  /* 0x0000000516007224 */ /* 0x000fe200078e0200 */
[----:B------:R2:W-:Y:S01]  /*3040*/  STL [R1+0x1ca4], R11 ;  /* 0x001ca40b01007387 */ /* 0x0005e20000100800 */
[C---:B------:R-:W-:Y:S02]  /*3050*/  VIADD R10, R38.reuse, 0x5f ;  /* 0x0000005f260a7836 */ /* 0x040fe40000000000 */
[C---:B------:R-:W-:Y:S01]  /*3060*/  VIADD R5, R38.reuse, 0x60 ;  /* 0x0000006026057836 */ /* 0x040fe20000000000 */
[----:B------:R5:W-:Y:S01]  /*3070*/  STL [R1+0x4c], R2 ;  /* 0x00004c0201007387 */ /* 0x000be20000100800 */
[C---:B------:R-:W-:Y:S01]  /*3080*/  VIADD R12, R38.reuse, 0x6a ;  /* 0x0000006a260c7836 */ /* 0x040fe20000000000 */
[----:B0-----:R-:W-:Y:S02]  /*3090*/  IABS R3, R11 ;  /* 0x0000000b00037213 */ /* 0x001fe40000000000 */
[----:B------:R0:W-:Y:S01]  /*30a0*/  STL [R1+0x1b0], R0 ;  /* 0x0001b00001007387 */ /* 0x0001e20000100800 */
[----:B------:R-:W-:Y:S01]  /*30b0*/  IABS R41, R5 ;  /* 0x0000000500297213 */ /* 0x000fe20000000000 */
[C---:B--2---:R-:W-:Y:S01]  /*30c0*/  VIADD R11, R38.reuse, 0x68 ;  /* 0x00000068260b7836 */ /* 0x044fe20000000000 */
[----:B------:R-:W-:Y:S01]  /*30d0*/  IABS R4, R10 ;  /* 0x0000000a00047213 */ /* 0x000fe20000000000 */
[----:B------:R2:W-:Y:S01]  /*30e0*/  STL [R1+0x1ca8], R10 ;  /* 0x001ca80a01007387 */ /* 0x0005e20000100800 */
[----:B------:R-:W-:Y:S01]  /*30f0*/  IABS R76, R12 ;  /* 0x0000000c004c7213 */ /* 0x000fe20000000000 */
[----:B-----5:R-:W-:Y:S01]  /*3100*/  VIADD R2, R38, 0x61 ;  /* 0x0000006126027836 */ /* 0x020fe20000000000 */
[----:B------:R-:W-:Y:S01]  /*3110*/  IABS R39, R11 ;  /* 0x0000000b00277213 */ /* 0x000fe20000000000 */
[----:B------:R5:W-:Y:S01]  /*3120*/  STL [R1+0x1cac], R5 ;  /* 0x001cac0501007387 */ /* 0x000be20000100800 */
[----:B------:R-:W-:-:S02]  /*3130*/  IMAD.HI.U32 R9, R21, R4, RZ ;  /* 0x0000000415097227 */ /* 0x000fc400078e00ff */
[----:B------:R-:W-:Y:S01]  /*3140*/  IABS R57, R2 ;  /* 0x0000000200397213 */ /* 0x000fe20000000000 */
[----:B------:R-:W-:Y:S01]  /*3150*/  STL [R1+0x1cb0], R2 ;  /* 0x001cb00201007387 */ /* 0x000fe20000100800 */
[C---:B0-----:R-:W-:Y:S02]  /*3160*/  VIADD R0, R38.reuse, 0x62 ;  /* 0x0000006226007836 */ /* 0x041fe40000000000 */
[----:B------:R-:W-:Y:S02]  /*3170*/  IMAD.MOV R9, RZ, RZ, -R9 ;  /* 0x000000ffff097224 */ /* 0x000fe400078e0a09 */
[----:B--2---:R-:W-:Y:S01]  /*3180*/  VIADD R10, R38, 0x63 ;  /* 0x00000063260a7836 */ /* 0x004fe20000000000 */
[----:B------:R0:W-:Y:S01]  /*3190*/  STL [R1+0x1cbc], R0 ;  /* 0x001cbc0001007387 */ /* 0x0001e20000100800 */
[----:B-----5:R-:W-:Y:S01]  /*31a0*/  IMAD.HI.U32 R5, R21, R3, RZ ;  /* 0x0000000315057227 */ /* 0x020fe200078e00ff */
[----:B------:R-:W-:Y:S02]  /*31b0*/  IABS R75, R0 ;  /* 0x00000000004b7213 */ /* 0x000fe40000000000 */
[----:B------:R-:W-:Y:S01]  /*31c0*/  IABS R93, R10 ;  /* 0x0000000a005d7213 */ /* 0x000fe20000000000 */
[----:B------:R-:W-:-:S02]  /*31d0*/  IMAD.MOV R5, RZ, RZ, -R5 ;  /* 0x000000ffff057224 */ /* 0x000fc400078e0a05 */
[C---:B------:R-:W-:Y:S02]  /*31e0*/  IMAD R4, R22.reuse, R9, R4 ;  /* 0x0000000916047224 */ /* 0x040fe400078e0204 */
[----:B------:R-:W-:Y:S02]  /*31f0*/  IMAD R5, R22, R5, R3 ;  /* 0x0000000516057224 */ /* 0x000fe400078e0203 */
[----:B0-----:R-:W-:-:S03]  /*3200*/  IMAD.HI.U32 R0, R21, R41, RZ ;  /* 0x0000002915007227 */ /* 0x001fc600078e00ff */
[----:B------:R0:W-:Y:S01]  /*3210*/  STL [R1+0x1a0], R5 ;  /* 0x0001a00501007387 */ /* 0x0001e20000100800 */
[----:B------:R-:W-:Y:S02]  /*3220*/  IMAD.MOV R0, RZ, RZ, -R0 ;  /* 0x000000ffff007224 */ /* 0x000fe400078e0a00 */
[----:B------:R-:W-:Y:S01]  /*3230*/  IMAD.HI.U32 R3, R21, R75, RZ ;  /* 0x0000004b15037227 */ /* 0x000fe200078e00ff */
[----:B------:R2:W-:Y:S03]  /*3240*/  STL [R1+0x184], R4 ;  /* 0x0001840401007387 */ /* 0x0005e60000100800 */
[----:B------:R-:W-:Y:S01]  /*3250*/  IMAD R41, R22, R0, R41 ;  /* 0x0000000016297224 */ /* 0x000fe200078e0229 */
[----:B------:R-:W-:Y:S01]  /*3260*/  STL [R1+0x1cb4], R10 ;  /* 0x001cb40a01007387 */ /* 0x000fe20000100800 */
[----:B------:R-:W-:Y:S02]  /*3270*/  IMAD.MOV R3, RZ, RZ, -R3 ;  /* 0x000000ffff037224 */ /* 0x000fe400078e0a03 */
[----:B0-----:R-:W-:-:S02]  /*3280*/  VIADD R5, R38, 0x64 ;  /* 0x0000006426057836 */ /* 0x001fc40000000000 */
[----:B------:R-:W-:-:S03]  /*3290*/  IMAD.HI.U32 R2, R21, R57, RZ ;  /* 0x0000003915027227 */ /* 0x000fc600078e00ff */
[----:B------:R-:W-:Y:S01]  /*32a0*/  IABS R0, R5 ;  /* 0x0000000500007213 */ /* 0x000fe20000000000 */
[----:B------:R0:W-:Y:S01]  /*32b0*/  STL [R1+0x1cc8], R5 ;  /* 0x001cc80501007387 */ /* 0x0001e20000100800 */
[----:B------:R-:W-:Y:S02]  /*32c0*/  IMAD R75, R22, R3, R75 ;  /* 0x00000003164b7224 */ /* 0x000fe400078e024b */
[----:B------:R-:W-:Y:S02]  /*32d0*/  IMAD.MOV R2, RZ, RZ, -R2 ;  /* 0x000000ffff027224 */ /* 0x000fe400078e0a02 */
[----:B------:R-:W-:-:S04]  /*32e0*/  IMAD.HI.U32 R3, R21, R0, RZ ;  /* 0x0000000015037227 */ /* 0x000fc800078e00ff */
[C---:B--2---:R-:W-:Y:S02]  /*32f0*/  VIADD R4, R38.reuse, 0x66 ;  /* 0x0000006626047836 */ /* 0x044fe40000000000 */
[----:B0-----:R-:W-:Y:S02]  /*3300*/  VIADD R5, R38, 0x65 ;  /* 0x0000006526057836 */ /* 0x001fe40000000000 */
[----:B------:R-:W-:Y:S02]  /*3310*/  IMAD.MOV R3, RZ, RZ, -R3 ;  /* 0x000000ffff037224 */ /* 0x000fe400078e0a03 */
[----:B------:R-:W-:Y:S01]  /*3320*/  IMAD R57, R22, R2, R57 ;  /* 0x0000000216397224 */ /* 0x000fe200078e0239 */
[----:B------:R0:W-:Y:S01]  /*3330*/  STL [R1+0x1cc0], R5 ;  /* 0x001cc00501007387 */ /* 0x0001e20000100800 */
[----:B------:R-:W-:Y:S01]  /*3340*/  IABS R9, R5 ;  /* 0x0000000500097213 */ /* 0x000fe20000000000 */
[----:B------:R-:W-:Y:S02]  /*3350*/  VIADD R2, R38, 0x67 ;  /* 0x0000006726027836 */ /* 0x000fe40000000000 */
[----:B------:R-:W-:Y:S01]  /*3360*/  IMAD R0, R22, R3, R0 ;  /* 0x0000000316007224 */ /* 0x000fe200078e0200 */
[----:B------:R2:W-:Y:S01]  /*3370*/  STL [R1+0x1cd0], R4 ;  /* 0x001cd00401007387 */ /* 0x0005e20000100800 */
[----:B------:R-:W-:-:S03]  /*3380*/  IMAD.HI.U32 R10, R21, R9, RZ ;  /* 0x00000009150a7227 */ /* 0x000fc600078e00ff */
[----:B------:R5:W-:Y:S01]  /*3390*/  STL [R1+0x1cd4], R2 ;  /* 0x001cd40201007387 */ /* 0x000be20000100800 */
[----:B0-----:R-:W-:-:S03]  /*33a0*/  IMAD.HI.U32 R5, R21, R93, RZ ;  /* 0x0000005d15057227 */ /* 0x001fc600078e00ff */
[----:B------:R0:W-:Y:S01]  /*33b0*/  STL [R1+0x54], R0 ;  /* 0x0000540001007387 */ /* 0x0001e20000100800 */
[----:B------:R-:W-:Y:S01]  /*33c0*/  IMAD.MOV R5, RZ, RZ, -R5 ;  /* 0x000000ffff057224 */ /* 0x000fe200078e0a05 */
[----:B--2---:R-:W-:Y:S01]  /*33d0*/  IABS R4, R4 ;  /* 0x0000000400047213 */ /* 0x004fe20000000000 */
[----:B------:R-:W-:Y:S01]  /*33e0*/  IMAD.MOV R10, RZ, RZ, -R10 ;  /* 0x000000ffff0a7224 */ /* 0x000fe200078e0a0a */
[----:B------:R2:W-:Y:S01]  /*33f0*/  STL [R1+0x1cd8], R11 ;  /* 0x001cd80b01007387 */ /* 0x0005e20000100800 */
[----:B------:R-:W-:Y:S01]  /*3400*/  IMAD R93, R22, R5, R93 ;  /* 0x00000005165d7224 */ /* 0x000fe200078e025d */
[----:B-----5:R-:W-:Y:S01]  /*3410*/  IABS R2, R2 ;  /* 0x0000000200027213 */ /* 0x020fe20000000000 */
[----:B------:R-:W-:Y:S01]  /*3420*/  IMAD.HI.U32 R5, R21, R4, RZ ;  /* 0x0000000415057227 */ /* 0x000fe200078e00ff */
[----:B0-----:R-:W-:-:S03]  /*3430*/  LOP3.LUT R0, R13, 0x7f, RZ, 0xc0, !PT ;  /* 0x0000007f0d007812 */ /* 0x001fc600078ec0ff */
[----:B------:R-:W-:-:S04]  /*3440*/  IMAD.HI.U32 R3, R21, R2, RZ ;  /* 0x0000000215037227 */ /* 0x000fc800078e00ff */
[----:B------:R-:W-:Y:S02]  /*3450*/  IMAD.MOV R5, RZ, RZ, -R5 ;  /* 0x000000ffff057224 */ /* 0x000fe400078e0a05 */
[----:B------:R-:W-:Y:S02]  /*3460*/  IMAD R19, R8, 0x200, R0 ;  /* 0x0000020008137824 */ /* 0x000fe400078e0200 */
[----:B------:R-:W-:Y:S02]  /*3470*/  IMAD.MOV R3, RZ, RZ, -R3 ;  /* 0x000000ffff037224 */ /* 0x000fe400078e0a03 */
[C---:B------:R-:W-:Y:S02]  /*3480*/  IMAD R9, R22.reuse, R10, R9 ;  /* 0x0000000a16097224 */ /* 0x040fe400078e0209 */
[C---:B------:R-:W-:Y:S01]  /*3490*/  IMAD R4, R22.reuse, R5, R4 ;  /* 0x0000000516047224 */ /* 0x040fe200078e0204 */
[----:B------:R-:W-:Y:S01]  /*34a0*/  IABS R5, R19 ;  /* 0x0000001300057213 */ /* 0x000fe20000000000 */
[----:B------:R-:W-:Y:S01]  /*34b0*/  IMAD R2, R22, R3, R2 ;  /* 0x0000000316027224 */ /* 0x000fe200078e0202 */
[----:B------:R-:W-:Y:S01]  /*34c0*/  STL [R1+0x150], R9 ;  /* 0x0001500901007387 */ /* 0x000fe20000100800 */
[----:B------:R-:W-:-:S02]  /*34d0*/  VIADD R18, R19, 0x80 ;  /* 0x0000008013127836 */ /* 0x000fc40000000000 */
[C---:B------:R-:W-:Y:S01]  /*34e0*/  VIADD R17, R19.reuse, 0x100 ;  /* 0x0000010013117836 */ /* 0x040fe20000000000 */
[----:B------:R0:W-:Y:S01]  /*34f0*/  STL [R1+0x154], R4 ;  /* 0x0001540401007387 */ /* 0x0001e20000100800 */
[----:B------:R-:W-:Y:S02]  /*3500*/  VIADD R16, R19, 0x180 ;  /* 0x0000018013107836 */ /* 0x000fe40000000000 */
[----:B------:R-:W-:Y:S01]  /*3510*/  IMAD.HI.U32 R10, R7, R5, RZ ;  /* 0x00000005070a7227 */ /* 0x000fe200078e00ff */
[----:B------:R-:W-:Y:S01]  /*3520*/  STL [R1+0x700], R19 ;  /* 0x0007001301007387 */ /* 0x000fe20000100800 */
[----:B------:R-:W-:Y:S02]  /*3530*/  IABS R3, R17 ;  /* 0x0000001100037213 */ /* 0x000fe40000000000 */
[----:B------:R-:W-:Y:S01]  /*3540*/  IMAD.MOV R10, RZ, RZ, -R10 ;  /* 0x000000ffff0a7224 */ /* 0x000fe200078e0a0a */
[----:B------:R5:W-:Y:S01]  /*3550*/  STL [R1+0x158], R2 ;  /* 0x0001580201007387 */ /* 0x000be20000100800 */
[----:B--2---:R-:W-:Y:S01]  /*3560*/  IMAD.HI.U32 R11, R21, R39, RZ ;  /* 0x00000027150b7227 */ /* 0x004fe200078e00ff */
[----:B0-----:R-:W-:-:S02]  /*3570*/  IABS R4, R18 ;  /* 0x0000001200047213 */ /* 0x001fc40000000000 */
[----:B------:R-:W-:Y:S01]  /*3580*/  STL [R1+0x70c], R18 ;  /* 0x00070c1201007387 */ /* 0x000fe20000100800 */
[----:B------:R-:W-:-:S03]  /*3590*/  IMAD.HI.U32 R8, R7, R3, RZ ;  /* 0x0000000307087227 */ /* 0x000fc600078e00ff */
[----:B------:R-:W-:Y:S01]  /*35a0*/  STL [R1+0x708], R17 ;  /* 0x0007081101007387 */ /* 0x000fe20000100800 */
[C---:B------:R-:W-:Y:S01]  /*35b0*/  IMAD.HI.U32 R9, R7.reuse, R4, RZ ;  /* 0x0000000407097227 */ /* 0x040fe200078e00ff */
[----:B-----5:R-:W-:Y:S02]  /*35c0*/  IABS R2, R16 ;  /* 0x0000001000027213 */ /* 0x020fe40000000000 */
[----:B------:R-:W-:Y:S01]  /*35d0*/  STL [R1+0x704], R16 ;  /* 0x0007041001007387 */ /* 0x000fe20000100800 */
[----:B------:R-:W-:Y:S02]  /*35e0*/  IMAD R5, R6, R10, R5 ;  /* 0x0000000a06057224 */ /* 0x000fe400078e0205 */
[----:B------:R-:W-:-:S03]  /*35f0*/  IMAD.HI.U32 R7, R7, R2, RZ ;  /* 0x0000000207077227 */ /* 0x000fc600078e00ff */
[C---:B------:R-:W-:Y:S01]  /*3600*/  ISETP.GT.U32.AND P0, PT, R6.reuse, R5, PT ;  /* 0x000000050600720c */ /* 0x040fe20003f04070 */
[----:B------:R-:W-:Y:S02]  /*3610*/  IMAD.MOV R7, RZ, RZ, -R7 ;  /* 0x000000ffff077224 */ /* 0x000fe400078e0a07 */
[----:B------:R-:W-:Y:S02]  /*3620*/  IMAD.MOV R9, RZ, RZ, -R9 ;  /* 0x000000ffff097224 */ /* 0x000fe400078e0a09 */
[----:B------:R-:W-:Y:S02]  /*3630*/  IMAD.MOV R8, RZ, RZ, -R8 ;  /* 0x000000ffff087224 */ /* 0x000fe400078e0a08 */
[----:B------:R-:W-:Y:S02]  /*3640*/  IMAD R2, R6, R7, R2 ;  /* 0x0000000706027224 */ /* 0x000fe400078e0202 */
[----:B------:R-:W-:Y:S02]  /*3650*/  VIADD R13, R38, 0x69 ;  /* 0x00000069260d7836 */ /* 0x000fe40000000000 */
[C---:B------:R-:W-:Y:S01]  /*3660*/  IMAD R4, R6.reuse, R9, R4 ;  /* 0x0000000906047224 */ /* 0x040fe200078e0204 */
[C---:B------:R-:W-:Y:S01]  /*3670*/  ISETP.GT.U32.AND P3, PT, R6.reuse, R2, PT ;  /* 0x000000020600720c */ /* 0x040fe20003f64070 */
[----:B------:R-:W-:Y:S01]  /*3680*/  IMAD R3, R6, R8, R3 ;  /* 0x0000000806037224 */ /* 0x000fe200078e0203 */
[----:B------:R-:W-:Y:S01]  /*3690*/  STL [R1+0x1cb8], R13 ;  /* 0x001cb80d01007387 */ /* 0x000fe20000100800 */
[----:B------:R-:W-:Y:S01]  /*36a0*/  VIADD R9, R38, 0x6b ;  /* 0x0000006b26097836 */ /* 0x000fe20000000000 */
[----:B------:R-:W-:Y:S01]  /*36b0*/  ISETP.GT.U32.AND P1, PT, R6, R4, PT ;  /* 0x000000040600720c */ /* 0x000fe20003f24070 */
[----:B------:R-:W-:Y:S01]  /*36c0*/  IMAD.MOV R11, RZ, RZ, -R11 ;  /* 0x000000ffff0b7224 */ /* 0x000fe200078e0a0b */
[----:B------:R0:W-:Y:S01]  /*36d0*/  STL [R1+0x1cc4], R12 ;  /* 0x001cc40c01007387 */ /* 0x0001e20000100800 */
[----:B------:R-:W-:Y:S01]  /*36e0*/  VIADD R8, R38, 0x6c ;  /* 0x0000006c26087836 */ /* 0x000fe20000000000 */
[----:B------:R-:W-:Y:S01]  /*36f0*/  ISETP.GT.U32.AND P2, PT, R6, R3, PT ;  /* 0x000000030600720c */ /* 0x000fe20003f44070 */
[----:B------:R-:W-:Y:S01]  /*3700*/  VIADD R7, R38, 0x6d ;  /* 0x0000006d26077836 */ /* 0x000fe20000000000 */
[----:B------:R2:W-:Y:S01]  /*3710*/  STL [R1+0x1ccc], R9 ;  /* 0x001ccc0901007387 */ /* 0x0005e20000100800 */
[----:B------:R-:W-:Y:S01]  /*3720*/  IMAD R39, R22, R11, R39 ;  /* 0x0000000b16277224 */ /* 0x000fe200078e0227 */
[----:B------:R-:W-:Y:S01]  /*3730*/  IABS R11, R9 ;  /* 0x00000009000b7213 */ /* 0x000fe20000000000 */
[--C-:B------:R-:W-:Y:S01]  /*3740*/  @!P0 IMAD.IADD R5, R5, 0x1, -R6.reuse ;  /* 0x0000000105058824 */ /* 0x100fe200078e0a06 */
[----:B------:R-:W-:Y:S01]  /*3750*/  STL [R1+0x1cdc], R8 ;  /* 0x001cdc0801007387 */ /* 0x000fe20000100800 */
[----:B------:R-:W-:Y:S01]  /*3760*/  @!P3 IMAD.IADD R2, R2, 0x1, -R6 ;  /* 0x000000010202b824 */ /* 0x000fe200078e0a06 */
[----:B------:R-:W-:Y:S01]  /*3770*/  ISETP.GE.AND P3, PT, R19, RZ, PT ;  /* 0x000000ff1300720c */ /* 0x000fe20003f66270 */
[----:B0-----:R-:W-:Y:S01]  /*3780*/  IMAD.HI.U32 R12, R21, R11, RZ ;  /* 0x0000000b150c7227 */ /* 0x001fe200078e00ff */
[----:B------:R0:W-:Y:S01]  /*3790*/  STL [R1+0x1ce0], R7 ;  /* 0x001ce00701007387 */ /* 0x0001e20000100800 */
[----:B------:R-:W-:-:S02]  /*37a0*/  ISETP.GT.U32.AND P0, PT, R6, R5, PT ;  /* 0x000000050600720c */ /* 0x000fc40003f04070 */
[----:B--2---:R-:W-:Y:S01]  /*37b0*/  IABS R9, R8 ;  /* 0x0000000800097213 */ /* 0x004fe20000000000 */
[----:B------:R-:W-:Y:S01]  /*37c0*/  IMAD.MOV R12, RZ, RZ, -R12 ;  /* 0x000000ffff0c7224 */ /* 0x000fe200078e0a0c */
[----:B------:R-:W-:Y:S01]  /*37d0*/  ISETP.GT.U32.AND P5, PT, R6, R2, PT ;  /* 0x000000020600720c */ /* 0x000fe20003fa4070 */
[----:B------:R-:W-:Y:S01]  /*37e0*/  @!P1 IMAD.IADD R4, R4, 0x1, -R6 ;  /* 0x0000000104049824 */ /* 0x000fe200078e0a06 */
[----:B------:R-:W-:Y:S01]  /*37f0*/  ISETP.GE.AND P1, PT, R18, RZ, PT ;  /* 0x000000ff1200720c */ /* 0x000fe20003f26270 */
[----:B------:R-:W-:Y:S01]  /*3800*/  IMAD.HI.U32 R10, R21, R9, RZ ;  /* 0x00000009150a7227 */ /* 0x000fe200078e00ff */
[----:B------:R-:W2:Y:S01]  /*3810*/  LDC.64 R18, c[0x0][0x3a8] ;  /* 0x0000ea00ff127b82 */ /* 0x000ea20000000a00 */
[----:B0-----:R-:W-:Y:S02]  /*3820*/  IABS R7, R7 ;  /* 0x0000000700077213 */ /* 0x001fe40000000000 */
[----:B------:R-:W-:Y:S01]  /*3830*/  IMAD.MOV R10, RZ, RZ, -R10 ;  /* 0x000000ffff0a7224 */ /* 0x000fe200078e0a0a */
[----:B------:R-:W-:Y:S01]  /*3840*/  IABS R56, R13 ;  /* 0x0000000d00387213 */ /* 0x000fe20000000000 */
[----:B------:R-:W-:Y:S01]  /*3850*/  @!P2 IMAD.IADD R3, R3, 0x1, -R6 ;  /* 0x000000010303a824 */ /* 0x000fe200078e0a06 */
[----:B------:R-:W-:Y:S01]  /*3860*/  ISETP.GT.U32.AND P2, PT, R6, R4, PT ;  /* 0x000000040600720c */ /* 0x000fe20003f44070 */
[----:B------:R-:W-:-:S03]  /*3870*/  IMAD.HI.U32 R8, R21, R7, RZ ;  /* 0x0000000715087227 */ /* 0x000fc600078e00ff */
[----:B------:R-:W-:Y:S01]  /*3880*/  ISETP.GT.U32.AND P4, PT, R6, R3, PT ;  /* 0x000000030600720c */ /* 0x000fe20003f84070 */
[----:B------:R-:W-:Y:S02]  /*3890*/  IMAD.MOV R8, RZ, RZ, -R8 ;  /* 0x000000ffff087224 */ /* 0x000fe400078e0a08 */
[C-C-:B------:R-:W-:Y:S01]  /*38a0*/  IMAD R12, R22.reuse, R12, R11.reuse ;  /* 0x0000000c160c7224 */ /* 0x140fe200078e020b */
[----:B------:R-:W-:Y:S01]  /*38b0*/  PRMT R11, RZ, 0x7610, R11 ;  /* 0x00007610ff0b7816 */ /* 0x000fe2000000000b */
[C---:B------:R-:W-:Y:S02]  /*38c0*/  IMAD R10, R22.reuse, R10, R9 ;  /* 0x0000000a160a7224 */ /* 0x040fe400078e0209 */
[----:B------:R-:W-:Y:S01]  /*38d0*/  IMAD R7, R22, R8, R7 ;  /* 0x0000000816077224 */ /* 0x000fe200078e0207 */
[----:B------:R-:W-:Y:S01]  /*38e0*/  STL [R1+0x4], R12 ;  /* 0x0000040c01007387 */ /* 0x000fe20000100800 */
[--C-:B------:R-:W-:Y:S01]  /*38f0*/  @!P0 IMAD.IADD R5, R5, 0x1, -R6.reuse ;  /* 0x0000000105058824 */ /* 0x100fe200078e0a06 */
[----:B------:R-:W-:Y:S01]  /*3900*/  ISETP.GE.AND P0, PT, R17, RZ, PT ;  /* 0x000000ff1100720c */ /* 0x000fe20003f06270 */
[--C-:B------:R-:W-:Y:S01]  /*3910*/  @!P2 IMAD.IADD R4, R4, 0x1, -R6.reuse ;  /* 0x000000010404a824 */ /* 0x100fe200078e0a06 */
[----:B------:R-:W-:Y:S01]  /*3920*/  STL [R1+0x58], R10 ;  /* 0x0000580a01007387 */ /* 0x000fe20000100800 */
[----:B------:R-:W-:Y:S01]  /*3930*/  @!P3 IMAD.MOV R5, RZ, RZ, -R5 ;  /* 0x000000ffff05b224 */ /* 0x000fe200078e0a05 */
[----:B------:R-:W-:Y:S01]  /*3940*/  ISETP.GE.AND P3, PT, R16, RZ, PT ;  /* 0x000000ff1000720c */ /* 0x000fe20003f66270 */
[--C-:B------:R-:W-:Y:S01]  /*3950*/  @!P4 IMAD.IADD R3, R3, 0x1, -R6.reuse ;  /* 0x000000010303c824 */ /* 0x100fe200078e0a06 */
[----:B------:R0:W-:Y:S01]  /*3960*/  STL [R1+0xec], R7 ;  /* 0x0000ec0701007387 */ /* 0x0001e20000100800 */
[----:B------:R-:W-:-:S02]  /*3970*/  @!P5 IMAD.IADD R2, R2, 0x1, -R6 ;  /* 0x000000010202d824 */ /* 0x000fc400078e0a06 */
[C---:B-1----:R-:W-:Y:S01]  /*3980*/  VIADD R9, R15.reuse, 0xffffffff ;  /* 0xffffffff0f097836 */ /* 0x042fe20000000000 */
[----:B------:R1:W-:Y:S01]  /*3990*/  STL.S16 [R1+0x3e0], R11 ;  /* 0x0003e00b01007387 */ /* 0x0003e20000100600 */
[----:B------:R-:W-:Y:S02]  /*39a0*/  VIADD R6, R15, 0xfffffffe ;  /* 0xfffffffe0f067836 */ /* 0x000fe40000000000 */
[----:B------:R-:W-:Y:S01]  /*39b0*/  IMAD.HI.U32 R14, R21, R56, RZ ;  /* 0x00000038150e7227 */ /* 0x000fe200078e00ff */
[----:B------:R-:W-:Y:S02]  /*39c0*/  ISETP.GE.U32.AND P2, PT, R9, 0x7fffff80, PT ;  /* 0x7fffff800900780c */ /* 0x000fe40003f46070 */
[----:B------:R-:W-:Y:S01]  /*39d0*/  ISETP.GE.U32.AND P5, PT, R6, 0x7fffff7f, PT ;  /* 0x7fffff7f0600780c */ /* 0x000fe20003fa6070 */
[----:B------:R-:W-:Y:S01]  /*39e0*/  IMAD.HI.U32 R13, R21, R76, RZ ;  /* 0x0000004c150d7227 */ /* 0x000fe200078e00ff */
[----:B------:R-:W-:-:S03]  /*39f0*/  LOP3.LUT R9, RZ, R24, RZ, 0x33, !PT ;  /* 0x00000018ff097212 */ /* 0x000fc600078e33ff */
[C---:B0-----:R-:W-:Y:S02]  /*3a00*/  VIADD R7, R15.reuse, 0xfffffffc ;  /* 0xfffffffc0f077836 */ /* 0x041fe40000000000 */
[----:B------:R-:W-:Y:S02]  /*3a10*/  @!P1 IMAD.MOV R4, RZ, RZ, -R4 ;  /* 0x000000ffff049224 */ /* 0x000fe400078e0a04 */
[----:B------:R-:W-:Y:S01]  /*3a20*/  @!P0 IMAD.MOV R3, RZ, RZ, -R3 ;  /* 0x000000ffff038224 */ /* 0x000fe200078e0a03 */
[----:B------:R-:W-:Y:S01]  /*3a30*/  ISETP.NE.AND P0, PT, R24, RZ, PT ;  /* 0x000000ff1800720c */ /* 0x000fe20003f05270 */
[----:B------:R-:W-:Y:S01]  /*3a40*/  VIADD R8, R15, 0xfffffffd ;  /* 0xfffffffd0f087836 */ /* 0x000fe20000000000 */
[----:B------:R-:W-:Y:S01]  /*3a50*/  ISETP.GE.U32.AND P4, PT, R7, 0x7fffff7d, PT ;  /* 0x7fffff7d0700780c */ /* 0x000fe20003f86070 */
[----:B------:R-:W-:Y:S01]  /*3a60*/  VIADD R6, R15, 0xffffff85 ;  /* 0xffffff850f067836 */ /* 0x000fe20000000000 */
[C---:B------:R-:W-:Y:S01]  /*3a70*/  SEL R5, R9.reuse, R5, !P0 ;  /* 0x0000000509057207 */ /* 0x040fe20004000000 */
[----:B------:R-:W-:Y:S01]  /*3a80*/  @!P3 IMAD.MOV R2, RZ, RZ, -R2 ;  /* 0x000000ffff02b224 */ /* 0x000fe200078e0a02 */
[C---:B------:R-:W-:Y:S01]  /*3a90*/  SEL R4, R9.reuse, R4, !P0 ;  /* 0x0000000409047207 */ /* 0x040fe20004000000 */
[----:B------:R-:W-:Y:S01]  /*3aa0*/  IMAD.MOV R14, RZ, RZ, -R14 ;  /* 0x000000ffff0e7224 */ /* 0x000fe200078e0a0e */
[----:B------:R-:W-:Y:S01]  /*3ab0*/  SEL R7, R9, R3, !P0 ;  /* 0x0000000309077207 */ /* 0x000fe20004000000 */
[----:B------:R-:W-:Y:S01]  /*3ac0*/  IMAD.MOV R13, RZ, RZ, -R13 ;  /* 0x000000ffff0d7224 */ /* 0x000fe200078e0a0d */
[----:B------:R-:W-:Y:S01]  /*3ad0*/  ISETP.GE.U32.AND P6, PT, R8, 0x7fffff7e, PT ;  /* 0x7fffff7e0800780c */ /* 0x000fe20003fc6070 */
[----:B------:R-:W-:Y:S01]  /*3ae0*/  IMAD R56, R22, R14, R56 ;  /* 0x0000000e16387224 */ /* 0x000fe200078e0238 */
[----:B------:R-:W-:Y:S01]  /*3af0*/  ISETP.GE.U32.AND P1, PT, R6, 0x7fffff06, PT ;  /* 0x7fffff060600780c */ /* 0x000fe20003f26070 */
[----:B------:R-:W-:Y:S01]  /*3b00*/  IMAD R76, R22, R13, R76 ;  /* 0x0000000d164c7224 */ /* 0x000fe200078e024c */
[----:B------:R-:W-:-:S02]  /*3b10*/  ISETP.NE.U32.AND P3, PT, R0, RZ, PT ;  /* 0x000000ff0000720c */ /* 0x000fc40003f65070 */
[----:B------:R-:W-:Y:S01]  /*3b20*/  SEL R9, R9, R2, !P0 ;  /* 0x0000000209097207 */ /* 0x000fe20004000000 */
[----:B-1234-:R-:W-:Y:S10]  /*3b30*/  BRA.U UP0, `(.L_x_5) ;  /* 0x0000000100187547 */ /* 0x01eff4000b800000 */
[----:B------:R-:W-:Y:S01]  /*3b40*/  ELECT P0, URZ, PT ;  /* 0x0000000000ff782f */ /* 0x000fe20003800000 */
[----:B------:R-:W-:Y:S01]  /*3b50*/  IMAD.MOV.U32 R2, RZ, RZ, 0x1 ;  /* 0x00000001ff027424 */ /* 0x000fe200078e00ff */
[----:B------:R-:W-:Y:S01]  /*3b60*/  UMOV UR9, 0x40 ;  /* 0x0000004000097882 */ /* 0x000fe20000000000 */
[----:B------:R-:W-:Y:S01]  /*3b70*/  UVIRTCOUNT.DEALLOC.SMPOOL 0x80 ;  /* 0x000000800000784c */ /* 0x000fe20000000000 */
[----:B------:R-:W-:-:S09]  /*3b80*/  ULEA UR9, UR8, UR9, 0x18 ;  /* 0x0000000908097291 */ /* 0x000fd2000f8ec0ff */
[----:B------:R0:W-:Y:S03]  /*3b90*/  @P0 STS.U8 [UR9], R2 ;  /* 0x00000002ff000988 */ /* 0x0001e60008000009 */
.L_x_5:
[----:B------:R-:W-:Y:S01]  /*3ba0*/  STTM.x64 tmem[UR7], RZ ;  /* 0x000000ff000079ed */ /* 0x000fe20008340007 */
[----:B------:R-:W-:Y:S01]  /*3bb0*/  STTM.x64 tmem[UR7+0x40], RZ ;  /* 0x000040ff000079ed */ /* 0x000fe20008340007 */
[----:B------:R-:W-:Y:S01]  /*3bc0*/  STTM.x64 tmem[UR7+0x80], RZ ;  /* 0x000080ff000079ed */ /* 0x000fe20008340007 */
[----:B------:R-:W-:Y:S01]  /*3bd0*/  STTM.x64 tmem[UR7+0xc0], RZ ;  /* 0x0000c0ff000079ed */ /* 0x000fe20008340007 */
[----:B------:R-:W-:Y:S01]  /*3be0*/  STTM.x64 tmem[UR7+0x100], RZ ;  /* 0x000100ff000079ed */ /* 0x000fe20008340007 */
[----:B------:R-:W-:Y:S01]  /*3bf0*/  STTM.x64 tmem[UR7+0x140], RZ ;  /* 0x000140ff000079ed */ /* 0x000fe20008340007 */
[----:B------:R-:W-:Y:S01]  /*3c00*/  STTM.x64 tmem[UR7+0x180], RZ ;  /* 0x000180ff000079ed */ /* 0x000fe20008340007 */
[----:B------:R-:W-:Y:S01]  /*3c10*/  STTM.x64 tmem[UR7+0x1c0], RZ ;  /* 0x0001c0ff000079ed */ /* 0x000fe20008340007 */
[----:B------:R-:W1:Y:S02]  /*3c20*/  FENCE.VIEW.ASYNC.T ;  /* 0x00000000000073c6 */ /* 0x000e640000000200 */
[----:B-1----:R-:W-:Y:S01]  /*3c30*/  VOTEU.ALL UP1, P3 ;  /* 0x0000000000ff7886 */ /* 0x002fe20001820000 */
[----:B------:R-:W-:Y:S01]  /*3c40*/  VOTEU.ALL UP2, P3 ;  /* 0x0000000000ff7886 */ /* 0x000fe20001840000 */
[----:B------:R-:W-:Y:S01]  /*3c50*/  IMAD R3, R5, UR12, RZ ;  /* 0x0000000c05037c24 */ /* 0x000fe2000f8e02ff */
[----:B------:R-:W-:Y:S01]  /*3c60*/  PRMT R8, RZ, 0x7610, R8 ;  /* 0x00007610ff087816 */ /* 0x000fe20000000008 */
[----:B------:R-:W-:Y:S01]  /*3c70*/  IMAD R5, R4, UR12, RZ ;  /* 0x0000000c04057c24 */ /* 0x000fe2000f8e02ff */
[----:B------:R-:W-:-:S04]  /*3c80*/  @!UP1 UIADD3 UR8, UPT, UPT, -UR10, 0x100000, URZ ;  /* 0x001000000a089890 */ /* 0x000fc8000fffe1ff */
[----:B------:R-:W-:Y:S02]  /*3c90*/  @!UP1 USHF.L.U32 UR9, UR8, 0xb, URZ ;  /* 0x0000000b08099899 */ /* 0x000fe400080006ff */
[----:B------:R-:W-:Y:S01]  /*3ca0*/  @!UP1 USHF.L.U32 UR8, UR8, 0x1, URZ ;  /* 0x0000000108089899 */ /* 0x000fe200080006ff */
[----:B------:R-:W-:Y:S01]  /*3cb0*/  BAR.SYNC.DEFER_BLOCKING 0x0 ;  /* 0x0000000000007b1d */ /* 0x000fe20000010000 */
[----:B0-----:R-:W-:Y:S01]  /*3cc0*/  IADD3 R2, P0, PT, R3, UR16, RZ ;  /* 0x0000001003027c10 */ /* 0x001fe2000ff1e0ff */
[----:B------:R-:W-:-:S03]  /*3cd0*/  IMAD R7, R7, UR12, RZ ;  /* 0x0000000c07077c24 */ /* 0x000fc6000f8e02ff */
[----:B------:R-:W-:Y:S01]  /*3ce0*/  LEA.HI.X.SX32 R3, R3, UR17, 0x1, P0 ;  /* 0x0000001103037c11 */ /* 0x000fe200080f0eff */
[----:B------:R-:W-:Y:S01]  /*3cf0*/  STL [R1+0x2648], R92 ;  /* 0x0026485c01007387 */ /* 0x000fe20000100800 */
[----:B------:R-:W-:Y:S01]  /*3d00*/  IADD3 R4, P0, PT, R5, UR16, RZ ;  /* 0x0000001005047c10 */ /* 0x000fe2000ff1e0ff */
[----:B------:R-:W-:Y:S01]  /*3d10*/  IMAD R9, R9, UR12, RZ ;  /* 0x0000000c09097c24 */ /* 0x000fe2000f8e02ff */
[----:B------:R-:W-:Y:S01]  /*3d20*/  PRMT R10, RZ, 0x7610, R10 ;  /* 0x00007610ff0a7816 */ /* 0x000fe2000000000a */
[----:B------:R-:W-:Y:S01]  /*3d30*/  STL [R1+0x2650], R92 ;  /* 0x0026505c01007387 */ /* 0x000fe20000100800 */
[----:B------:R-:W-:Y:S01]  /*3d40*/  LEA.HI.X.SX32 R5, R5, UR17, 0x1, P0 ;  /* 0x0000001105057c11 */ /* 0x000fe200080f0eff */
[----:B------:R-:W-:Y:S01]  /*3d50*/  IMAD.SHL.U32 R13, R18, 0x2, RZ ;  /* 0x00000002120d7824 */ /* 0x000fe200078e00ff */
[----:B------:R-:W-:Y:S01]  /*3d60*/  IADD3 R6, P0, PT, R7, UR16, RZ ;  /* 0x0000001007067c10 */ /* 0x000fe2000ff1e0ff */
[----:B------:R-:W-:Y:S01]  /*3d70*/  STL [R1+0x2654], R92 ;  /* 0x0026545c01007387 */ /* 0x000fe20000100800 */
[----:B------:R-:W-:-:S02]  /*3d80*/  PRMT R24, RZ, 0x7610, R24 ;  /* 0x00007610ff187816 */ /* 0x000fc40000000018 */
[----:B------:R-:W-:Y:S01]  /*3d90*/  PRMT R17, RZ, 0x7610, R17 ;  /* 0x00007610ff117816 */ /* 0x000fe20000000011 */
[----:B------:R-:W-:Y:S01]  /*3da0*/  STL [R1+0x2660], R92 ;  /* 0x0026605c01007387 */ /* 0x000fe20000100800 */
[----:B------:R-:W-:Y:S02]  /*3db0*/  PRMT R14, RZ, 0x7610, R14 ;  /* 0x00007610ff0e7816 */ /* 0x000fe4000000000e */
[----:B------:R-:W-:Y:S01]  /*3dc0*/  PRMT R20, RZ, 0x7610, R20 ;  /* 0x00007610ff147816 */ /* 0x000fe20000000014 */
[----:B------:R-:W0:Y:S02]  /*3dd0*/  FENCE.VIEW.ASYNC.S ;  /* 0x00000000000073c6 */ /* 0x000e240000000000 */
[----:B0-----:R0:W1:Y:S02]  /*3de0*/  @!UP2 SYNCS.EXCH.64 URZ, [UR6], UR8 ;  /* 0x0000000806ffa5b2 */ /* 0x0010640008000100 */
[----:B-1----:R-:W-:Y:S01]  /*3df0*/  BAR.SYNC.DEFER_BLOCKING 0x0 ;  /* 0x0000000000007b1d */ /* 0x002fe20000010000 */
[----:B------:R-:W-:-:S02]  /*3e00*/  PRMT R16, RZ, 0x7610, R16 ;  /* 0x00007610ff107816 */ /* 0x000fc40000000010 */
[----:B------:R-:W-:Y:S01]  /*3e10*/  PRMT R0, RZ, 0x7610, R0 ;  /* 0x00007610ff007816 */ /* 0x000fe20000000000 */
[----:B------:R-:W-:Y:S02]  /*3e20*/  VIADD R29, R15, 0xffffffef ;  /* 0xffffffef0f1d7836 */ /* 0x000fe40000000000 */
[----:B------:R-:W1:Y:S01]  /*3e30*/  LDCU UR12, c[0x0][0x3b0] ;  /* 0x00007600ff0c77ac */ /* 0x000e620008000800 */
[----:B------:R-:W-:Y:S01]  /*3e40*/  STL [R1+0x2644], R91 ;  /* 0x0026445b01007387 */ /* 0x000fe20000100800 */
[----:B------:R-:W2:Y:S03]  /*3e50*/  LDCU UR27, c[0x0][0x3b0] ;  /* 0x00007600ff1b77ac */ /* 0x000ea60008000800 */
[----:B------:R-:W-:Y:S01]  /*3e60*/  STL [R1+0x2640], R90 ;  /* 0x0026405a01007387 */ /* 0x000fe20000100800 */
[----:B------:R-:W3:Y:S03]  /*3e70*/  LDCU UR48, c[0x0][0x3b0] ;  /* 0x00007600ff3077ac */ /* 0x000ee60008000800 */
[----:B------:R-:W-:Y:S01]  /*3e80*/  STL [R1+0x263c], R82 ;  /* 0x00263c5201007387 */ /* 0x000fe20000100800 */
[----:B------:R-:W4:Y:S03]  /*3e90*/  LDCU UR13, c[0x0][0x3b0] ;  /* 0x00007600ff0d77ac */ /* 0x000f260008000800 */
[----:B------:R-:W-:Y:S01]  /*3ea0*/  STL [R1+0x264c], R82 ;  /* 0x00264c5201007387 */ /* 0x000fe20000100800 */
[----:B------:R-:W0:Y:S03]  /*3eb0*/  LDCU UR20, c[0x0][0x3b0] ;  /* 0x00007600ff1477ac */ /* 0x000e260008000800 */
[----:B------:R-:W2:Y:S01]  /*3ec0*/  @!P2 LDG.E.U8 R8, desc[UR14][R4.64] ;  /* 0x0000000e0408a981 */ /* 0x000ea2000c1e1100 */
[----:B------:R-:W0:Y:S03]  /*3ed0*/  LDCU UR21, c[0x0][0x3b0] ;  /* 0x00007600ff1577ac */ /* 0x000e260008000800 */
[----:B------:R-:W-:Y:S01]  /*3ee0*/  STL [R1+0x2658], R82 ;  /* 0x0026585201007387 */ /* 0x000fe20000100800 */
[----:B------:R-:W0:Y:S03]  /*3ef0*/  LDCU UR22, c[0x0][0x3b0] ;  /* 0x00007600ff1677ac */ /* 0x000e260008000800 */
[----:B------:R-:W-:Y:S01]  /*3f00*/  STL [R1+0x2638], R70 ;  /* 0x0026384601007387 */ /* 0x000fe20000100800 */
[----:B------:R-:W0:Y:S03]  /*3f10*/  LDCU UR23, c[0x0][0x3b0] ;  /* 0x00007600ff1777ac */ /* 0x000e260008000800 */
[----:B------:R-:W-:Y:S01]  /*3f20*/  STL [R1+0x2630], R59 ;  /* 0x0026303b01007387 */ /* 0x000fe20000100800 */
[----:B------:R-:W0:Y:S03]  /*3f30*/  LDCU UR24, c[0x0][0x3b0] ;  /* 0x00007600ff1877ac */ /* 0x000e260008000800 */
[----:B------:R-:W-:Y:S01]  /*3f40*/  STL [R1+0x2384], R38 ;  /* 0x0023842601007387 */ /* 0x000fe20000100800 */
[----:B------:R-:W0:Y:S03]  /*3f50*/  LDCU UR25, c[0x0][0x3b0] ;  /* 0x00007600ff1977ac */ /* 0x000e260008000800 */
[----:B------:R0:W-:Y:S01]  /*3f60*/  STL [R1+0x2380], R21 ;  /* 0x0023801501007387 */ /* 0x0001e20000100800 */
        /* <DEDUP_REMOVED lines=41> */
[----:B------:R-:W-:Y:S04]  /*4200*/  STL [R1+0x2074], R33 ;  /* 0x0020742101007387 */ /* 0x000fe80000100800 */
        /* <DEDUP_REMOVED lines=19> */
[----:B------:R-:W-:Y:S04]  /*4340*/  STL.64 [R1+0x2010], R42 ;  /* 0x0020102a01007387 */ /* 0x000fe80000100a00 */
        /* <DEDUP_REMOVED lines=117> */
[----:B------:R-:W-:Y:S01]  /*4aa0*/  STL [R1+0x2138], R86 ;  /* 0x0021385601007387 */ /* 0x000fe20000100800 */
[----:B------:R-:W-:-:S03]  /*4ab0*/  LEA.HI.X.SX32 R7, R7, UR17, 0x1, P0 ;  /* 0x0000001107077c11 */ /* 0x000fc600080f0eff */
[----:B------:R-:W-:Y:S04]  /*4ac0*/  STL [R1+0x2440], R86 ;  /* 0x0024405601007387 */ /* 0x000fe80000100800 */
[----:B------:R-:W-:Y:S04]  /*4ad0*/  STL [R1+0x1d3c], R87 ;  /* 0x001d3c5701007387 */ /* 0x000fe80000100800 */
[----:B------:R-:W-:Y:S04]  /*4ae0*/  STL [R1+0x1d38], R89 ;  /* 0x001d385901007387 */ /* 0x000fe80000100800 */
[----:B------:R-:W-:Y:S04]  /*4af0*/  STL [R1+0x1d34], R88 ;  /* 0x001d345801007387 */ /* 0x000fe80000100800 */
[----:B------:R-:W-:Y:S04]  /*4b00*/  STL [R1+0x1d30], R93 ;  /* 0x001d305d01007387 */ /* 0x000fe80000100800 */
[----:B--2---:R2:W-:Y:S01]  /*4b10*/  STL [R1+0x3cc], R8 ;  /* 0x0003cc0801007387 */ /* 0x0045e20000100800 */
[----:B0-----:R-:W-:-:S03]  /*4b20*/  PRMT R21, RZ, 0x7610, R21 ;  /* 0x00007610ff157816 */ /* 0x001fc60000000015 */
[----:B------:R-:W3:Y:S04]  /*4b30*/  @!P2 LDG.E.U8 R10, desc[UR14][R6.64] ;  /* 0x0000000e060aa981 */ /* 0x000ee8000c1e1100 */
[----:B------:R-:W4:Y:S01]  /*4b40*/  @!P2 LDG.E.U8 R11, desc[UR14][R2.64] ;  /* 0x0000000e020ba981 */ /* 0x000f22000c1e1100 */
[----:B--2---:R-:W-:Y:S02]  /*4b50*/  IADD3 R8, P0, PT, R9, UR16, RZ ;  /* 0x0000001009087c10 */ /* 0x004fe4000ff1e0ff */
[----:B------:R-:W-:Y:S02]  /*4b60*/  SHF.R.S32.HI R12, RZ, 0x1f, R13 ;  /* 0x0000001fff0c7819 */ /* 0x000fe4000001140d */
[----:B------:R-:W-:Y:S02]  /*4b70*/  PRMT R19, RZ, 0x7610, R19 ;  /* 0x00007610ff137816 */ /* 0x000fe40000000013 */
[----:B------:R-:W-:-:S02]  /*4b80*/  PRMT R34, RZ, 0x7610, R34 ;  /* 0x00007610ff227816 */ /* 0x000fc40000000022 */
[----:B------:R-:W-:Y:S02]  /*4b90*/  PRMT R31, RZ, 0x7610, R31 ;  /* 0x00007610ff1f7816 */ /* 0x000fe4000000001f */
[----:B------:R-:W-:Y:S01]  /*4ba0*/  PRMT R30, RZ, 0x7610, R30 ;  /* 0x00007610ff1e7816 */ /* 0x000fe2000000001e */
[----:B------:R-:W-:Y:S01]  /*4bb0*/  IMAD R33, R18, 0xb, RZ ;  /* 0x0000000b12217824 */ /* 0x000fe200078e02ff */
[----:B------:R-:W-:Y:S01]  /*4bc0*/  LEA.HI.X.SX32 R9, R9, UR17, 0x1, P0 ;  /* 0x0000001109097c11 */ /* 0x000fe200080f0eff */
[----:B------:R-:W0:Y:S04]  /*4bd0*/  LDCU UR16, c[0x0][0x3b0] ;  /* 0x00007600ff1077ac */ /* 0x000e280008000800 */
[----:B------:R-:W2:Y:S04]  /*4be0*/  @!P2 LDG.E.U8 R21, desc[UR14][R8.64] ;  /* 0x0000000e0815a981 */ /* 0x000ea8000c1e1100 */
[----:B---3--:R3:W-:Y:S01]  /*4bf0*/  STL [R1+0x3c8], R10 ;  /* 0x0003c80a01007387 */ /* 0x0087e20000100800 */
[----:B------:R-:W-:Y:S01]  /*4c00*/  PRMT R32, RZ, 0x7610, R32 ;  /* 0x00007610ff207816 */ /* 0x000fe20000000020 */
[----:B------:R-:W0:Y:S02]  /*4c10*/  LDCU UR17, c[0x0][0x3b0] ;  /* 0x00007600ff1177ac */ /* 0x000e240008000800 */
[----:B----4-:R4:W-:Y:S01]  /*4c20*/  @!P2 STL [R1+0x3e0], R11 ;  /* 0x0003e00b0100a387 */ /* 0x0109e20000100800 */
[----:B---3--:R-:W-:Y:S01]  /*4c30*/  VIADD R10, R15, 0xffffff86 ;  /* 0xffffff860f0a7836 */ /* 0x008fe20000000000 */
[----:B----4-:R-:W-:-:S05]  /*4c40*/  IADD3 R11, P0, PT, R13, R2, RZ ;  /* 0x000000020d0b7210 */ /* 0x010fca0007f1e0ff */
[----:B------:R-:W-:Y:S01]  /*4c50*/  IMAD.X R25, R12, 0x1, R3, P0 ;  /* 0x000000010c197824 */ /* 0x000fe200000e0603 */
[----:B------:R-:W-:Y:S01]  /*4c60*/  ISETP.GE.U32.AND P0, PT, R10, 0x7fffff07, PT ;  /* 0x7fffff070a00780c */ /* 0x000fe20003f06070 */
[----:B--2---:R2:W-:Y:S01]  /*4c70*/  STL [R1+0x3b8], R21 ;  /* 0x0003b81501007387 */ /* 0x0045e20000100800 */
[----:B------:R-:W-:-:S03]  /*4c80*/  @!P6 IMAD.MOV.U32 R10, RZ, RZ, R11 ;  /* 0x000000ffff0ae224 */ /* 0x000fc600078e000b */
[----:B------:R3:W-:Y:S01]  /*4c90*/  STL [R1+0x710], R11 ;  /* 0x0007100b01007387 */ /* 0x0007e20000100800 */
[----:B--2---:R-:W-:Y:S01]  /*4ca0*/  IADD3 R21, P2, PT, R13, R4, RZ ;  /* 0x000000040d157210 */ /* 0x004fe20007f5e0ff */
[----:B---3--:R-:W-:-:S04]  /*4cb0*/  @!P6 IMAD.MOV.U32 R11, RZ, RZ, R25 ;  /* 0x000000ffff0be224 */ /* 0x008fc800078e0019 */
[----:B------:R-:W-:Y:S01]  /*4cc0*/  IMAD.X R23, R12, 0x1, R5, P2 ;  /* 0x000000010c177824 */ /* 0x000fe200010e0605 */
[----:B------:R2:W3:Y:S02]  /*4cd0*/  @!P6 LDG.E.U8 R24, desc[UR14][R10.64] ;  /* 0x0000000e0a18e981 */ /* 0x0004e4000c1e1100 */
[----:B--2---:R-:W-:Y:S02]  /*4ce0*/  @!P6 IMAD.MOV.U32 R10, RZ, RZ, R21 ;  /* 0x000000ffff0ae224 */ /* 0x004fe400078e0015 */
[----:B------:R-:W-:-:S05]  /*4cf0*/  @!P6 IMAD.MOV.U32 R11, RZ, RZ, R23 ;  /* 0x000000ffff0be224 */ /* 0x000fca00078e0017 */
[----:B------:R2:W4:Y:S01]  /*4d00*/  @!P6 LDG.E.U8 R19, desc[UR14][R10.64] ;  /* 0x0000000e0a13e981 */ /* 0x000522000c1e1100 */
[----:B------:R-:W-:-:S03]  /*4d10*/  IADD3 R22, P2, PT, R13, R6, RZ ;  /* 0x000000060d167210 */ /* 0x000fc60007f5e0ff */
[----:B------:R-:W-:Y:S04]  /*4d20*/  STL [R1+0x718], R21 ;  /* 0x0007181501007387 */ /* 0x000fe80000100800 */
[----:B------:R-:W-:Y:S04]  /*4d30*/  STL [R1+0x6fc], R25 ;  /* 0x0006fc1901007387 */ /* 0x000fe80000100800 */
[----:B------:R0:W-:Y:S01]  /*4d40*/  STL [R1+0x714], R23 ;  /* 0x0007141701007387 */ /* 0x0001e20000100800 */
[----:B--2---:R-:W-:Y:S02]  /*4d50*/  @!P6 IMAD.MOV.U32 R10, RZ, RZ, R22 ;  /* 0x000000ffff0ae224 */ /* 0x004fe400078e0016 */
[----:B0-----:R-:W-:-:S04]  /*4d60*/  IMAD.X R23, R12, 0x1, R7, P2 ;  /* 0x000000010c177824 */ /* 0x001fc800010e0607 */
[----:B------:R-:W-:-:S05]  /*4d70*/  @!P6 IMAD.MOV.U32 R11, RZ, RZ, R23 ;  /* 0x000000ffff0be224 */ /* 0x000fca00078e0017 */
[----:B------:R0:W2:Y:S04]  /*4d80*/  @!P6 LDG.E.U8 R17, desc[UR14][R10.64] ;  /* 0x0000000e0a11e981 */ /* 0x0000a8000c1e1100 */
[----:B------:R-:W-:Y:S04]  /*4d90*/  STL [R1+0x720], R22 ;  /* 0x0007201601007387 */ /* 0x000fe80000100800 */
[----:B----4-:R4:W-:Y:S02]  /*4da0*/  STL [R1+0x3d8], R19 ;  /* 0x0003d81301007387 */ /* 0x0109e40000100800 */
[----:B----4-:R-:W-:-:S05]  /*4db0*/  IADD3 R19, P2, PT, R13, R8, RZ ;  /* 0x000000080d137210 */ /* 0x010fca0007f5e0ff */
[----:B------:R-:W-:Y:S02]  /*4dc0*/  IMAD.X R21, R12, 0x1, R9, P2 ;  /* 0x000000010c157824 */ /* 0x000fe400010e0609 */
[----:B0-----:R-:W-:Y:S02]  /*4dd0*/  @!P6 IMAD.MOV.U32 R10, RZ, RZ, R19 ;  /* 0x000000ffff0ae224 */ /* 0x001fe400078e0013 */
[----:B------:R-:W-:-:S05]  /*4de0*/  @!P6 IMAD.MOV.U32 R11, RZ, RZ, R21 ;  /* 0x000000ffff0be224 */ /* 0x000fca00078e0015 */
[----:B------:R0:W4:Y:S01]  /*4df0*/  @!P6 LDG.E.U8 R14, desc[UR14][R10.64] ;  /* 0x0000000e0a0ee981 */ /* 0x000122000c1e1100 */
[----:B------:R-:W-:-:S03]  /*4e00*/  IMAD R13, R18, 0x3, RZ ;  /* 0x00000003120d7824 */ /* 0x000fc600078e02ff */
[----:B------:R-:W-:Y:S04]  /*4e10*/  STL [R1+0x71c], R23 ;  /* 0x00071c1701007387 */ /* 0x000fe80000100800 */
[----:B------:R-:W-:Y:S01]  /*4e20*/  STL [R1+0x728], R19 ;  /* 0x0007281301007387 */ /* 0x000fe20000100800 */
[----:B------:R-:W-:-:S03]  /*4e30*/  SHF.R.S32.HI R12, RZ, 0x1f, R13 ;  /* 0x0000001fff0c7819 */ /* 0x000fc6000001140d */
[----:B------:R-:W-:Y:S04]  /*4e40*/  STL [R1+0x724], R21 ;  /* 0x0007241501007387 */ /* 0x000fe80000100800 */
[----:B--2---:R2:W-:Y:S01]  /*4e50*/  STL [R1+0x3d4], R17 ;  /* 0x0003d41101007387 */ /* 0x0045e20000100800 */
[----:B0-----:R-:W-:Y:S01]  /*4e60*/  VIADD R10, R15, 0xffffff87 ;  /* 0xffffff870f0a7836 */ /* 0x001fe20000000000 */
[----:B--2---:R-:W-:-:S05]  /*4e70*/  IADD3 R17, P2, PT, R13, R2, RZ ;  /* 0x000000020d117210 */ /* 0x004fca0007f5e0ff */
[----:B------:R-:W-:Y:S01]  /*4e80*/  IMAD.X R21, R12, 0x1, R3, P2 ;  /* 0x000000010c157824 */ /* 0x000fe200010e0603 */
[----:B------:R-:W-:Y:S01]  /*4e90*/  ISETP.GE.U32.AND P2, PT, R10, 0x7fffff08, PT ;  /* 0x7fffff080a00780c */ /* 0x000fe20003f46070 */
[----:B------:R-:W-:Y:S02]  /*4ea0*/  @!P4 IMAD.MOV.U32 R10, RZ, RZ, R17 ;  /* 0x000000ffff0ac224 */ /* 0x000fe400078e0011 */
[----:B------:R-:W-:-:S05]  /*4eb0*/  @!P4 IMAD.MOV.U32 R11, RZ, RZ, R21 ;  /* 0x000000ffff0bc224 */ /* 0x000fca00078e0015 */
[----:B------:R0:W2:Y:S01]  /*4ec0*/  @!P4 LDG.E.U8 R34, desc[UR14][R10.64] ;  /* 0x0000000e0a22c981 */ /* 0x0000a2000c1e1100 */
[----:B------:R-:W-:-:S03]  /*4ed0*/  IADD3 R19, P6, PT, R13, R4, RZ ;  /* 0x000000040d137210 */ /* 0x000fc60007fde0ff */
[----:B------:R-:W-:Y:S02]  /*4ee0*/  STL [R1+0x730], R17 ;  /* 0x0007301101007387 */ /* 0x000fe40000100800 */
[----:B------:R-:W-:Y:S02]  /*4ef0*/  IMAD.X R22, R12, 0x1, R5, P6 ;  /* 0x000000010c167824 */ /* 0x000fe400030e0605 */
[----:B------:R-:W-:Y:S04]  /*4f00*/  STL [R1+0x738], R19 ;  /* 0x0007381301007387 */ /* 0x000fe80000100800 */
[----:B------:R-:W-:Y:S01]  /*4f10*/  STL [R1+0x72c], R21 ;  /* 0x00072c1501007387 */ /* 0x000fe20000100800 */
[----:B0-----:R-:W-:Y:S02]  /*4f20*/  @!P4 IMAD.MOV.U32 R10, RZ, RZ, R19 ;  /* 0x000000ffff0ac224 */ /* 0x001fe400078e0013 */
[----:B------:R-:W-:-:S05]  /*4f30*/  @!P4 IMAD.MOV.U32 R11, RZ, RZ, R22 ;  /* 0x000000ffff0bc224 */ /* 0x000fca00078e0016 */
[----:B------:R0:W2:Y:S04]  /*4f40*/  @!P4 LDG.E.U8 R32, desc[UR14][R10.64] ;  /* 0x0000000e0a20c981 */ /* 0x0000a8000c1e1100 */
[----:B----4-:R4:W-:Y:S02]  /*4f50*/  STL [R1+0x3d0], R14 ;  /* 0x0003d00e01007387 */ /* 0x0109e40000100800 */
[----:B----4-:R-:W-:-:S05]  /*4f60*/  IADD3 R14, P6, PT, R13, R6, RZ ;  /* 0x000000060d0e7210 */ /* 0x010fca0007fde0ff */
[----:B------:R-:W-:Y:S02]  /*4f70*/  IMAD.X R21, R12, 0x1, R7, P6 ;  /* 0x000000010c157824 */ /* 0x000fe400030e0607 */
[----:B0-----:R-:W-:Y:S02]  /*4f80*/  @!P4 IMAD.MOV.U32 R10, RZ, RZ, R14 ;  /* 0x000000ffff0ac224 */ /* 0x001fe400078e000e */
[----:B------:R-:W-:-:S05]  /*4f90*/  @!P4 IMAD.MOV.U32 R11, RZ, RZ, R21 ;  /* 0x000000ffff0bc224 */ /* 0x000fca00078e0015 */
[----:B------:R0:W4:Y:S04]  /*4fa0*/  @!P4 LDG.E.U8 R31, desc[UR14][R10.64] ;  /* 0x0000000e0a1fc981 */ /* 0x000128000c1e1100 */
[----:B---3--:R-:W-:Y:S04]  /*4fb0*/  STL [R1+0x3dc], R24 ;  /* 0x0003dc1801007387 */ /* 0x008fe80000100800 */
[----:B------:R-:W-:Y:S04]  /*4fc0*/  STL [R1+0x734], R22 ;  /* 0x0007341601007387 */ /* 0x000fe80000100800 */
[----:B--2---:R-:W-:Y:S04]  /*4fd0*/  STL [R1+0x2368], R34 ;  /* 0x0023682201007387 */ /* 0x004fe80000100800 */
[----:B------:R2:W-:Y:S04]  /*4fe0*/  STL [R1+0xb40], R14 ;  /* 0x000b400e01007387 */ /* 0x0005e80000100800 */
        /* <DEDUP_REMOVED lines=26> */
[----:B------:R-:W-:-:S03]  /*5190*/  IADD3 R17, P6, PT, R13, R8, RZ ;  /* 0x000000080d117210 */ /* 0x000fc60007fde0ff */
[----:B------:R-:W-:Y:S04]  /*51a0*/  STL [R1+0x258c], R34 ;  /* 0x00258c2201007387 */ /* 0x000fe80000100800 */
[----:B------:R-:W-:Y:S04]  /*51b0*/  STL [R1+0x2590], R34 ;  /* 0x0025902201007387 */ /* 0x000fe80000100800 */
[----:B------:R-:W-:Y:S04]  /*51c0*/  STL [R1+0x2598], R34 ;  /* 0x0025982201007387 */ /* 0x000fe80000100800 */
[----:B------:R-:W-:Y:S04]  /*51d0*/  STL [R1+0x259c], R34 ;  /* 0x00259c2201007387 */ /* 0x000fe80000100800 */
[----:B------:R-:W-:Y:S01]  /*51e0*/  STL [R1+0x25a4], R34 ;  /* 0x0025a42201007387 */ /* 0x000fe20000100800 */
[----:B------:R-:W-:-:S03]  /*51f0*/  IMAD.X R19, R12, 0x1, R9, P6 ;  /* 0x000000010c137824 */ /* 0x000fc600030e0609 */
[----:B------:R-:W-:Y:S04]  /*5200*/  STL [R1+0x25a8], R34 ;  /* 0x0025a82201007387 */ /* 0x000fe80000100800 */
[----:B------:R-:W-:Y:S04]  /*5210*/  STL [R1+0x25b0], R34 ;  /* 0x0025b02201007387 */ /* 0x000fe80000100800 */
[----:B------:R-:W-:Y:S04]  /*5220*/  STL [R1+0x25b4], R34 ;  /* 0x0025b42201007387 */ /* 0x000fe80000100800 */
[----:B------:R-:W-:Y:S01]  /*5230*/  STL [R1+0x25bc], R34 ;  /* 0x0025bc2201007387 */ /* 0x000fe20000100800 */
[----:B0-----:R-:W-:-:S03]  /*5240*/  @!P4 IMAD.MOV.U32 R10, RZ, RZ, R17 ;  /* 0x000000ffff0ac224 */ /* 0x001fc600078e0011 */
[----:B------:R-:W-:Y:S01]  /*5250*/  STL [R1+0x25c0], R34 ;  /* 0x0025c02201007387 */ /* 0x000fe20000100800 */
[----:B------:R-:W-:-:S03]  /*5260*/  @!P4 IMAD.MOV.U32 R11, RZ, RZ, R19 ;  /* 0x000000ffff0bc224 */ /* 0x000fc600078e0013 */
[----:B------:R-:W-:Y:S04]  /*5270*/  STL [R1+0x25c8], R34 ;  /* 0x0025c82201007387 */ /* 0x000fe80000100800 */
[----:B------:R-:W-:Y:S04]  /*5280*/  STL [R1+0x25cc], R34 ;  /* 0x0025cc2201007387 */ /* 0x000fe80000100800 */
[----:B------:R-:W-:Y:S01]  /*5290*/  STL [R1+0x25d4], R34 ;  /* 0x0025d42201007387 */ /* 0x000fe20000100800 */
[----:B------:R-:W-:-:S03]  /*52a0*/  SHF.R.S32.HI R12, RZ, 0x1f, R18 ;  /* 0x0000001fff0c7819 */ /* 0x000fc60000011412 */
[----:B------:R-:W-:Y:S01]  /*52b0*/  STL [R1+0x25e8], R34 ;  /* 0x0025e82201007387 */ /* 0x000fe20000100800 */
[----:B--2---:R-:W-:-:S03]  /*52c0*/  IADD3 R14, P6, PT, R2, R18, RZ ;  /* 0x00000012020e7210 */ /* 0x004fc60007fde0ff */
[----:B------:R-:W-:Y:S04]  /*52d0*/  STL [R1+0x2610], R34 ;  /* 0x0026102201007387 */ /* 0x000fe80000100800 */
[----:B------:R0:W-:Y:S04]  /*52e0*/  STL [R1+0xb3c], R21 ;  /* 0x000b3c1501007387 */ /* 0x0001e80000100800 */
[----:B------:R-:W-:Y:S04]  /*52f0*/  STL [R1+0x236c], R32 ;  /* 0x00236c2001007387 */ /* 0x000fe80000100800 */
[----:B------:R-:W-:Y:S04]  /*5300*/  STL [R1+0xb48], R17 ;  /* 0x000b481101007387 */ /* 0x000fe80000100800 */
[----:B------:R2:W3:Y:S01]  /*5310*/  @!P4 LDG.E.U8 R30, desc[UR14][R10.64] ;  /* 0x0000000e0a1ec981 */ /* 0x0004e2000c1e1100 */
[----:B0-----:R-:W-:-:S03]  /*5320*/  IADD3 R21, P4, PT, R4, R18, RZ ;  /* 0x0000001204157210 */ /* 0x001fc60007f9e0ff */
[----:B------:R-:W-:Y:S01]  /*5330*/  STL [R1+0x2448], R32 ;  /* 0x0024482001007387 */ /* 0x000fe20000100800 */
[----:B------:R-:W-:Y:S01]  /*5340*/  PRMT R13, RZ, 0x7610, R13 ;  /* 0x00007610ff0d7816 */ /* 0x000fe2000000000d */
[----:B------:R-:W-:Y:S02]  /*5350*/  IMAD.X R22, R12, 0x1, R5, P4 ;  /* 0x000000010c167824 */ /* 0x000fe400020e0605 */
[----:B--2---:R-:W-:-:S05]  /*5360*/  VIADD R10, R15, 0xfffffff7 ;  /* 0xfffffff70f0a7836 */ /* 0x004fca0000000000 */
[----:B------:R-:W-:Y:S01]  /*5370*/  ISETP.GE.U32.AND P4, PT, R10, 0x7fffff78, PT ;  /* 0x7fffff780a00780c */ /* 0x000fe20003f86070 */
[----:B------:R-:W-:Y:S01]  /*5380*/  @!P5 IMAD.MOV.U32 R10, RZ, RZ, R14 ;  /* 0x000000ffff0ad224 */ /* 0x000fe200078e000e */
[----:B----4-:R-:W-:Y:S04]  /*5390*/  STL [R1+0x2370], R31 ;  /* 0x0023701f01007387 */ /* 0x010fe80000100800 */
[----:B------:R0:W-:Y:S02]  /*53a0*/  STL [R1+0xb44], R19 ;  /* 0x000b441301007387 */ /* 0x0001e40000100800 */
[----:B0-----:R-:W-:-:S04]  /*53b0*/  IMAD.X R19, R12, 0x1, R3, P6 ;  /* 0x000000010c137824 */ /* 0x001fc800030e0603 */
[----:B------:R-:W-:-:S05]  /*53c0*/  @!P5 IMAD.MOV.U32 R11, RZ, RZ, R19 ;  /* 0x000000ffff0bd224 */ /* 0x000fca00078e0013 */
[----:B------:R0:W2:Y:S01]  /*53d0*/  @!P5 LDG.E.U8 R13, desc[UR14][R10.64] ;  /* 0x0000000e0a0dd981 */ /* 0x0000a2000c1e1100 */
[----:B------:R-:W-:-:S03]  /*53e0*/  IADD3 R17, P6, PT, R6, R18, RZ ;  /* 0x0000001206117210 */ /* 0x000fc60007fde0ff */
[----:B------:R-:W-:Y:S01]  /*53f0*/  STL [R1+0x244c], R31 ;  /* 0x00244c1f01007387 */ /* 0x000fe20000100800 */
[----:B0-----:R-:W-:Y:S02]  /*5400*/  @!P5 IMAD.MOV.U32 R10, RZ, RZ, R21 ;  /* 0x000000ffff0ad224 */ /* 0x001fe400078e0015 */
[----:B------:R-:W-:-:S05]  /*5410*/  @!P5 IMAD.MOV.U32 R11, RZ, RZ, R22 ;  /* 0x000000ffff0bd224 */ /* 0x000fca00078e0016 */
[----:B------:R0:W4:Y:S02]  /*5420*/  @!P5 LDG.E.U8 R20, desc[UR14][R10.64] ;  /* 0x0000000e0a14d981 */ /* 0x000124000c1e1100 */
[----:B0-----:R-:W-:Y:S02]  /*5430*/  @!P5 IMAD.MOV.U32 R10, RZ, RZ, R17 ;  /* 0x000000ffff0ad224 */ /* 0x001fe400078e0011 */
[----:B---3--:R-:W-:Y:S04]  /*5440*/  STL [R1+0x2374], R30 ;  /* 0x0023741e01007387 */ /* 0x008fe80000100800 */
[----:B------:R-:W-:Y:S04]  /*5450*/  STL [R1+0x6d0], R14 ;  /* 0x0006d00e01007387 */ /* 0x000fe80000100800 */
[----:B------:R-:W-:Y:S04]  /*5460*/  STL [R1+0x2454], R30 ;  /* 0x0024541e01007387 */ /* 0x000fe80000100800 */
[----:B------:R-:W-:Y:S04]  /*5470*/  STL [R1+0x6e8], R21 ;  /* 0x0006e81501007387 */ /* 0x000fe80000100800 */
[----:B------:R0:W-:Y:S04]  /*5480*/  STL [R1+0x6cc], R19 ;  /* 0x0006cc1301007387 */ /* 0x0001e80000100800 */
[----:B------:R-:W-:Y:S04]  /*5490*/  STL [R1+0x6f0], R17 ;  /* 0x0006f01101007387 */ /* 0x000fe80000100800 */
[----:B------:R-:W-:Y:S01]  /*54a0*/  STL [R1+0x6d4], R22 ;  /* 0x0006d41601007387 */ /* 0x000fe20000100800 */
[----:B0-----:R-:W-:-:S04]  /*54b0*/  IMAD.X R19, R12, 0x1, R7, P6 ;  /* 0x000000010c137824 */ /* 0x001fc800030e0607 */
[----:B------:R-:W-:-:S05]  /*54c0*/  @!P5 IMAD.MOV.U32 R11, RZ, RZ, R19 ;  /* 0x000000ffff0bd224 */ /* 0x000fca00078e0013 */
[----:B------:R0:W3:Y:S04]  /*54d0*/  @!P5 LDG.E.U8 R16, desc[UR14][R10.64] ;  /* 0x0000000e0a10d981 */ /* 0x0000e8000c1e1100 */
[----:B--2---:R2:W-:Y:S02]  /*54e0*/  STL [R1+0x3b0], R13 ;  /* 0x0003b00d01007387 */ /* 0x0045e40000100800 */
[----:B--2---:R-:W-:-:S05]  /*54f0*/  IADD3 R13, P6, PT, R8, R18, RZ ;  /* 0x00000012080d7210 */ /* 0x004fca0007fde0ff */
[----:B------:R-:W-:Y:S02]  /*5500*/  IMAD.X R14, R12, 0x1, R9, P6 ;  /* 0x000000010c0e7824 */ /* 0x000fe400030e0609 */
[----:B0-----:R-:W-:Y:S02]  /*5510*/  @!P5 IMAD.MOV.U32 R10, RZ, RZ, R13 ;  /* 0x000000ffff0ad224 */ /* 0x001fe400078e000d */
[----:B------:R-:W-:-:S05]  /*5520*/  @!P5 IMAD.MOV.U32 R11, RZ, RZ, R14 ;  /* 0x000000ffff0bd224 */ /* 0x000fca00078e000e */
[----:B------:R0:W2:Y:S04]  /*5530*/  @!P5 LDG.E.U8 R0, desc[UR14][R10.64] ;  /* 0x0000000e0a00d981 */ /* 0x0000a8000c1e1100 */
[----:B------:R-:W-:Y:S04]  /*5540*/  STL [R1+0x6ec], R19 ;  /* 0x0006ec1301007387 */ /* 0x000fe80000100800 */
[----:B------:R0:W-:Y:S01]  /*5550*/  STL [R1+0x6f8], R13 ;  /* 0x0006f80d01007387 */ /* 0x0001e20000100800 */
[----:B------:R-:W-:Y:S02]  /*5560*/  VIADD R24, R15, 0xffffff8d ;  /* 0xffffff8d0f187836 */ /* 0x000fe40000000000 */
[----:B0-----:R-:W-:Y:S01]  /*5570*/  IMAD.SHL.U32 R13, R18, 0x8, RZ ;  /* 0x00000008120d7824 */ /* 0x001fe200078e00ff */
[----:B------:R0:W-:Y:S04]  /*5580*/  STL [R1+0x6f4], R14 ;  /* 0x0006f40e01007387 */ /* 0x0001e80000100800 */
[----:B------:R-:W-:-:S02]  /*5590*/  IADD3 R15, P6, PT, R13, R2, RZ ;  /* 0x000000020d0f7210 */ /* 0x000fc40007fde0ff */
[----:B------:R-:W-:Y:S01]  /*55a0*/  SHF.R.S32.HI R12, RZ, 0x1f, R13 ;  /* 0x0000001fff0c7819 */ /* 0x000fe2000001140d */
[C---:B------:R-:W-:Y:S02]  /*55b0*/  IMAD R11, R18.reuse, 0x9, RZ ;  /* 0x00000009120b7824 */ /* 0x040fe400078e02ff */
[C---:B------:R-:W-:Y:S02]  /*55c0*/  IMAD R10, R18.reuse, 0xa, RZ ;  /* 0x0000000a120a7824 */ /* 0x040fe400078e02ff */
[----:B0-----:R-:W-:Y:S01]  /*55d0*/  IMAD.SHL.U32 R14, R18, 0x10, RZ ;  /* 0x00000010120e7824 */ /* 0x001fe200078e00ff */
[----:B------:R-:W-:Y:S01]  /*55e0*/  SHF.R.S32.HI R28, RZ, 0x1f, R33 ;  /* 0x0000001fff1c7819 */ /* 0x000fe20000011421 */
[----:B--2---:R0:W-:Y:S04]  /*55f0*/  STL [R1+0x3a4], R0 ;  /* 0x0003a40001007387 */ /* 0x0041e80000100800 */
[----:B------:R-:W-:Y:S04]  /*5600*/  STL [R1+0xbd0], R15 ;  /* 0x000bd00f01007387 */ /* 0x000fe80000100800 */
[----:B---3--:R2:W-:Y:S01]  /*5610*/  STL [R1+0x3a8], R16 ;  /* 0x0003a81001007387 */ /* 0x0085e20000100800 */
[----:B0-----:R-:W-:-:S05]  /*5620*/  IADD3 R0, P5, PT, R13, R4, RZ ;  /* 0x000000040d007210 */ /* 0x001fca0007fbe0ff */
[----:B------:R0:W-:Y:S01]  /*5630*/  STL [R1+0xbd8], R0 ;  /* 0x000bd80001007387 */ /* 0x0001e20000100800 */
[----:B--2---:R-:W-:Y:S01]  /*5640*/  IMAD.X R16, R12, 0x1, R3, P6 ;  /* 0x000000010c107824 */ /* 0x004fe200030e0603 */
[----:B------:R-:W-:-:S04]  /*5650*/  IADD3 R17, P6, PT, R13, R6, RZ ;  /* 0x000000060d117210 */ /* 0x000fc80007fde0ff */
[----:B------:R2:W-:Y:S01]  /*5660*/  STL [R1+0xbcc], R16 ;  /* 0x000bcc1001007387 */ /* 0x0005e20000100800 */
[----:B0-----:R-:W-:-:S03]  /*5670*/  IMAD.X R0, R12, 0x1, R5, P5 ;  /* 0x000000010c007824 */ /* 0x001fc600028e0605 */
[----:B------:R-:W-:Y:S04]  /*5680*/  STL [R1+0xbe0], R17 ;  /* 0x000be01101007387 */ /* 0x000fe80000100800 */
[----:B------:R0:W-:Y:S01]  /*5690*/  STL [R1+0xbd4], R0 ;  /* 0x000bd40001007387 */ /* 0x0001e20000100800 */
[----:B--2---:R-:W-:Y:S02]  /*56a0*/  IADD3 R16, P5, PT, R13, R8, RZ ;  /* 0x000000080d107210 */ /* 0x004fe40007fbe0ff */
[----:B------:R-:W-:-:S03]  /*56b0*/  SHF.R.S32.HI R13, RZ, 0x1f, R11 ;  /* 0x0000001fff0d7819 */ /* 0x000fc6000001140b */
[----:B------:R2:W-:Y:S01]  /*56c0*/  STL [R1+0xbe8], R16 ;  /* 0x000be81001007387 */ /* 0x0005e20000100800 */
[C---:B0-----:R-:W-:Y:S01]  /*56d0*/  IMAD.X R0, R12.reuse, 0x1, R7, P6 ;  /* 0x000000010c007824 */ /* 0x041fe200030e0607 */
[----:B------:R-:W-:Y:S02]  /*56e0*/  IADD3 R17, P6, PT, R11, R2, RZ ;  /* 0x000000020b117210 */ /* 0x000fe40007fde0ff */
[----:B----4-:R-:W-:Y:S01]  /*56f0*/  STL [R1+0x3ac], R20 ;  /* 0x0003ac1401007387 */ /* 0x010fe20000100800 */
[----:B--2---:R-:W-:-:S03]  /*5700*/  IMAD.X R16, R12, 0x1, R9, P5 ;  /* 0x000000010c107824 */ /* 0x004fc600028e0609 */
[----:B------:R0:W-:Y:S04]  /*5710*/  STL [R1+0xbdc], R0 ;  /* 0x000bdc0001007387 */ /* 0x0001e80000100800 */
[----:B------:R-:W-:Y:S04]  /*5720*/  STL [R1+0xbf0], R17 ;  /* 0x000bf01101007387 */ /* 0x000fe80000100800 */
[----:B------:R2:W-:Y:S01]  /*5730*/  STL [R1+0xbe4], R16 ;  /* 0x000be41001007387 */ /* 0x0005e20000100800 */
        /* <DEDUP_REMOVED lines=11> */
[C---:B0-----:R-:W-:Y:S02]  /*57f0*/  IMAD.X R0, R13.reuse, 0x1, R7, P6 ;  /* 0x000000010d007824 */ /* 0x041fe400030e0607 */
[----:B------:R-:W-:-:S03]  /*5800*/  IMAD.X R13, R13, 0x1, R9, P5 ;  /* 0x000000010d0d7824 */ /* 0x000fc600028e0609 */
[----:B------:R0:W-:Y:S01]  /*5810*/  STL [R1+0xbfc], R0 ;  /* 0x000bfc0001007387 */ /* 0x0001e20000100800 */
[----:B--2---:R-:W-:-:S05]  /*5820*/  IADD3 R16, P6, PT, R10, R2, RZ ;  /* 0x000000020a107210 */ /* 0x004fca0007fde0ff */
[----:B------:R-:W-:Y:S01]  /*5830*/  STL [R1+0xc10], R16 ;  /* 0x000c101001007387 */ /* 0x000fe20000100800 */
[----:B0-----:R-:W-:-:S03]  /*5840*/  IADD3 R0, P5, PT, R10, R4, RZ ;  /* 0x000000040a007210 */ /* 0x001fc60007fbe0ff */
[----:B------:R0:W-:Y:S04]  /*5850*/  STL [R1+0xc04], R13 ;  /* 0x000c040d01007387 */ /* 0x0001e80000100800 */
[----:B------:R2:W-:Y:S01]  /*5860*/  STL [R1+0xc18], R0 ;  /* 0x000c180001007387 */ /* 0x0005e20000100800 */
[C---:B0-----:R-:W-:Y:S01]  /*5870*/  IMAD.X R13, R11.reuse, 0x1, R3, P6 ;  /* 0x000000010b0d7824 */ /* 0x041fe200030e0603 */
[----:B------:R-:W-:Y:S01]  /*5880*/  IADD3 R16, P6, PT, R10, R6, RZ ;  /* 0x000000060a107210 */ /* 0x000fe20007fde0ff */
[----:B--2---:R-:W-:-:S03]  /*5890*/  IMAD.X R0, R11, 0x1, R5, P5 ;  /* 0x000000010b007824 */ /* 0x004fc600028e0605 */
[----:B------:R0:W-:Y:S04]  /*58a0*/  STL [R1+0xc0c], R13 ;  /* 0x000c0c0d01007387 */ /* 0x0001e80000100800 */
[----:B------:R-:W-:Y:S04]  /*58b0*/  STL [R1+0xc20], R16 ;  /* 0x000c201001007387 */ /* 0x000fe80000100800 */
[----:B------:R2:W-:Y:S01]  /*58c0*/  STL [R1+0xc14], R0 ;  /* 0x000c140001007387 */ /* 0x0005e20000100800 */
[----:B0-----:R-:W-:Y:S02]  /*58d0*/  IADD3 R13, P5, PT, R10, R8, RZ ;  /* 0x000000080a0d7210 */ /* 0x001fe40007fbe0ff */
[----:B------:R-:W-:-:S03]  /*58e0*/  SHF.R.S32.HI R10, RZ, 0x1f, R14 ;  /* 0x0000001fff0a7819 */ /* 0x000fc6000001140e */
[----:B------:R-:W-:Y:S01]  /*58f0*/  STL [R1+0xc28], R13 ;  /* 0x000c280d01007387 */ /* 0x000fe20000100800 */
[----:B--2---:R-:W-:Y:S01]  /*5900*/  IMAD.X R0, R11, 0x1, R7, P6 ;  /* 0x000000010b007824 */ /* 0x004fe200030e0607 */
[----:B------:R-:W-:Y:S02]  /*5910*/  IADD3 R22, P6, PT, R33, R2, RZ ;  /* 0x0000000221167210 */ /* 0x000fe40007fde0ff */
[----:B------:R-:W-:Y:S01]  /*5920*/  STL [R1+0x2400], R33 ;  /* 0x0024002101007387 */ /* 0x000fe20000100800 */
[----:B------:R-:W-:-:S03]  /*5930*/  IMAD.X R11, R11, 0x1, R9, P5 ;  /* 0x000000010b0b7824 */ /* 0x000fc600028e0609 */
[----:B------:R0:W-:Y:S01]  /*5940*/  STL [R1+0xc1c], R0 ;  /* 0x000c1c0001007387 */ /* 0x0001e20000100800 */
[----:B------:R-:W-:Y:S01]  /*5950*/  IMAD.X R21, R28, 0x1, R3, P6 ;  /* 0x000000011c157824 */ /* 0x000fe200030e0603 */
[C---:B------:R-:W-:Y:S02]  /*5960*/  IADD3 R16, P6, PT, R14.reuse, R4, RZ ;  /* 0x000000040e107210 */ /* 0x040fe40007fde0ff */
[----:B------:R2:W-:Y:S01]  /*5970*/  STL [R1+0xc24], R11 ;  /* 0x000c240b01007387 */ /* 0x0005e20000100800 */
[----:B0-----:R-:W-:-:S03]  /*5980*/  IADD3 R0, P5, PT, R14, R2, RZ ;  /* 0x000000020e007210 */ /* 0x001fc60007fbe0ff */
[----:B------:R-:W-:Y:S04]  /*5990*/  STL [R1+0xc30], R22 ;  /* 0x000c301601007387 */ /* 0x000fe80000100800 */
[----:B------:R0:W-:Y:S01]  /*59a0*/  STL [R1+0xcd0], R0 ;  /* 0x000cd00001007387 */ /* 0x0001e20000100800 */
[----:B--2---:R-:W-:-:S03]  /*59b0*/  IMAD.X R11, R10, 0x1, R3, P5 ;  /* 0x000000010a0b7824 */ /* 0x004fc600028e0603 */
[----:B------:R-:W-:Y:S04]  /*59c0*/  STL [R1+0x2408], R22 ;  /* 0x0024081601007387 */ /* 0x000fe80000100800 */
[----:B------:R-:W-:Y:S01]  /*59d0*/  STL [R1+0x2410], R28 ;  /* 0x0024101c01007387 */ /* 0x000fe20000100800 */
[----:B0-----:R-:W-:-:S03]  /*59e0*/  IADD3 R0, P5, PT, R14, R6, RZ ;  /* 0x000000060e007210 */ /* 0x001fc60007fbe0ff */
[----:B------:R0:W-:Y:S04]  /*59f0*/  STL [R1+0xcd8], R16 ;  /* 0x000cd81001007387 */ /* 0x0001e80000100800 */
[----:B------:R-:W-:Y:S04]  /*5a00*/  STL [R1+0xc2c], R21 ;  /* 0x000c2c1501007387 */ /* 0x000fe80000100800 */
[----:B------:R2:W-:Y:S01]  /*5a10*/  STL [R1+0xccc], R11 ;  /* 0x000ccc0b01007387 */ /* 0x0005e20000100800 */
[----:B------:R-:W-:-:S03]  /*5a20*/  IMAD R15, R18, 0x11, RZ ;  /* 0x00000011120f7824 */ /* 0x000fc600078e02ff */
[----:B------:R-:W-:Y:S04]  /*5a30*/  STL [R1+0x2418], R21 ;  /* 0x0024181501007387 */ /* 0x000fe80000100800 */
[----:B------:R3:W-:Y:S01]  /*5a40*/  STL [R1+0xce0], R0 ;  /* 0x000ce00001007387 */ /* 0x0007e20000100800 */
[C---:B0-----:R-:W-:Y:S01]  /*5a50*/  IMAD.X R16, R10.reuse, 0x1, R7, P5 ;  /* 0x000000010a107824 */ /* 0x041fe200028e0607 */
[----:B--2---:R-:W-:Y:S01]  /*5a60*/  SHF.R.S32.HI R11, RZ, 0x1f, R15 ;  /* 0x0000001fff0b7819 */ /* 0x004fe2000001140f */
[----:B---3--:R-:W-:Y:S01]  /*5a70*/  IMAD.X R0, R10, 0x1, R5, P6 ;  /* 0x000000010a007824 */ /* 0x008fe200030e0605 */
[----:B------:R-:W-:-:S04]  /*5a80*/  IADD3 R14, P6, PT, R14, R8, RZ ;  /* 0x000000080e0e7210 */ /* 0x000fc80007fde0ff */
[----:B------:R0:W-:Y:S04]  /*5a90*/  STL [R1+0xcd4], R0 ;  /* 0x000cd40001007387 */ /* 0x0001e80000100800 */
[----:B------:R-:W-:Y:S01]  /*5aa0*/  STL [R1+0xce8], R14 ;  /* 0x000ce80e01007387 */ /* 0x000fe20000100800 */
[----:B0-----:R-:W-:-:S03]  /*5ab0*/  IADD3 R0, P5, PT, R15, R2, RZ ;  /* 0x000000020f007210 */ /* 0x001fc60007fbe0ff */
[----:B------:R0:W-:Y:S04]  /*5ac0*/  STL [R1+0xcdc], R16 ;  /* 0x000cdc1001007387 */ /* 0x0001e80000100800 */
[----:B------:R2:W-:Y:S01]  /*5ad0*/  STL [R1+0xcf0], R0 ;  /* 0x000cf00001007387 */ /* 0x0005e20000100800 */
[----:B0-----:R-:W-:Y:S01]  /*5ae0*/  IMAD.X R16, R10, 0x1, R9, P6 ;  /* 0x000000010a107824 */ /* 0x001fe200030e0609 */
[----:B------:R-:W-:Y:S01]  /*5af0*/  IADD3 R10, P6, PT, R15, R4, RZ ;  /* 0x000000040f0a7210 */ /* 0x000fe20007fde0ff */
[----:B--2---:R-:W-:-:S03]  /*5b00*/  IMAD.X R0, R11, 0x1, R3, P5 ;  /* 0x000000010b007824 */ /* 0x004fc600028e0603 */
[----:B------:R0:W-:Y:S01]  /*5b10*/  STL [R1+0xce4], R16 ;  /* 0x000ce41001007387 */ /* 0x0001e20000100800 */
[----:B------:R-:W-:-:S03]  /*5b20*/  IMAD R12, R18, 0x12, RZ ;  /* 0x00000012120c7824 */ /* 0x000fc600078e02ff */
[----:B------:R-:W-:Y:S04]  /*5b30*/  STL [R1+0xcf8], R10 ;  /* 0x000cf80a01007387 */ /* 0x000fe80000100800 */
[----:B------:R2:W-:Y:S01]  /*5b40*/  STL [R1+0xcec], R0 ;  /* 0x000cec0001007387 */ /* 0x0005e20000100800 */
[----:B0-----:R-:W-:-:S05]  /*5b50*/  IADD3 R16, P5, PT, R15, R6, RZ ;  /* 0x000000060f107210 */ /* 0x001fca0007fbe0ff */
[----:B------:R0:W-:Y:S01]  /*5b60*/  STL [R1+0xd00], R16 ;  /* 0x000d001001007387 */ /* 0x0001e20000100800 */
[----:B--2---:R-:W-:Y:S01]  /*5b70*/  IMAD.X R0, R11, 0x1, R5, P6 ;  /* 0x000000010b007824 */ /* 0x004fe200030e0605 */
[----:B------:R-:W-:Y:S02]  /*5b80*/  IADD3 R15, P6, PT, R15, R8, RZ ;  /* 0x000000080f0f7210 */ /* 0x000fe40007fde0ff */
[----:B------:R-:W-:Y:S02]  /*5b90*/  SHF.R.S32.HI R10, RZ, 0x1f, R12 ;  /* 0x0000001fff0a7819 */ /* 0x000fe4000001140c */
[----:B------:R2:W-:Y:S01]  /*5ba0*/  STL [R1+0xcf4], R0 ;  /* 0x000cf40001007387 */ /* 0x0005e20000100800 */
[----:B0-----:R-:W-:-:S03]  /*5bb0*/  IMAD.X R16, R11, 0x1, R7, P5 ;  /* 0x000000010b107824 */ /* 0x001fc600028e0607 */
[----:B------:R-:W-:Y:S01]  /*5bc0*/  STL [R1+0xd08], R15 ;  /* 0x000d080f01007387 */ /* 0x000fe20000100800 */
[----:B--2---:R-:W-:-:S03]  /*5bd0*/  IADD3 R0, P5, PT, R12, R2, RZ ;  /* 0x000000020c007210 */ /* 0x004fc60007fbe0ff */
        /* <DEDUP_REMOVED lines=60> */
[----:B------:R-:W-:-:S03]  /*5fa0*/  IMAD.SHL.U32 R12, R18, 0x20, RZ ;  /* 0x00000020120c7824 */ /* 0x000fc600078e00ff */
        /* <DEDUP_REMOVED lines=38> */
[----:B0-----:R-:W-:Y:S01]  /*6210*/  IADD3 R16, P5, PT, R13, R6, RZ ;  /* 0x000000060d107210 */ /* 0x001fe20007fbe0ff */
[----:B--2---:R-:W-:-:S04]  /*6220*/  IMAD.X R0, R11, 0x1, R5, P6 ;  /* 0x000000010b007824 */ /* 0x004fc800030e0605 */
[----:B------:R0:W-:Y:S01]  /*6230*/  STL [R1+0x1a38], R16 ;  /* 0x001a381001007387 */ /* 0x0001e20000100800 */
[----:B------:R-:W-:-:S03]  /*6240*/  IADD3 R13, P6, PT, R13, R8, RZ ;  /* 0x000000080d0d7210 */ /* 0x000fc60007fde0ff */
[----:B------:R2:W-:Y:S01]  /*6250*/  STL [R1+0x1a2c], R0 ;  /* 0x001a2c0001007387 */ /* 0x0005e20000100800 */
[----:B------:R-:W-:Y:S01]  /*6260*/  SHF.R.S32.HI R10, RZ, 0x1f, R14 ;  /* 0x0000001fff0a7819 */ /* 0x000fe2000001140e */
[----:B0-----:R-:W-:Y:S02]  /*6270*/  IMAD.X R16, R11, 0x1, R7, P5 ;  /* 0x000000010b107824 */ /* 0x001fe400028e0607 */
[----:B------:R-:W-:Y:S01]  /*6280*/  STL [R1+0x1a3c], R13 ;  /* 0x001a3c0d01007387 */ /* 0x000fe20000100800 */
[----:B--2---:R-:W-:-:S03]  /*6290*/  IADD3 R0, P5, PT, R14, R2, RZ ;  /* 0x000000020e007210 */ /* 0x004fc60007fbe0ff */
[----:B------:R-:W-:Y:S01]  /*62a0*/  STL [R1+0x1a34], R16 ;  /* 0x001a341001007387 */ /* 0x000fe20000100800 */
[----:B------:R-:W-:Y:S01]  /*62b0*/  IMAD.X R11, R11, 0x1, R9, P6 ;  /* 0x000000010b0b7824 */ /* 0x000fe200030e0609 */
[----:B------:R-:W-:Y:S02]  /*62c0*/  IADD3 R30, P6, PT, R14, R4, RZ ;  /* 0x000000040e1e7210 */ /* 0x000fe40007fde0ff */
[----:B------:R0:W-:Y:S04]  /*62d0*/  STL [R1+0x1a40], R0 ;  /* 0x001a400001007387 */ /* 0x0001e80000100800 */
[----:B------:R-:W-:Y:S01]  /*62e0*/  STL [R1+0x1a04], R11 ;  /* 0x001a040b01007387 */ /* 0x000fe20000100800 */
[----:B0-----:R-:W-:Y:S01]  /*62f0*/  IMAD.X R0, R10, 0x1, R3, P5 ;  /* 0x000000010a007824 */ /* 0x001fe200028e0603 */
[----:B------:R-:W-:-:S04]  /*6300*/  IADD3 R31, P5, PT, R14, R6, RZ ;  /* 0x000000060e1f7210 */ /* 0x000fc80007fbe0ff */
[----:B------:R0:W-:Y:S01]  /*6310*/  STL [R1+0x1a08], R0 ;  /* 0x001a080001007387 */ /* 0x0001e20000100800 */
[----:B------:R-:W-:-:S03]  /*6320*/  IMAD R15, R18, 0x28, RZ ;  /* 0x00000028120f7824 */ /* 0x000fc600078e02ff */
[----:B------:R-:W-:Y:S04]  /*6330*/  STL [R1+0x1a10], R30 ;  /* 0x001a101e01007387 */ /* 0x000fe80000100800 */
[----:B------:R-:W-:Y:S01]  /*6340*/  STL [R1+0x2458], R30 ;  /* 0x0024581e01007387 */ /* 0x000fe20000100800 */
[----:B0-----:R-:W-:-:S03]  /*6350*/  IMAD.X R0, R10, 0x1, R5, P6 ;  /* 0x000000010a007824 */ /* 0x001fc600030e0605 */
[----:B------:R-:W-:Y:S01]  /*6360*/  STL [R1+0x2464], R30 ;  /* 0x0024641e01007387 */ /* 0x000fe20000100800 */
[----:B------:R-:W-:-:S03]  /*6370*/  IMAD.X R16, R10, 0x1, R7, P5 ;  /* 0x000000010a107824 */ /* 0x000fc600028e0607 */
[----:B------:R-:W-:Y:S01]  /*6380*/  STL [R1+0x2470], R30 ;  /* 0x0024701e01007387 */ /* 0x000fe20000100800 */
[----:B------:R-:W-:-:S03]  /*6390*/  IADD3 R32, P6, PT, R14, R8, RZ ;  /* 0x000000080e207210 */ /* 0x000fc60007fde0ff */
[----:B------:R-:W-:Y:S04]  /*63a0*/  STL [R1+0x247c], R30 ;  /* 0x00247c1e01007387 */ /* 0x000fe80000100800 */
[----:B------:R-:W-:Y:S04]  /*63b0*/  STL [R1+0x2498], R30 ;  /* 0x0024981e01007387 */ /* 0x000fe80000100800 */
[----:B------:R-:W-:Y:S04]  /*63c0*/  STL [R1+0x1a18], R31 ;  /* 0x001a181f01007387 */ /* 0x000fe80000100800 */
[----:B------:R0:W-:Y:S01]  /*63d0*/  STL [R1+0x1a0c], R0 ;  /* 0x001a0c0001007387 */ /* 0x0001e20000100800 */
[----:B------:R-:W-:-:S03]  /*63e0*/  SHF.R.S32.HI R11, RZ, 0x1f, R15 ;  /* 0x0000001fff0b7819 */ /* 0x000fc6000001140f */
[----:B------:R-:W-:Y:S01]  /*63f0*/  STL [R1+0x2484], R31 ;  /* 0x0024841f01007387 */ /* 0x000fe20000100800 */
[----:B0-----:R-:W-:-:S03]  /*6400*/  IADD3 R0, P5, PT, R15, R2, RZ ;  /* 0x000000020f007210 */ /* 0x001fc60007fbe0ff */
[----:B------:R0:W-:Y:S04]  /*6410*/  STL [R1+0x1a14], R16 ;  /* 0x001a141001007387 */ /* 0x0001e80000100800 */
[----:B------:R-:W-:Y:S04]  /*6420*/  STL [R1+0x1a1c], R32 ;  /* 0x001a1c2001007387 */ /* 0x000fe80000100800 */
[----:B------:R2:W-:Y:S01]  /*6430*/  STL [R1+0x1a20], R0 ;  /* 0x001a200001007387 */ /* 0x0005e20000100800 */
[----:B0-----:R-:W-:-:S03]  /*6440*/  IMAD.X R16, R11, 0x1, R3, P5 ;  /* 0x000000010b107824 */ /* 0x001fc600028e0603 */
[----:B------:R-:W-:Y:S01]  /*6450*/  STL [R1+0x2488], R32 ;  /* 0x0024882001007387 */ /* 0x000fe20000100800 */
[----:B--2---:R-:W-:Y:S01]  /*6460*/  IMAD.X R0, R10, 0x1, R9, P6 ;  /* 0x000000010a007824 */ /* 0x004fe200030e0609 */
[----:B------:R-:W-:-:S04]  /*6470*/  IADD3 R10, P6, PT, R15, R4, RZ ;  /* 0x000000040f0a7210 */ /* 0x000fc80007fde0ff */
[----:B------:R0:W-:Y:S01]  /*6480*/  STL [R1+0x19e4], R0 ;  /* 0x0019e40001007387 */ /* 0x0001e20000100800 */
[----:B------:R-:W-:-:S03]  /*6490*/  IMAD R12, R18, 0x29, RZ ;  /* 0x00000029120c7824 */ /* 0x000fc600078e02ff */
        /* <DEDUP_REMOVED lines=8> */
[----:B------:R-:W-:-:S03]  /*6520*/  SHF.R.S32.HI R10, RZ, 0x1f, R12 ;  /* 0x0000001fff0a7819 */ /* 0x000fc6000001140c */
        /* <DEDUP_REMOVED lines=8> */
[----:B------:R-:W-:Y:S01]  /*65b0*/  STL [R1+0x19d0], R11 ;  /* 0x0019d00b01007387 */ /* 0x000fe20000100800 */
[----:B------:R-:W-:Y:S01]  /*65c0*/  IMAD R13, R18, 0x2a, RZ ;  /* 0x0000002a120d7824 */ /* 0x000fe200078e02ff */
[----:B--2---:R-:W-:Y:S02]  /*65d0*/  IADD3 R0, P5, PT, R12, R6, RZ ;  /* 0x000000060c007210 */ /* 0x004fe40007fbe0ff */
[----:B------:R0:W-:Y:S04]  /*65e0*/  STL [R1+0x19c8], R16 ;  /* 0x0019c81001007387 */ /* 0x0001e80000100800 */
[----:B------:R2:W-:Y:S01]  /*65f0*/  STL [R1+0x19d8], R0 ;  /* 0x0019d80001007387 */ /* 0x0005e20000100800 */
[----:B0-----:R-:W-:Y:S01]  /*6600*/  IMAD.X R16, R10, 0x1, R5, P6 ;  /* 0x000000010a107824 */ /* 0x001fe200030e0605 */
[----:B------:R-:W-:Y:S01]  /*6610*/  IADD3 R12, P6, PT, R12, R8, RZ ;  /* 0x000000080c0c7210 */ /* 0x000fe20007fde0ff */
[----:B--2---:R-:W-:-:S03]  /*6620*/  IMAD.X R0, R10, 0x1, R7, P5 ;  /* 0x000000010a007824 */ /* 0x004fc600028e0607 */
[----:B------:R-:W-:Y:S01]  /*6630*/  STL [R1+0x19cc], R16 ;  /* 0x0019cc1001007387 */ /* 0x000fe20000100800 */
[----:B------:R-:W-:Y:S01]  /*6640*/  IADD3 R86, P5, PT, R13, R2, RZ ;  /* 0x000000020d567210 */ /* 0x000fe20007fbe0ff */
[----:B------:R-:W-:Y:S02]  /*6650*/  IMAD.X R10, R10, 0x1, R9, P6 ;  /* 0x000000010a0a7824 */ /* 0x000fe400030e0609 */
[----:B------:R-:W-:Y:S01]  /*6660*/  STL [R1+0x19dc], R12 ;  /* 0x0019dc0c01007387 */ /* 0x000fe20000100800 */
[----:B------:R-:W-:-:S03]  /*6670*/  SHF.R.S32.HI R11, RZ, 0x1f, R13 ;  /* 0x0000001fff0b7819 */ /* 0x000fc6000001140d */
[----:B------:R0:W-:Y:S04]  /*6680*/  STL [R1+0x19d4], R0 ;  /* 0x0019d40001007387 */ /* 0x0001e80000100800 */
[----:B------:R-:W-:Y:S01]  /*6690*/  STL [R1+0x19e0], R86 ;  /* 0x0019e05601007387 */ /* 0x000fe20000100800 */
[----:B0-----:R-:W-:-:S03]  /*66a0*/  IADD3 R0, P6, PT, R13, R4, RZ ;  /* 0x000000040d007210 */ /* 0x001fc60007fde0ff */
[----:B------:R-:W-:Y:S04]  /*66b0*/  STL [R1+0x19a4], R10 ;  /* 0x0019a40a01007387 */ /* 0x000fe80000100800 */
[----:B------:R-:W-:Y:S04]  /*66c0*/  STL [R1+0x248c], R86 ;  /* 0x00248c5601007387 */ /* 0x000fe80000100800 */
[----:B------:R0:W-:Y:S01]  /*66d0*/  STL [R1+0x19b0], R0 ;  /* 0x0019b00001007387 */ /* 0x0001e20000100800 */
[----:B------:R-:W-:Y:S02]  /*66e0*/  IMAD R14, R18, 0x30, RZ ;  /* 0x00000030120e7824 */ /* 0x000fe400078e02ff */
[----:B0-----:R-:W-:Y:S01]  /*66f0*/  IMAD.X R0, R11, 0x1, R3, P5 ;  /* 0x000000010b007824 */ /* 0x001fe200028e0603 */
[----:B------:R-:W-:-:S04]  /*6700*/  IADD3 R85, P5, PT, R13, R6, RZ ;  /* 0x000000060d557210 */ /* 0x000fc80007fbe0ff */
[----:B------:R0:W-:Y:S01]  /*6710*/  STL [R1+0x19a8], R0 ;  /* 0x0019a80001007387 */ /* 0x0001e20000100800 */
[C---:B------:R-:W-:Y:S01]  /*6720*/  IMAD.X R16, R11.reuse, 0x1, R7, P5 ;  /* 0x000000010b107824 */ /* 0x040fe200028e0607 */
[----:B------:R-:W-:Y:S02]  /*6730*/  SHF.R.S32.HI R10, RZ, 0x1f, R14 ;  /* 0x0000001fff0a7819 */ /* 0x000fe4000001140e */
[----:B------:R-:W-:Y:S01]  /*6740*/  STL [R1+0x19b8], R85 ;  /* 0x0019b85501007387 */ /* 0x000fe20000100800 */
[----:B0-----:R-:W-:Y:S01]  /*6750*/  IMAD.X R0, R11, 0x1, R5, P6 ;  /* 0x000000010b007824 */ /* 0x001fe200030e0605 */
[----:B------:R-:W-:-:S04]  /*6760*/  IADD3 R79, P6, PT, R13, R8, RZ ;  /* 0x000000080d4f7210 */ /* 0x000fc80007fde0ff */
[----:B------:R0:W-:Y:S01]  /*6770*/  STL [R1+0x19ac], R0 ;  /* 0x0019ac0001007387 */ /* 0x0001e20000100800 */
[----:B------:R-:W-:-:S03]  /*6780*/  IMAD.X R80, R11, 0x1, R9, P6 ;  /* 0x000000010b507824 */ /* 0x000fc600030e0609 */
[----:B------:R-:W-:Y:S04]  /*6790*/  STL [R1+0x2490], R85 ;  /* 0x0024905501007387 */ /* 0x000fe80000100800 */
[----:B------:R2:W-:Y:S01]  /*67a0*/  STL [R1+0x19b4], R16 ;  /* 0x0019b41001007387 */ /* 0x0005e20000100800 */
[----:B0-----:R-:W-:-:S03]  /*67b0*/  IADD3 R0, P5, PT, R14, R2, RZ ;  /* 0x000000020e007210 */ /* 0x001fc60007fbe0ff */
[----:B------:R-:W-:Y:S02]  /*67c0*/  STL [R1+0x19bc], R79 ;  /* 0x0019bc4f01007387 */ /* 0x000fe40000100800 */
[----:B------:R-:W-:Y:S01]  /*67d0*/  IMAD.X R11, R10, 0x1, R3, P5 ;  /* 0x000000010a0b7824 */ /* 0x000fe200028e0603 */
[C---:B--2---:R-:W-:Y:S01]  /*67e0*/  IADD3 R16, P6, PT, R14.reuse, R4, RZ ;  /* 0x000000040e107210 */ /* 0x044fe20007fde0ff */
[----:B------:R0:W-:Y:S04]  /*67f0*/  STL [R1+0x19c0], R0 ;  /* 0x0019c00001007387 */ /* 0x0001e80000100800 */
[----:B------:R-:W-:Y:S04]  /*6800*/  STL [R1+0x249c], R79 ;  /* 0x00249c4f01007387 */ /* 0x000fe80000100800 */
[----:B------:R2:W-:Y:S01]  /*6810*/  STL [R1+0x1990], R16 ;  /* 0x0019901001007387 */ /* 0x0005e20000100800 */
[----:B0-----:R-:W-:-:S03]  /*6820*/  IADD3 R0, P5, PT, R14, R6, RZ ;  /* 0x000000060e007210 */ /* 0x001fc60007fbe0ff */
[----:B------:R-:W-:Y:S01]  /*6830*/  STL [R1+0x1984], R80 ;  /* 0x0019845001007387 */ /* 0x000fe20000100800 */
[----:B------:R-:W-:-:S03]  /*6840*/  IMAD R15, R18, 0x31, RZ ;  /* 0x00000031120f7824 */ /* 0x000fc600078e02ff */
[----:B------:R0:W-:Y:S01]  /*6850*/  STL [R1+0x1988], R11 ;  /* 0x0019880b01007387 */ /* 0x0001e20000100800 */
[----:B--2---:R-:W-:Y:S01]  /*6860*/  IMAD.X R16, R10, 0x1, R5, P6 ;  /* 0x000000010a107824 */ /* 0x004fe200030e0605 */
[----:B------:R-:W-:Y:S02]  /*6870*/  IADD3 R14, P6, PT, R14, R8, RZ ;  /* 0x000000080e0e7210 */ /* 0x000fe40007fde0ff */
[----:B------:R-:W-:Y:S04]  /*6880*/  STL [R1+0x24a0], R80 ;  /* 0x0024a05001007387 */ /* 0x000fe80000100800 */
[----:B------:R2:W-:Y:S04]  /*6890*/  STL [R1+0x1998], R0 ;  /* 0x0019980001007387 */ /* 0x0005e80000100800 */
[----:B------:R-:W-:Y:S01]  /*68a0*/  STL [R1+0x24c4], R80 ;  /* 0x0024c45001007387 */ /* 0x000fe20000100800 */
[----:B0-----:R-:W-:Y:S01]  /*68b0*/  SHF.R.S32.HI R11, RZ, 0x1f, R15 ;  /* 0x0000001fff0b7819 */ /* 0x001fe2000001140f */
[----:B--2---:R-:W-:-:S02]  /*68c0*/  IMAD.X R0, R10, 0x1, R7, P5 ;  /* 0x000000010a007824 */ /* 0x004fc400028e0607 */
        /* <DEDUP_REMOVED lines=32> */
[----:B------:R-:W-:-:S03]  /*6ad0*/  IMAD.X R77, R10, 0x1, R7, P5 ;  /* 0x000000010a4d7824 */ /* 0x000fc600028e0607 */
[----:B------:R-:W-:Y:S01]  /*6ae0*/  STL [R1+0x1958], R76 ;  /* 0x0019584c01007387 */ /* 0x000fe20000100800 */
[----:B0-----:R-:W-:Y:S01]  /*6af0*/  IMAD.X R0, R10, 0x1, R5, P6 ;  /* 0x000000010a007824 */ /* 0x001fe200030e0605 */
[----:B------:R-:W-:-:S04]  /*6b00*/  IADD3 R75, P6, PT, R12, R8, RZ ;  /* 0x000000080c4b7210 */ /* 0x000fc80007fde0ff */
[----:B------:R0:W-:Y:S01]  /*6b10*/  STL [R1+0x194c], R0 ;  /* 0x00194c0001007387 */ /* 0x0001e20000100800 */
[----:B------:R-:W-:-:S03]  /*6b20*/  SHF.R.S32.HI R11, RZ, 0x1f, R13 ;  /* 0x0000001fff0b7819 */ /* 0x000fc6000001140d */
[----:B------:R-:W-:Y:S01]  /*6b30*/  STL [R1+0x24a8], R76 ;  /* 0x0024a84c01007387 */ /* 0x000fe20000100800 */
[----:B0-----:R-:W-:-:S03]  /*6b40*/  IADD3 R0, P5, PT, R13, R2, RZ ;  /* 0x000000020d007210 */ /* 0x001fc60007fbe0ff */
[----:B------:R-:W-:Y:S04]  /*6b50*/  STL [R1+0x195c], R75 ;  /* 0x00195c4b01007387 */ /* 0x000fe80000100800 */
[----:B------:R0:W-:Y:S01]  /*6b60*/  STL [R1+0x1960], R0 ;  /* 0x0019600001007387 */ /* 0x0001e20000100800 */
[----:B------:R-:W-:-:S03]  /*6b70*/  IMAD.X R16, R11, 0x1, R3, P5 ;  /* 0x000000010b107824 */ /* 0x000fc600028e0603 */
[----:B------:R-:W-:Y:S01]  /*6b80*/  STL [R1+0x24b0], R75 ;  /* 0x0024b04b01007387 */ /* 0x000fe20000100800 */
[----:B0-----:R-:W-:-:S03]  /*6b90*/  IMAD.X R0, R10, 0x1, R9, P6 ;  /* 0x000000010a007824 */ /* 0x001fc600030e0609 */
[----:B------:R-:W-:Y:S01]  /*6ba0*/  STL [R1+0x1954], R77 ;  /* 0x0019544d01007387 */ /* 0x000fe20000100800 */
[----:B------:R-:W-:-:S03]  /*6bb0*/  IADD3 R10, P6, PT, R13, R4, RZ ;  /* 0x000000040d0a7210 */ /* 0x000fc60007fde0ff */
[----:B------:R-:W-:Y:S04]  /*6bc0*/  STL [R1+0x24b4], R77 ;  /* 0x0024b44d01007387 */ /* 0x000fe80000100800 */
        /* <DEDUP_REMOVED lines=20> */
[----:B--2---:R-:W-:-:S03]  /*6d10*/  IADD3 R0, P5, PT, R14, R6, RZ ;  /* 0x000000060e007210 */ /* 0x004fc60007fbe0ff */
[----:B------:R0:W-:Y:S01]  /*6d20*/  STL [R1+0x1068], R16 ;  /* 0x0010681001007387 */ /* 0x0001e20000100800 */
[----:B------:R-:W-:-:S03]  /*6d30*/  IMAD R15, R18, 0x3a, RZ ;  /* 0x0000003a120f7824 */ /* 0x000fc600078e02ff */
[----:B------:R2:W-:Y:S01]  /*6d40*/  STL [R1+0x107c], R0 ;  /* 0x00107c0001007387 */ /* 0x0005e20000100800 */
[----:B0-----:R-:W-:Y:S01]  /*6d50*/  IMAD.X R16, R10, 0x1, R5, P6 ;  /* 0x000000010a107824 */ /* 0x001fe200030e0605 */
[----:B------:R-:W-:Y:S01]  /*6d60*/  IADD3 R14, P6, PT, R14, R8, RZ ;  /* 0x000000080e0e7210 */ /* 0x000fe20007fde0ff */
[----:B--2---:R-:W-:-:S03]  /*6d70*/  IMAD.X R0, R10, 0x1, R7, P5 ;  /* 0x000000010a007824 */ /* 0x004fc600028e0607 */
[----:B------:R-:W-:Y:S01]  /*6d80*/  STL [R1+0x1070], R16 ;  /* 0x0010701001007387 */ /* 0x000fe20000100800 */
[----:B------:R-:W-:-:S03]  /*6d90*/  IADD3 R74, P5, PT, R15, R2, RZ ;  /* 0x000000020f4a7210 */ /* 0x000fc60007fbe0ff */
[----:B------:R-:W-:Y:S01]  /*6da0*/  STL [R1+0x1084], R14 ;  /* 0x0010840e01007387 */ /* 0x000fe20000100800 */
[----:B------:R-:W-:-:S03]  /*6db0*/  SHF.R.S32.HI R11, RZ, 0x1f, R15 ;  /* 0x0000001fff0b7819 */ /* 0x000fc6000001140f */
[----:B------:R0:W-:Y:S04]  /*6dc0*/  STL [R1+0x1078], R0 ;  /* 0x0010780001007387 */ /* 0x0001e80000100800 */
[----:B------:R-:W-:Y:S01]  /*6dd0*/  STL [R1+0x108c], R74 ;  /* 0x00108c4a01007387 */ /* 0x000fe20000100800 */
[----:B0-----:R-:W-:Y:S01]  /*6de0*/  IMAD.X R0, R10, 0x1, R9, P6 ;  /* 0x000000010a007824 */ /* 0x001fe200030e0609 */
[----:B------:R-:W-:-:S04]  /*6df0*/  IADD3 R73, P6, PT, R15, R4, RZ ;  /* 0x000000040f497210 */ /* 0x000fc80007fde0ff */
[----:B------:R0:W-:Y:S01]  /*6e00*/  STL [R1+0x1080], R0 ;  /* 0x0010800001007387 */ /* 0x0001e20000100800 */
[----:B------:R-:W-:-:S03]  /*6e10*/  IMAD.SHL.U32 R12, R18, 0x40, RZ ;  /* 0x00000040120c7824 */ /* 0x000fc600078e00ff */
[----:B------:R-:W-:Y:S01]  /*6e20*/  STL [R1+0x24b8], R74 ;  /* 0x0024b84a01007387 */ /* 0x000fe20000100800 */
[----:B0-----:R-:W-:Y:S01]  /*6e30*/  IMAD.X R0, R11, 0x1, R3, P5 ;  /* 0x000000010b007824 */ /* 0x001fe200028e0603 */
[----:B------:R-:W-:-:S04]  /*6e40*/  IADD3 R72, P5, PT, R15, R6, RZ ;  /* 0x000000060f487210 */ /* 0x000fc80007fbe0ff */
[----:B------:R0:W-:Y:S01]  /*6e50*/  STL [R1+0x1088], R0 ;  /* 0x0010880001007387 */ /* 0x0001e20000100800 */
[----:B------:R-:W-:-:S03]  /*6e60*/  IMAD.X R21, R11, 0x1, R7, P5 ;  /* 0x000000010b157824 */ /* 0x000fc600028e0607 */
[----:B------:R-:W-:Y:S01]  /*6e70*/  STL [R1+0x1094], R73 ;  /* 0x0010944901007387 */ /* 0x000fe20000100800 */
[----:B0-----:R-:W-:-:S03]  /*6e80*/  IMAD.X R0, R11, 0x1, R5, P6 ;  /* 0x000000010b007824 */ /* 0x001fc600030e0605 */
[----:B------:R-:W-:Y:S01]  /*6e90*/  STL [R1+0x24bc], R73 ;  /* 0x0024bc4901007387 */ /* 0x000fe20000100800 */
[----:B------:R-:W-:-:S03]  /*6ea0*/  IADD3 R71, P6, PT, R15, R8, RZ ;  /* 0x000000080f477210 */ /* 0x000fc60007fde0ff */
[----:B------:R-:W-:Y:S01]  /*6eb0*/  STL [R1+0x109c], R72 ;  /* 0x00109c4801007387 */ /* 0x000fe20000100800 */
[----:B------:R-:W-:-:S03]  /*6ec0*/  SHF.R.S32.HI R10, RZ, 0x1f, R12 ;  /* 0x0000001fff0a7819 */ /* 0x000fc6000001140c */
[----:B------:R0:W-:Y:S01]  /*6ed0*/  STL [R1+0x1090], R0 ;  /* 0x0010900001007387 */ /* 0x0001e20000100800 */
[----:B------:R-:W-:Y:S01]  /*6ee0*/  IMAD.X R28, R11, 0x1, R9, P6 ;  /* 0x000000010b1c7824 */ /* 0x000fe200030e0609 */
[C---:B------:R-:W-:Y:S02]  /*6ef0*/  IADD3 R16, P6, PT, R12.reuse, R4, RZ ;  /* 0x000000040c107210 */ /* 0x040fe40007fde0ff */
[----:B------:R-:W-:Y:S01]  /*6f00*/  STL [R1+0x24c8], R72 ;  /* 0x0024c84801007387 */ /* 0x000fe20000100800 */
[----:B0-----:R-:W-:-:S03]  /*6f10*/  IADD3 R0, P5, PT, R12, R2, RZ ;  /* 0x000000020c007210 */ /* 0x001fc60007fbe0ff */
[----:B------:R-:W-:Y:S04]  /*6f20*/  STL [R1+0x10a4], R71 ;  /* 0x0010a44701007387 */ /* 0x000fe80000100800 */
[----:B------:R0:W-:Y:S01]  /*6f30*/  STL [R1+0x114c], R0 ;  /* 0x00114c0001007387 */ /* 0x0001e20000100800 */
[----:B------:R-:W-:-:S03]  /*6f40*/  IMAD.X R11, R10, 0x1, R3, P5 ;  /* 0x000000010a0b7824 */ /* 0x000fc600028e0603 */
[----:B------:R-:W-:Y:S04]  /*6f50*/  STL [R1+0x24cc], R71 ;  /* 0x0024cc4701007387 */ /* 0x000fe80000100800 */
[----:B------:R-:W-:Y:S01]  /*6f60*/  STL [R1+0x24f0], R71 ;  /* 0x0024f04701007387 */ /* 0x000fe20000100800 */
[----:B0-----:R-:W-:-:S03]  /*6f70*/  IADD3 R0, P5, PT, R12, R6, RZ ;  /* 0x000000060c007210 */ /* 0x001fc60007fbe0ff */
[----:B------:R-:W-:Y:S04]  /*6f80*/  STL [R1+0x1098], R21 ;  /* 0x0010981501007387 */ /* 0x000fe80000100800 */
[----:B------:R-:W-:Y:S04]  /*6f90*/  STL [R1+0x24d0], R21 ;  /* 0x0024d01501007387 */ /* 0x000fe80000100800 */
[----:B------:R0:W-:Y:S01]  /*6fa0*/  STL [R1+0x1154], R16 ;  /* 0x0011541001007387 */ /* 0x0001e20000100800 */
[----:B------:R-:W-:-:S03]  /*6fb0*/  IMAD R13, R18, 0x41, RZ ;  /* 0x00000041120d7824 */ /* 0x000fc600078e02ff */
[----:B------:R-:W-:Y:S04]  /*6fc0*/  STL [R1+0x10a0], R28 ;  /* 0x0010a01c01007387 */ /* 0x000fe80000100800 */
[----:B------:R2:W-:Y:S01]  /*6fd0*/  STL [R1+0x1148], R11 ;  /* 0x0011480b01007387 */ /* 0x0005e20000100800 */
[----:B0-----:R-:W-:Y:S01]  /*6fe0*/  IMAD.X R16, R10, 0x1, R5, P6 ;  /* 0x000000010a107824 */ /* 0x001fe200030e0605 */
[----:B------:R-:W-:Y:S02]  /*6ff0*/  IADD3 R12, P6, PT, R12, R8, RZ ;  /* 0x000000080c0c7210 */ /* 0x000fe40007fde0ff */
[----:B------:R-:W-:Y:S04]  /*7000*/  STL [R1+0x24d4], R28 ;  /* 0x0024d41c01007387 */ /* 0x000fe80000100800 */
[----:B------:R0:W-:Y:S01]  /*7010*/  STL [R1+0x115c], R0 ;  /* 0x00115c0001007387 */ /* 0x0001e20000100800 */
[----:B--2---:R-:W-:-:S03]  /*7020*/  SHF.R.S32.HI R11, RZ, 0x1f, R13 ;  /* 0x0000001fff0b7819 */ /* 0x004fc6000001140d */
        /* <DEDUP_REMOVED lines=9> */
[----:B------:R0:W-:Y:S04]  /*70c0*/  STL [R1+0x1160], R0 ;  /* 0x0011600001007387 */ /* 0x0001e80000100800 */
[----:B------:R-:W-:Y:S01]  /*70d0*/  STL [R1+0x1174], R10 ;  /* 0x0011740a01007387 */ /* 0x000fe20000100800 */
[----:B0-----:R-:W-:-:S03]  /*70e0*/  IADD3 R0, P5, PT, R13, R6, RZ ;  /* 0x000000060d007210 */ /* 0x001fc60007fbe0ff */
[----:B------:R0:W-:Y:S01]  /*70f0*/  STL [R1+0x1168], R16 ;  /* 0x0011681001007387 */ /* 0x0001e20000100800 */
[----:B------:R-:W-:-:S03]  /*7100*/  IMAD R14, R18, 0x42, RZ ;  /* 0x00000042120e7824 */ /* 0x000fc600078e02ff */
[----:B------:R2:W-:Y:S01]  /*7110*/  STL [R1+0x117c], R0 ;  /* 0x00117c0001007387 */ /* 0x0005e20000100800 */
[----:B0-----:R-:W-:Y:S01]  /*7120*/  IMAD.X R16, R11, 0x1, R5, P6 ;  /* 0x000000010b107824 */ /* 0x001fe200030e0605 */
[----:B------:R-:W-:Y:S01]  /*7130*/  IADD3 R13, P6, PT, R13, R8, RZ ;  /* 0x000000080d0d7210 */ /* 0x000fe20007fde0ff */
[----:B--2---:R-:W-:-:S03]  /*7140*/  IMAD.X R0, R11, 0x1, R7, P5 ;  /* 0x000000010b007824 */ /* 0x004fc600028e0607 */
[----:B------:R-:W-:Y:S01]  /*7150*/  STL [R1+0x1170], R16 ;  /* 0x0011701001007387 */ /* 0x000fe20000100800 */
[----:B------:R-:W-:Y:S02]  /*7160*/  SHF.R.S32.HI R10, RZ, 0x1f, R14 ;  /* 0x0000001fff0a7819 */ /* 0x000fe4000001140e */
[----:B------:R-:W-:Y:S01]  /*7170*/  IADD3 R69, P5, PT, R14, R2, RZ ;  /* 0x000000020e457210 */ /* 0x000fe20007fbe0ff */
[----:B------:R-:W-:Y:S04]  /*7180*/  STL [R1+0x1184], R13 ;  /* 0x0011840d01007387 */ /* 0x000fe80000100800 */
[----:B------:R0:W-:Y:S01]  /*7190*/  STL [R1+0x1178], R0 ;  /* 0x0011780001007387 */ /* 0x0001e20000100800 */
[----:B------:R-:W-:Y:S01]  /*71a0*/  IMAD.X R22, R10, 0x1, R3, P5 ;  /* 0x000000010a167824 */ /* 0x000fe200028e0603 */
[----:B------:R-:W-:-:S02]  /*71b0*/  IADD3 R66, P5, PT, R14, R6, RZ ;  /* 0x000000060e427210 */ /* 0x000fc40007fbe0ff */
[----:B------:R-:W-:Y:S01]  /*71c0*/  STL [R1+0x118c], R69 ;  /* 0x00118c4501007387 */ /* 0x000fe20000100800 */
[----:B0-----:R-:W-:Y:S01]  /*71d0*/  IMAD.X R0, R11, 0x1, R9, P6 ;  /* 0x000000010b007824 */ /* 0x001fe200030e0609 */
[----:B------:R-:W-:Y:S01]  /*71e0*/  IADD3 R68, P6, PT, R14, R4, RZ ;  /* 0x000000040e447210 */ /* 0x000fe20007fde0ff */
[----:B------:R-:W-:-:S03]  /*71f0*/  IMAD R15, R18, 0x48, RZ ;  /* 0x00000048120f7824 */ /* 0x000fc600078e02ff */
[----:B------:R0:W-:Y:S01]  /*7200*/  STL [R1+0x1180], R0 ;  /* 0x0011800001007387 */ /* 0x0001e20000100800 */
[----:B------:R-:W-:-:S03]  /*7210*/  IMAD.X R33, R10, 0x1, R5, P6 ;  /* 0x000000010a217824 */ /* 0x000fc600030e0605 */
[----:B------:R-:W-:Y:S01]  /*7220*/  STL [R1+0x24dc], R69 ;  /* 0x0024dc4501007387 */ /* 0x000fe20000100800 */
[----:B------:R-:W-:-:S03]  /*7230*/  IADD3 R64, P6, PT, R14, R8, RZ ;  /* 0x000000080e407210 */ /* 0x000fc60007fde0ff */
[----:B------:R-:W-:Y:S01]  /*7240*/  STL [R1+0x1194], R68 ;  /* 0x0011944401007387 */ /* 0x000fe20000100800 */
[----:B------:R-:W-:-:S03]  /*7250*/  IMAD.X R67, R10, 0x1, R7, P5 ;  /* 0x000000010a437824 */ /* 0x000fc600028e0607 */
[----:B------:R-:W-:Y:S01]  /*7260*/  STL [R1+0x24e0], R68 ;  /* 0x0024e04401007387 */ /* 0x000fe20000100800 */
[----:B0-----:R-:W-:-:S03]  /*7270*/  IADD3 R0, P5, PT, R15, R2, RZ ;  /* 0x000000020f007210 */ /* 0x001fc60007fbe0ff */
[----:B------:R-:W-:Y:S01]  /*7280*/  STL [R1+0x1188], R22 ;  /* 0x0011881601007387 */ /* 0x000fe20000100800 */
[----:B------:R-:W-:-:S03]  /*7290*/  SHF.R.S32.HI R11, RZ, 0x1f, R15 ;  /* 0x0000001fff0b7819 */ /* 0x000fc6000001140f */
[----:B------:R-:W-:Y:S04]  /*72a0*/  STL [R1+0x24e4], R22 ;  /* 0x0024e41601007387 */ /* 0x000fe80000100800 */
[----:B------:R-:W-:Y:S01]  /*72b0*/  STL [R1+0x119c], R66 ;  /* 0x00119c4201007387 */ /* 0x000fe20000100800 */
[----:B------:R-:W-:-:S03]  /*72c0*/  IMAD.X R65, R10, 0x1, R9, P6 ;  /* 0x000000010a417824 */ /* 0x000fc600030e0609 */
[----:B------:R-:W-:Y:S01]  /*72d0*/  STL [R1+0x24e8], R66 ;  /* 0x0024e84201007387 */ /* 0x000fe20000100800 */
[----:B------:R-:W-:-:S03]  /*72e0*/  IADD3 R16, P6, PT, R15, R4, RZ ;  /* 0x000000040f107210 */ /* 0x000fc60007fde0ff */
[----:B------:R-:W-:Y:S04]  /*72f0*/  STL [R1+0x1190], R33 ;  /* 0x0011902101007387 */ /* 0x000fe80000100800 */
[----:B------:R-:W-:Y:S01]  /*7300*/  STL [R1+0x24f4], R33 ;  /* 0x0024f42101007387 */ /* 0x000fe20000100800 */
[----:B------:R-:W-:-:S03]  /*7310*/  IMAD.X R10, R11, 0x1, R3, P5 ;  /* 0x000000010b0a7824 */ /* 0x000fc600028e0603 */
[----:B------:R-:W-:Y:S04]  /*7320*/  STL [R1+0x11a4], R64 ;  /* 0x0011a44001007387 */ /* 0x000fe80000100800 */
[----:B------:R0:W-:Y:S04]  /*7330*/  STL [R1+0x124c], R0 ;  /* 0x00124c0001007387 */ /* 0x0001e80000100800 */
        /* <DEDUP_REMOVED lines=59> */
[----:B------:R-:W-:Y:S04]  /*76f0*/  STL [R1+0x2520], R56 ;  /* 0x0025203801007387 */ /* 0x000fe80000100800 */
[----:B------:R-:W-:Y:S04]  /*7700*/  STL [R1+0x12a4], R53 ;  /* 0x0012a43501007387 */ /* 0x000fe80000100800 */
[----:B------:R0:W-:Y:S04]  /*7710*/  STL [R1+0x134c], R0 ;  /* 0x00134c0001007387 */ /* 0x0001e80000100800 */
[----:B------:R-:W-:Y:S04]  /*7720*/  STL [R1+0x2524], R53 ;  /* 0x0025243501007387 */ /* 0x000fe80000100800 */
[----:B------:R-:W-:Y:S01]  /*7730*/  STL [R1+0x2548], R53 ;  /* 0x0025483501007387 */ /* 0x000fe20000100800 */
[----:B0-----:R-:W-:Y:S01]  /*7740*/  IMAD.X R0, R10, 0x1, R3, P5 ;  /* 0x000000010a007824 */ /* 0x001fe200028e0603 */
[----:B------:R-:W-:-:S02]  /*7750*/  IADD3 R92, P5, PT, R14, R6, RZ ;  /* 0x000000060e5c7210 */ /* 0x000fc40007fbe0ff */
[----:B------:R-:W-:Y:S04]  /*7760*/  STL [R1+0x1298], R58 ;  /* 0x0012983a01007387 */ /* 0x000fe80000100800 */
[----:B------:R-:W-:Y:S04]  /*7770*/  STL [R1+0x2528], R58 ;  /* 0x0025283a01007387 */ /* 0x000fe80000100800 */
[----:B------:R-:W-:Y:S04]  /*7780*/  STL [R1+0x1354], R11 ;  /* 0x0013540b01007387 */ /* 0x000fe80000100800 */
[----:B------:R-:W-:Y:S04]  /*7790*/  STL [R1+0x12a0], R54 ;  /* 0x0012a03601007387 */ /* 0x000fe80000100800 */
        /* <DEDUP_REMOVED lines=14> */
[----:B------:R-:W-:-:S03]  /*7880*/  IMAD.X R16, R10, 0x1, R5, P6 ;  /* 0x000000010a107824 */ /* 0x000fc600030e0605 */
[----:B------:R-:W-:Y:S01]  /*7890*/  STL [R1+0x26a8], R92 ;  /* 0x0026a85c01007387 */ /* 0x000fe20000100800 */
[----:B------:R-:W-:-:S03]  /*78a0*/  IMAD R15, R18, 0x51, RZ ;  /* 0x00000051120f7824 */ /* 0x000fc600078e02ff */
[----:B------:R-:W-:Y:S01]  /*78b0*/  STL [R1+0x26ac], R92 ;  /* 0x0026ac5c01007387 */ /* 0x000fe20000100800 */
[----:B------:R-:W-:-:S03]  /*78c0*/  IADD3 R14, P6, PT, R14, R8, RZ ;  /* 0x000000080e0e7210 */ /* 0x000fc60007fde0ff */
[----:B------:R-:W-:Y:S01]  /*78d0*/  STL [R1+0x26b4], R92 ;  /* 0x0026b45c01007387 */ /* 0x000fe20000100800 */
[----:B0-----:R-:W-:-:S03]  /*78e0*/  IMAD.X R0, R10, 0x1, R7, P5 ;  /* 0x000000010a007824 */ /* 0x001fc600028e0607 */
[----:B------:R-:W-:Y:S04]  /*78f0*/  STL [R1+0x26b8], R92 ;  /* 0x0026b85c01007387 */ /* 0x000fe80000100800 */
[----:B------:R-:W-:Y:S04]  /*7900*/  STL [R1+0x26c0], R92 ;  /* 0x0026c05c01007387 */ /* 0x000fe80000100800 */
[----:B------:R-:W-:Y:S04]  /*7910*/  STL [R1+0x26c4], R92 ;  /* 0x0026c45c01007387 */ /* 0x000fe80000100800 */
[----:B------:R-:W-:Y:S01]  /*7920*/  STL [R1+0x26cc], R92 ;  /* 0x0026cc5c01007387 */ /* 0x000fe20000100800 */
[----:B------:R-:W-:-:S03]  /*7930*/  SHF.R.S32.HI R11, RZ, 0x1f, R15 ;  /* 0x0000001fff0b7819 */ /* 0x000fc6000001140f */
[----:B------:R-:W-:Y:S04]  /*7940*/  STL [R1+0x26d0], R92 ;  /* 0x0026d05c01007387 */ /* 0x000fe80000100800 */
        /* <DEDUP_REMOVED lines=36> */
[----:B------:R-:W-:Y:S04]  /*7b90*/  STL [R1+0x1388], R51 ;  /* 0x0013883301007387 */ /* 0x000fe80000100800 */
[----:B------:R-:W-:Y:S04]  /*7ba0*/  STL [R1+0x253c], R51 ;  /* 0x00253c3301007387 */ /* 0x000fe80000100800 */
[----:B------:R-:W-:Y:S04]  /*7bb0*/  STL [R1+0x139c], R44 ;  /* 0x00139c2c01007387 */ /* 0x000fe80000100800 */
[----:B------:R-:W-:Y:S04]  /*7bc0*/  STL [R1+0x2540], R44 ;  /* 0x0025402c01007387 */ /* 0x000fe80000100800 */
[----:B------:R-:W-:Y:S04]  /*7bd0*/  STL [R1+0x1390], R48 ;  /* 0x0013903001007387 */ /* 0x000fe80000100800 */
[----:B------:R-:W-:Y:S04]  /*7be0*/  STL [R1+0x254c], R48 ;  /* 0x00254c3001007387 */ /* 0x000fe80000100800 */
[----:B------:R-:W-:Y:S04]  /*7bf0*/  STL [R1+0x13a4], R42 ;  /* 0x0013a42a01007387 */ /* 0x000fe80000100800 */
[----:B------:R0:W-:Y:S04]  /*7c00*/  STL [R1+0x144c], R0 ;  /* 0x00144c0001007387 */ /* 0x0001e80000100800 */
[----:B------:R-:W-:Y:S04]  /*7c10*/  STL [R1+0x2550], R42 ;  /* 0x0025502a01007387 */ /* 0x000fe80000100800 */
[----:B------:R-:W-:Y:S01]  /*7c20*/  STL [R1+0x2564], R42 ;  /* 0x0025642a01007387 */ /* 0x000fe20000100800 */
[----:B------:R-:W-:-:S03]  /*7c30*/  SHF.R.S32.HI R11, RZ, 0x1f, R13 ;  /* 0x0000001fff0b7819 */ /* 0x000fc6000001140d */
[----:B------:R-:W-:Y:S04]  /*7c40*/  STL [R1+0x2570], R42 ;  /* 0x0025702a01007387 */ /* 0x000fe80000100800 */
[----:B------:R-:W-:Y:S04]  /*7c50*/  STL [R1+0x257c], R42 ;  /* 0x00257c2a01007387 */ /* 0x000fe80000100800 */
[----:B------:R-:W-:Y:S04]  /*7c60*/  STL [R1+0x2588], R42 ;  /* 0x0025882a01007387 */ /* 0x000fe80000100800 */
[----:B------:R-:W-:Y:S01]  /*7c70*/  STL [R1+0x2594], R42 ;  /* 0x0025942a01007387 */ /* 0x000fe20000100800 */
[----:B------:R-:W-:-:S03]  /*7c80*/  IMAD.X R45, R10, 0x1, R9, P6 ;  /* 0x000000010a2d7824 */ /* 0x000fc600030e0609 */
[----:B------:R-:W-:Y:S01]  /*7c90*/  STL [R1+0x25a0], R42 ;  /* 0x0025a02a01007387 */ /* 0x000fe20000100800 */
[----:B------:R-:W-:-:S03]  /*7ca0*/  IMAD.X R10, R11, 0x1, R3, P5 ;  /* 0x000000010b0a7824 */ /* 0x000fc600028e0603 */
[----:B------:R-:W-:Y:S01]  /*7cb0*/  STL [R1+0x25ac], R42 ;  /* 0x0025ac2a01007387 */ /* 0x000fe20000100800 */
[----:B------:R-:W-:-:S03]  /*7cc0*/  IADD3 R82, P6, PT, R13, R4, RZ ;  /* 0x000000040d527210 */ /* 0x000fc60007fde0ff */
        /* <DEDUP_REMOVED lines=12> */
[----:B------:R-:W-:Y:S04]  /*7d90*/  STL [R1+0x2668], R82 ;  /* 0x0026685201007387 */ /* 0x000fe80000100800 */
[----:B------:R-:W-:Y:S01]  /*7da0*/  STL [R1+0x2674], R82 ;  /* 0x0026745201007387 */ /* 0x000fe20000100800 */
[----:B------:R-:W-:-:S03]  /*7db0*/  IMAD.X R16, R11, 0x1, R5, P6 ;  /* 0x000000010b107824 */ /* 0x000fc600030e0605 */
[----:B------:R-:W-:Y:S01]  /*7dc0*/  STL [R1+0x2680], R82 ;  /* 0x0026805201007387 */ /* 0x000fe20000100800 */
[----:B------:R-:W-:-:S03]  /*7dd0*/  IADD3 R13, P6, PT, R13, R8, RZ ;  /* 0x000000080d0d7210 */ /* 0x000fc60007fde0ff */
[----:B------:R-:W-:Y:S01]  /*7de0*/  STL [R1+0x268c], R82 ;  /* 0x00268c5201007387 */ /* 0x000fe20000100800 */
[----:B------:R-:W-:-:S03]  /*7df0*/  IMAD R14, R18, 0x59, RZ ;  /* 0x00000059120e7824 */ /* 0x000fc600078e02ff */
[----:B------:R-:W-:Y:S01]  /*7e00*/  STL [R1+0x2698], R82 ;  /* 0x0026985201007387 */ /* 0x000fe20000100800 */
[----:B0-----:R-:W-:-:S03]  /*7e10*/  IMAD.X R0, R11, 0x1, R7, P5 ;  /* 0x000000010b007824 */ /* 0x001fc600028e0607 */
[----:B------:R-:W-:Y:S04]  /*7e20*/  STL [R1+0x26a4], R82 ;  /* 0x0026a45201007387 */ /* 0x000fe80000100800 */
[----:B------:R-:W-:Y:S04]  /*7e30*/  STL [R1+0x26b0], R82 ;  /* 0x0026b05201007387 */ /* 0x000fe80000100800 */
[----:B------:R-:W-:Y:S04]  /*7e40*/  STL [R1+0x26bc], R82 ;  /* 0x0026bc5201007387 */ /* 0x000fe80000100800 */
[----:B------:R-:W-:Y:S01]  /*7e50*/  STL [R1+0x26c8], R82 ;  /* 0x0026c85201007387 */ /* 0x000fe20000100800 */
[----:B------:R-:W-:-:S03]  /*7e60*/  SHF.R.S32.HI R10, RZ, 0x1f, R14 ;  /* 0x0000001fff0a7819 */ /* 0x000fc6000001140e */
[----:B------:R0:W-:Y:S01]  /*7e70*/  STL [R1+0x2558], R45 ;  /* 0x0025582d01007387 */ /* 0x0001e20000100800 */
[----:B------:R-:W-:-:S03]  /*7e80*/  IADD3 R46, P5, PT, R14, R2, RZ ;  /* 0x000000020e2e7210 */ /* 0x000fc60007fbe0ff */
[----:B------:R-:W-:Y:S04]  /*7e90*/  STL [R1+0x1450], R16 ;  /* 0x0014501001007387 */ /* 0x000fe80000100800 */
[----:B------:R-:W-:Y:S04]  /*7ea0*/  STL [R1+0x1464], R13 ;  /* 0x0014640d01007387 */ /* 0x000fe80000100800 */
[----:B------:R2:W-:Y:S01]  /*7eb0*/  STL [R1+0x1458], R0 ;  /* 0x0014580001007387 */ /* 0x0005e20000100800 */
[----:B0-----:R-:W-:Y:S01]  /*7ec0*/  IMAD.X R45, R10, 0x1, R3, P5 ;  /* 0x000000010a2d7824 */ /* 0x001fe200028e0603 */
[----:B------:R-:W-:-:S02]  /*7ed0*/  IADD3 R51, P5, PT, R14, R6, RZ ;  /* 0x000000060e337210 */ /* 0x000fc40007fbe0ff */
[----:B------:R-:W-:Y:S01]  /*7ee0*/  STL [R1+0x146c], R46 ;  /* 0x00146c2e01007387 */ /* 0x000fe20000100800 */
[----:B--2---:R-:W-:Y:S01]  /*7ef0*/  IMAD.X R0, R11, 0x1, R9, P6 ;  /* 0x000000010b007824 */ /* 0x004fe200030e0609 */
[----:B------:R-:W-:-:S04]  /*7f00*/  IADD3 R53, P6, PT, R14, R4, RZ ;  /* 0x000000040e357210 */ /* 0x000fc80007fde0ff */
[----:B------:R0:W-:Y:S01]  /*7f10*/  STL [R1+0x1460], R0 ;  /* 0x0014600001007387 */ /* 0x0001e20000100800 */
[----:B------:R-:W-:-:S03]  /*7f20*/  IMAD.X R48, R10, 0x1, R5, P6 ;  /* 0x000000010a307824 */ /* 0x000fc600030e0605 */
[----:B------:R-:W-:Y:S01]  /*7f30*/  STL [R1+0x25d8], R46 ;  /* 0x0025d82e01007387 */ /* 0x000fe20000100800 */
[----:B------:R-:W-:-:S03]  /*7f40*/  IMAD R15, R18, 0x5a, RZ ;  /* 0x0000005a120f7824 */ /* 0x000fc600078e02ff */
[----:B------:R-:W-:Y:S01]  /*7f50*/  STL [R1+0x1474], R53 ;  /* 0x0014743501007387 */ /* 0x000fe20000100800 */
[----:B------:R-:W-:-:S03]  /*7f60*/  IADD3 R50, P6, PT, R14, R8, RZ ;  /* 0x000000080e327210 */ /* 0x000fc60007fde0ff */
[----:B------:R-:W-:Y:S04]  /*7f70*/  STL [R1+0x25dc], R53 ;  /* 0x0025dc3501007387 */ /* 0x000fe80000100800 */
[----:B------:R-:W-:Y:S01]  /*7f80*/  STL [R1+0x1468], R45 ;  /* 0x0014682d01007387 */ /* 0x000fe20000100800 */
[----:B------:R-:W-:-:S03]  /*7f90*/  IMAD.X R44, R10, 0x1, R7, P5 ;  /* 0x000000010a2c7824 */ /* 0x000fc600028e0607 */
[----:B------:R-:W-:Y:S04]  /*7fa0*/  STL [R1+0x25e0], R45 ;  /* 0x0025e02d01007387 */ /* 0x000fe80000100800 */
[----:B------:R-:W-:Y:S01]  /*7fb0*/  STL [R1+0x147c], R51 ;  /* 0x00147c3301007387 */ /* 0x000fe20000100800 */
[----:B------:R-:W-:-:S03]  /*7fc0*/  IADD3 R39, P5, PT, R15, R2, RZ ;  /* 0x000000020f277210 */ /* 0x000fc60007fbe0ff */
[----:B------:R-:W-:Y:S01]  /*7fd0*/  STL [R1+0x25e4], R51 ;  /* 0x0025e43301007387 */ /* 0x000fe20000100800 */
[----:B------:R-:W-:-:S03]  /*7fe0*/  SHF.R.S32.HI R11, RZ, 0x1f, R15 ;  /* 0x0000001fff0b7819 */ /* 0x000fc6000001140f */
[----:B------:R-:W-:Y:S01]  /*7ff0*/  STL [R1+0x1470], R48 ;  /* 0x0014703001007387 */ /* 0x000fe20000100800 */
[----:B------:R-:W-:-:S03]  /*8000*/  IMAD.X R47, R10, 0x1, R9, P6 ;  /* 0x000000010a2f7824 */ /* 0x000fc600030e0609 */
[----:B------:R-:W-:Y:S04]  /*8010*/  STL [R1+0x25f0], R48 ;  /* 0x0025f03001007387 */ /* 0x000fe80000100800 */
[----:B------:R-:W-:Y:S01]  /*8020*/  STL [R1+0x1484], R50 ;  /* 0x0014843201007387 */ /* 0x000fe20000100800 */
[----:B0-----:R-:W-:-:S03]  /*8030*/  IADD3 R0, P6, PT, R15, R4, RZ ;  /* 0x000000040f007210 */ /* 0x001fc60007fde0ff */
[----:B------:R-:W-:Y:S04]  /*8040*/  STL [R1+0x25f4], R50 ;  /* 0x0025f43201007387 */ /* 0x000fe80000100800 */
[----:B------:R-:W-:Y:S01]  /*8050*/  STL [R1+0x2618], R50 ;  /* 0x0026183201007387 */ /* 0x000fe20000100800 */
[----:B------:R-:W-:-:S03]  /*8060*/  IMAD.X R43, R11, 0x1, R3, P5 ;  /* 0x000000010b2b7824 */ /* 0x000fc600028e0603 */
[----:B------:R-:W-:Y:S01]  /*8070*/  STL [R1+0x1478], R44 ;  /* 0x0014782c01007387 */ /* 0x000fe20000100800 */
[----:B------:R-:W-:-:S03]  /*8080*/  IADD3 R89, P5, PT, R15, R6, RZ ;  /* 0x000000060f597210 */ /* 0x000fc60007fbe0ff */
[----:B------:R-:W-:Y:S01]  /*8090*/  STL [R1+0x25f8], R44 ;  /* 0x0025f82c01007387 */ /* 0x000fe20000100800 */
[----:B------:R-:W-:-:S03]  /*80a0*/  IMAD R12, R18, 0x60, RZ ;  /* 0x00000060120c7824 */ /* 0x000fc600078e02ff */
[----:B------:R-:W-:Y:S04]  /*80b0*/  STL [R1+0x148c], R39 ;  /* 0x00148c2701007387 */ /* 0x000fe80000100800 */
[----:B------:R-:W-:Y:S01]  /*80c0*/  STL [R1+0x25fc], R39 ;  /* 0x0025fc2701007387 */ /* 0x000fe20000100800 */
[----:B------:R-:W-:-:S03]  /*80d0*/  IMAD.X R19, R11, 0x1, R5, P6 ;  /* 0x000000010b137824 */ /* 0x000fc600030e0605 */
[----:B------:R-:W-:Y:S01]  /*80e0*/  STL [R1+0x1480], R47 ;  /* 0x0014802f01007387 */ /* 0x000fe20000100800 */
[----:B------:R-:W-:-:S03]  /*80f0*/  IADD3 R87, P6, PT, R15, R8, RZ ;  /* 0x000000080f577210 */ /* 0x000fc60007fde0ff */
[----:B------:R-:W-:Y:S01]  /*8100*/  STL [R1+0x2600], R47 ;  /* 0x0026002f01007387 */ /* 0x000fe20000100800 */
[----:B------:R-:W-:-:S03]  /*8110*/  IMAD.X R93, R11, 0x1, R7, P5 ;  /* 0x000000010b5d7824 */ /* 0x000fc600028e0607 */
[----:B------:R-:W-:Y:S04]  /*8120*/  STL [R1+0x1494], R0 ;  /* 0x0014940001007387 */ /* 0x000fe80000100800 */
[----:B------:R0:W-:Y:S01]  /*8130*/  STL [R1+0x2604], R0 ;  /* 0x0026040001007387 */ /* 0x0001e20000100800 */
[----:B------:R-:W-:-:S03]  /*8140*/  SHF.R.S32.HI R10, RZ, 0x1f, R12 ;  /* 0x0000001fff0a7819 */ /* 0x000fc6000001140c */
[----:B------:R-:W-:Y:S04]  /*8150*/  STL [R1+0x1488], R43 ;  /* 0x0014882b01007387 */ /* 0x000fe80000100800 */
[----:B------:R-:W-:Y:S01]  /*8160*/  STL [R1+0x2608], R43 ;  /* 0x0026082b01007387 */ /* 0x000fe20000100800 */
[----:B0-----:R-:W-:-:S03]  /*8170*/  IADD3 R0, P5, PT, R12, R2, RZ ;  /* 0x000000020c007210 */ /* 0x001fc60007fbe0ff */
        /* <DEDUP_REMOVED lines=8> */
[----:B------:R-:W-:Y:S01]  /*8200*/  STL [R1+0x261c], R87 ;  /* 0x00261c5701007387 */ /* 0x000fe20000100800 */
[----:B------:R-:W-:-:S03]  /*8210*/  IMAD R13, R18, 0x61, RZ ;  /* 0x00000061120d7824 */ /* 0x000fc600078e02ff */
[----:B------:R-:W-:Y:S01]  /*8220*/  STL [R1+0x1498], R93 ;  /* 0x0014985d01007387 */ /* 0x000fe20000100800 */
[----:B0-----:R-:W-:Y:S01]  /*8230*/  IMAD.X R0, R10, 0x1, R3, P5 ;  /* 0x000000010a007824 */ /* 0x001fe200028e0603 */
[----:B------:R-:W-:Y:S02]  /*8240*/  IADD3 R90, P5, PT, R12, R6, RZ ;  /* 0x000000060c5a7210 */ /* 0x000fe40007fbe0ff */
[----:B------:R-:W-:Y:S01]  /*8250*/  STL [R1+0x2620], R93 ;  /* 0x0026205d01007387 */ /* 0x000fe20000100800 */
[----:B------:R-:W-:-:S03]  /*8260*/  IMAD.X R16, R10, 0x1, R5, P6 ;  /* 0x000000010a107824 */ /* 0x000fc600030e0605 */
[----:B------:R0:W-:Y:S04]  /*8270*/  STL [R1+0x1554], R11 ;  /* 0x0015540b01007387 */ /* 0x0001e80000100800 */
[----:B------:R-:W-:Y:S01]  /*8280*/  STL [R1+0x14a0], R88 ;  /* 0x0014a05801007387 */ /* 0x000fe20000100800 */
[----:B------:R-:W-:-:S03]  /*8290*/  IMAD.X R91, R10, 0x1, R7, P5 ;  /* 0x000000010a5b7824 */ /* 0x000fc600028e0607 */
[----:B------:R2:W-:Y:S01]  /*82a0*/  STL [R1+0x1548], R0 ;  /* 0x0015480001007387 */ /* 0x0005e20000100800 */
[----:B------:R-:W-:Y:S02]  /*82b0*/  IADD3 R58, P5, PT, R13, R2, RZ ;  /* 0x000000020d3a7210 */ /* 0x000fe40007fbe0ff */
[----:B0-----:R-:W-:Y:S01]  /*82c0*/  SHF.R.S32.HI R11, RZ, 0x1f, R13 ;  /* 0x0000001fff0b7819 */ /* 0x001fe2000001140d */
[----:B------:R-:W-:Y:S01]  /*82d0*/  STL [R1+0x2624], R88 ;  /* 0x0026245801007387 */ /* 0x000fe20000100800 */
[----:B--2---:R-:W-:-:S03]  /*82e0*/  IADD3 R0, P6, PT, R12, R8, RZ ;  /* 0x000000080c007210 */ /* 0x004fc60007fde0ff */
[----:B------:R-:W-:Y:S04]  /*82f0*/  STL [R1+0x155c], R90 ;  /* 0x00155c5a01007387 */ /* 0x000fe80000100800 */
[----:B------:R-:W-:Y:S01]  /*8300*/  STL [R1+0x1550], R16 ;  /* 0x0015501001007387 */ /* 0x000fe20000100800 */
[----:B------:R-:W-:-:S03]  /*8310*/  IMAD.X R54, R11, 0x1, R3, P5 ;  /* 0x000000010b367824 */ /* 0x000fc600028e0603 */
[----:B------:R0:W-:Y:S01]  /*8320*/  STL [R1+0x1564], R0 ;  /* 0x0015640001007387 */ /* 0x0001e20000100800 */
[C---:B------:R-:W-:Y:S01]  /*8330*/  IADD3 R63, P5, PT, R13.reuse, R6, RZ ;  /* 0x000000060d3f7210 */ /* 0x040fe20007fbe0ff */
[----:B------:R-:W-:Y:S02]  /*8340*/  IMAD R14, R18, 0x62, RZ ;  /* 0x00000062120e7824 */ /* 0x000fe400078e02ff */
[----:B0-----:R-:W-:Y:S01]  /*8350*/  IMAD.X R0, R10, 0x1, R9, P6 ;  /* 0x000000010a007824 */ /* 0x001fe200030e0609 */
[----:B------:R-:W-:Y:S01]  /*8360*/  IADD3 R64, P6, PT, R13, R4, RZ ;  /* 0x000000040d407210 */ /* 0x000fe20007fde0ff */
[----:B------:R-:W-:Y:S01]  /*8370*/  IMAD.X R55, R11, 0x1, R7, P5 ;  /* 0x000000010b377824 */ /* 0x000fe200028e0607 */
[----:B------:R-:W-:-:S03]  /*8380*/  SHF.R.S32.HI R10, RZ, 0x1f, R14 ;  /* 0x0000001fff0a7819 */ /* 0x000fc6000001140e */
[----:B------:R-:W-:Y:S01]  /*8390*/  IMAD.X R56, R11, 0x1, R5, P6 ;  /* 0x000000010b387824 */ /* 0x000fe200030e0605 */
[----:B------:R-:W-:Y:S02]  /*83a0*/  IADD3 R60, P6, PT, R13, R8, RZ ;  /* 0x000000080d3c7210 */ /* 0x000fe40007fde0ff */
[----:B------:R-:W-:-:S03]  /*83b0*/  IADD3 R27, P5, PT, R14, R2, RZ ;  /* 0x000000020e1b7210 */ /* 0x000fc60007fbe0ff */
[----:B------:R-:W-:Y:S01]  /*83c0*/  IMAD.X R57, R11, 0x1, R9, P6 ;  /* 0x000000010b397824 */ /* 0x000fe200030e0609 */
[----:B------:R-:W-:Y:S01]  /*83d0*/  IADD3 R83, P6, PT, R14, R4, RZ ;  /* 0x000000040e537210 */ /* 0x000fe20007fde0ff */
[----:B------:R-:W-:Y:S01]  /*83e0*/  IMAD.X R41, R10, 0x1, R3, P5 ;  /* 0x000000010a297824 */ /* 0x000fe200028e0603 */
[----:B------:R-:W-:Y:S01]  /*83f0*/  IADD3 R40, P5, PT, R14, R6, RZ ;  /* 0x000000060e287210 */ /* 0x000fe20007fbe0ff */
[----:B------:R-:W-:Y:S02]  /*8400*/  IMAD R15, R18, 0x68, RZ ;  /* 0x00000068120f7824 */ /* 0x000fe400078e02ff */
[----:B------:R-:W-:Y:S01]  /*8410*/  IMAD.X R84, R10, 0x1, R5, P6 ;  /* 0x000000010a547824 */ /* 0x000fe200030e0605 */
[----:B------:R-:W-:Y:S01]  /*8420*/  IADD3 R49, P6, PT, R14, R8, RZ ;  /* 0x000000080e317210 */ /* 0x000fe20007fde0ff */
[C---:B------:R-:W-:Y:S01]  /*8430*/  IMAD.X R81, R10.reuse, 0x1, R7, P5 ;  /* 0x000000010a517824 */ /* 0x040fe200028e0607 */
[----:B------:R-:W-:Y:S01]  /*8440*/  SHF.R.S32.HI R11, RZ, 0x1f, R15 ;  /* 0x0000001fff0b7819 */ /* 0x000fe2000001140f */
[----:B------:R-:W-:Y:S01]  /*8450*/  STL [R1+0x1558], R91 ;  /* 0x0015585b01007387 */ /* 0x000fe20000100800 */
[----:B------:R-:W-:Y:S01]  /*8460*/  IADD3 R70, P5, PT, R15, R2, RZ ;  /* 0x000000020f467210 */ /* 0x000fe20007fbe0ff */
[----:B------:R-:W-:-:S02]  /*8470*/  IMAD.X R62, R10, 0x1, R9, P6 ;  /* 0x000000010a3e7824 */ /* 0x000fc400030e0609 */
[----:B------:R0:W-:Y:S01]  /*8480*/  STL [R1+0x1560], R0 ;  /* 0x0015600001007387 */ /* 0x0001e20000100800 */
[----:B------:R-:W-:-:S03]  /*8490*/  IADD3 R59, P6, PT, R15, R4, RZ ;  /* 0x000000040f3b7210 */ /* 0x000fc60007fde0ff */
[----:B------:R-:W-:Y:S01]  /*84a0*/  STL [R1+0x156c], R58 ;  /* 0x00156c3a01007387 */ /* 0x000fe20000100800 */
[----:B------:R-:W-:-:S03]  /*84b0*/  IMAD R12, R18, 0x69, RZ ;  /* 0x00000069120c7824 */ /* 0x000fc600078e02ff */
[----:B------:R2:W-:Y:S01]  /*84c0*/  STL [R1+0x2628], R58 ;  /* 0x0026283a01007387 */ /* 0x0005e20000100800 */
[----:B0-----:R-:W-:-:S03]  /*84d0*/  IMAD.X R0, R11, 0x1, R3, P5 ;  /* 0x000000010b007824 */ /* 0x001fc600028e0603 */
[----:B------:R-:W-:Y:S04]  /*84e0*/  STL [R1+0x1574], R64 ;  /* 0x0015744001007387 */ /* 0x000fe80000100800 */
[----:B------:R0:W-:Y:S01]  /*84f0*/  STL [R1+0x262c], R64 ;  /* 0x00262c4001007387 */ /* 0x0001e20000100800 */
[----:B--2---:R-:W-:-:S03]  /*8500*/  IADD3 R58, P5, PT, R15, R6, RZ ;  /* 0x000000060f3a7210 */ /* 0x004fc60007fbe0ff */
[----:B------:R-:W-:Y:S04]  /*8510*/  STL [R1+0x1568], R54 ;  /* 0x0015683601007387 */ /* 0x000fe80000100800 */
[----:B------:R2:W-:Y:S01]  /*8520*/  STL [R1+0x2634], R54 ;  /* 0x0026343601007387 */ /* 0x0005e20000100800 */
[----:B------:R-:W-:Y:S01]  /*8530*/  SHF.R.S32.HI R10, RZ, 0x1f, R12 ;  /* 0x0000001fff0a7819 */ /* 0x000fe2000001140c */
[C---:B0-----:R-:W-:Y:S01]  /*8540*/  IMAD.X R64, R11.reuse, 0x1, R7, P5 ;  /* 0x000000010b407824 */ /* 0x041fe200028e0607 */
[----:B------:R-:W-:Y:S01]  /*8550*/  IADD3 R67, P5, PT, R12, R2, RZ ;  /* 0x000000020c437210 */ /* 0x000fe20007fbe0ff */
[----:B--2---:R-:W-:Y:S01]  /*8560*/  IMAD.X R54, R11, 0x1, R5, P6 ;  /* 0x000000010b367824 */ /* 0x004fe200030e0605 */
[----:B------:R-:W-:-:S03]  /*8570*/  IADD3 R93, P6, PT, R15, R8, RZ ;  /* 0x000000080f5d7210 */ /* 0x000fc60007fde0ff */
[----:B------:R-:W-:Y:S01]  /*8580*/  IMAD.X R65, R10, 0x1, R3, P5 ;  /* 0x000000010a417824 */ /* 0x000fe200028e0603 */
[----:B------:R-:W-:Y:S01]  /*8590*/  STL [R1+0x157c], R63 ;  /* 0x00157c3f01007387 */ /* 0x000fe20000100800 */
[----:B------:R-:W-:Y:S01]  /*85a0*/  IMAD.X R88, R11, 0x1, R9, P6 ;  /* 0x000000010b587824 */ /* 0x000fe200030e0609 */
[C---:B------:R-:W-:Y:S02]  /*85b0*/  IADD3 R71, P6, PT, R12.reuse, R4, RZ ;  /* 0x000000040c477210 */ /* 0x040fe40007fde0ff */
[----:B------:R-:W-:Y:S01]  /*85c0*/  STL [R1+0x1570], R56 ;  /* 0x0015703801007387 */ /* 0x000fe20000100800 */
[----:B------:R-:W-:Y:S01]  /*85d0*/  IADD3 R22, P5, PT, R12, R6, RZ ;  /* 0x000000060c167210 */ /* 0x000fe20007fbe0ff */
[----:B------:R-:W-:Y:S02]  /*85e0*/  IMAD R17, R18, 0x6a, RZ ;  /* 0x0000006a12117824 */ /* 0x000fe400078e02ff */
[----:B------:R-:W-:Y:S01]  /*85f0*/  STL [R1+0x1584], R60 ;  /* 0x0015843c01007387 */ /* 0x000fe20000100800 */
[----:B------:R-:W-:Y:S01]  /*8600*/  IMAD.X R33, R10, 0x1, R5, P6 ;  /* 0x000000010a217824 */ /* 0x000fe200030e0605 */
[----:B------:R-:W-:-:S02]  /*8610*/  IADD3 R69, P6, PT, R12, R8, RZ ;  /* 0x000000080c457210 */ /* 0x000fc40007fde0ff */
[----:B------:R-:W-:Y:S01]  /*8620*/  STL [R1+0x1578], R55 ;  /* 0x0015783701007387 */ /* 0x000fe20000100800 */
[----:B------:R-:W-:Y:S01]  /*8630*/  IMAD.X R66, R10, 0x1, R7, P5 ;  /* 0x000000010a427824 */ /* 0x000fe200028e0607 */
[----:B------:R-:W-:Y:S02]  /*8640*/  SHF.R.S32.HI R16, RZ, 0x1f, R17 ;  /* 0x0000001fff107819 */ /* 0x000fe40000011411 */
[----:B------:R-:W-:Y:S01]  /*8650*/  STL [R1+0x158c], R27 ;  /* 0x00158c1b01007387 */ /* 0x000fe20000100800 */
[----:B------:R-:W-:Y:S01]  /*8660*/  IADD3 R36, P5, PT, R17, R2, RZ ;  /* 0x0000000211247210 */ /* 0x000fe20007fbe0ff */
[----:B------:R-:W-:Y:S02]  /*8670*/  IMAD R13, R18, 0x70, RZ ;  /* 0x00000070120d7824 */ /* 0x000fe400078e02ff */
[----:B------:R-:W-:Y:S01]  /*8680*/  STL [R1+0x1580], R57 ;  /* 0x0015803901007387 */ /* 0x000fe20000100800 */
[----:B------:R-:W-:-:S03]  /*8690*/  IMAD.X R68, R10, 0x1, R9, P6 ;  /* 0x000000010a447824 */ /* 0x000fc600030e0609 */
[----:B------:R-:W-:Y:S01]  /*86a0*/  STL [R1+0x1594], R83 ;  /* 0x0015945301007387 */ /* 0x000fe20000100800 */
[----:B------:R-:W-:-:S03]  /*86b0*/  IADD3 R52, P6, PT, R17, R4, RZ ;  /* 0x0000000411347210 */ /* 0x000fc60007fde0ff */
[----:B------:R-:W-:Y:S01]  /*86c0*/  STL [R1+0x1588], R41 ;  /* 0x0015882901007387 */ /* 0x000fe20000100800 */
[----:B------:R-:W-:-:S03]  /*86d0*/  IMAD.X R35, R16, 0x1, R3, P5 ;  /* 0x0000000110237824 */ /* 0x000fc600028e0603 */
[----:B------:R-:W-:Y:S01]  /*86e0*/  STL [R1+0x159c], R40 ;  /* 0x00159c2801007387 */ /* 0x000fe20000100800 */
[----:B------:R-:W-:-:S03]  /*86f0*/  SHF.R.S32.HI R11, RZ, 0x1f, R13 ;  /* 0x0000001fff0b7819 */ /* 0x000fc6000001140d */
[----:B------:R-:W-:Y:S01]  /*8700*/  STL [R1+0x1590], R84 ;  /* 0x0015905401007387 */ /* 0x000fe20000100800 */
[----:B------:R-:W-:-:S03]  /*8710*/  IADD3 R50, P5, PT, R13, R2, RZ ;  /* 0x000000020d327210 */ /* 0x000fc60007fbe0ff */
[----:B------:R-:W-:Y:S04]  /*8720*/  STL [R1+0x15a4], R49 ;  /* 0x0015a43101007387 */ /* 0x000fe80000100800 */
[----:B------:R-:W-:Y:S01]  /*8730*/  STL [R1+0x1598], R81 ;  /* 0x0015985101007387 */ /* 0x000fe20000100800 */
[----:B------:R-:W-:-:S03]  /*8740*/  IMAD.X R61, R16, 0x1, R5, P6 ;  /* 0x00000001103d7824 */ /* 0x000fc600030e0605 */
[----:B------:R-:W-:Y:S01]  /*8750*/  STL [R1+0x164c], R70 ;  /* 0x00164c4601007387 */ /* 0x000fe20000100800 */
[----:B------:R-:W-:-:S03]  /*8760*/  IADD3 R34, P6, PT, R13, R4, RZ ;  /* 0x000000040d227210 */ /* 0x000fc60007fde0ff */
[----:B------:R-:W-:Y:S01]  /*8770*/  STL [R1+0x15a0], R62 ;  /* 0x0015a03e01007387 */ /* 0x000fe20000100800 */
[----:B------:R-:W-:-:S03]  /*8780*/  IMAD.X R87, R11, 0x1, R3, P5 ;  /* 0x000000010b577824 */ /* 0x000fc600028e0603 */
[----:B------:R0:W-:Y:S01]  /*8790*/  STL [R1+0x1648], R0 ;  /* 0x0016480001007387 */ /* 0x0001e20000100800 */
        /* <DEDUP_REMOVED lines=16> */
[----:B0-----:R-:W-:-:S03]  /*88a0*/  IMAD.X R0, R11, 0x1, R9, P6 ;  /* 0x000000010b007824 */ /* 0x001fc600030e0609 */
[----:B------:R-:W-:Y:S01]  /*88b0*/  STL [R1+0x167c], R22 ;  /* 0x00167c1601007387 */ /* 0x000fe20000100800 */
[----:B------:R-:W-:-:S03]  /*88c0*/  IADD3 R80, P6, PT, R14, R4, RZ ;  /* 0x000000040e507210 */ /* 0x000fc60007fde0ff */
        /* <DEDUP_REMOVED lines=14> */
[----:B------:R-:W-:-:S03]  /*89b0*/  IMAD.X R73, R10, 0x1, R7, P5 ;  /* 0x000000010a497824 */ /* 0x000fc600028e0607 */
[----:B------:R-:W-:Y:S01]  /*89c0*/  STL [R1+0x1690], R61 ;  /* 0x0016903d01007387 */ /* 0x000fe20000100800 */
[----:B------:R-:W-:-:S03]  /*89d0*/  SHF.R.S32.HI R12, RZ, 0x1f, R20 ;  /* 0x0000001fff0c7819 */ /* 0x000fc60000011414 */
        /* <DEDUP_REMOVED lines=42> */
[----:B------:R-:W-:-:S03]  /*8c80*/  IADD3 R31, P5, PT, R14, R8, RZ ;  /* 0x000000080e1f7210 */ /* 0x000fc60007fbe0ff */
[----:B------:R-:W2:Y:S04]  /*8c90*/  LDL R11, [R1+0xbd0] ;  /* 0x000bd000010b7983 */ /* 0x000ea80000100800 */
[----:B------:R-:W-:Y:S04]  /*8ca0*/  STL [R1+0x1858], R51 ;  /* 0x0018583301007387 */ /* 0x000fe80000100800 */
[----:B------:R-:W-:Y:S04]  /*8cb0*/  STL [R1+0x186c], R78 ;  /* 0x00186c4e01007387 */ /* 0x000fe80000100800 */
[----:B------:R-:W-:Y:S04]  /*8cc0*/  STL [R1+0x1860], R53 ;  /* 0x0018603501007387 */ /* 0x000fe80000100800 */
[----:B------:R-:W-:Y:S01]  /*8cd0*/  STL [R1+0x1874], R30 ;  /* 0x0018741e01007387 */ /* 0x000fe20000100800 */
[----:B------:R-:W-:-:S03]  /*8ce0*/  IMAD.X R85, R10, 0x1, R7, P6 ;  /* 0x000000010a557824 */ /* 0x000fc600030e0607 */
[----:B------:R-:W-:Y:S01]  /*8cf0*/  STL [R1+0x1868], R76 ;  /* 0x0018684c01007387 */ /* 0x000fe20000100800 */
[----:B------:R-:W-:-:S03]  /*8d00*/  IMAD.X R32, R10, 0x1, R9, P5 ;  /* 0x000000010a207824 */ /* 0x000fc600028e0609 */
[----:B------:R-:W-:Y:S04]  /*8d10*/  STL [R1+0x187c], R86 ;  /* 0x00187c5601007387 */ /* 0x000fe80000100800 */
[----:B------:R-:W-:Y:S04]  /*8d20*/  STL [R1+0x1870], R79 ;  /* 0x0018704f01007387 */ /* 0x000fe80000100800 */
[----:B------:R-:W-:Y:S04]  /*8d30*/  STL [R1+0x1884], R31 ;  /* 0x0018841f01007387 */ /* 0x000fe80000100800 */
[----:B------:R-:W2:Y:S01]  /*8d40*/  LDL R10, [R1+0xbcc] ;  /* 0x000bcc00010a7983 */ /* 0x000ea20000100800 */
[----:B------:R-:W-:Y:S01]  /*8d50*/  PRMT R92, RZ, 0x7610, R92 ;  /* 0x00007610ff5c7816 */ /* 0x000fe2000000005c */
[----:B------:R-:W-:Y:S01]  /*8d60*/  IMAD R23, R18, 0x7a, RZ ;  /* 0x0000007a12177824 */ /* 0x000fe200078e02ff */
[----:B--2---:R-:W-:-:S04]  /*8d70*/  @!P4 LOP3.LUT R11, R11, R10, RZ, 0x3c, !PT ;  /* 0x0000000a0b0bc212 */ /* 0x004fc800078e3cff */
[----:B------:R-:W-:-:S04]  /*8d80*/  @!P4 LOP3.LUT R10, R11, R10, RZ, 0x3c, !PT ;  /* 0x0000000a0b0ac212 */ /* 0x000fc800078e3cff */
[----:B------:R-:W-:-:S05]  /*8d90*/  @!P4 LOP3.LUT R11, R11, R10, RZ, 0x3c, !PT ;  /* 0x0000000a0b0bc212 */ /* 0x000fca00078e3cff */
[----:B------:R-:W2:Y:S01]  /*8da0*/  @!P4 LDG.E.U8 R92, desc[UR14][R10.64] ;  /* 0x0000000e0a5cc981 */ /* 0x000ea2000c1e1100 */
[----:B------:R-:W-:Y:S02]  /*8db0*/  SHF.R.S32.HI R13, RZ, 0x1f, R23 ;  /* 0x0000001fff0d7819 */ /* 0x000fe40000011417 */
[----:B------:R-:W-:Y:S01]  /*8dc0*/  IADD3 R38, P6, PT, R23, R2, RZ ;  /* 0x0000000217267210 */ /* 0x000fe20007fde0ff */
[----:B------:R-:W-:Y:S04]  /*8dd0*/  STL [R1+0x1878], R85 ;  /* 0x0018785501007387 */ /* 0x000fe80000100800 */
[----:B------:R-:W-:Y:S01]  /*8de0*/  IMAD.X R26, R13, 0x1, R3, P6 ;  /* 0x000000010d1a7824 */ /* 0x000fe200030e0603 */
[----:B------:R-:W-:Y:S04]  /*8df0*/  STL [R1+0x188c], R38 ;  /* 0x00188c2601007387 */ /* 0x000fe80000100800 */
[----:B------:R-:W-:Y:S04]  /*8e00*/  STL [R1+0x1880], R32 ;  /* 0x0018802001007387 */ /* 0x000fe80000100800 */
[----:B------:R-:W-:Y:S04]  /*8e10*/  STL [R1+0x1888], R26 ;  /* 0x0018881a01007387 */ /* 0x000fe80000100800 */
[----:B--2---:R0:W-:Y:S04]  /*8e20*/  STL [R1+0x3a0], R92 ;  /* 0x0003a05c01007387 */ /* 0x0041e80000100800 */
[----:B0-----:R-:W2:Y:S04]  /*8e30*/  LDL.LU R92, [R1+0x26d0] ;  /* 0x0026d000015c7983 */ /* 0x001ea80000300800 */
[----:B------:R-:W3:Y:S04]  /*8e40*/  LDL R10, [R1+0xbd4] ;  /* 0x000bd400010a7983 */ /* 0x000ee80000100800 */
[----:B------:R-:W3:Y:S01]  /*8e50*/  LDL R11, [R1+0xbd8] ;  /* 0x000bd800010b7983 */ /* 0x000ee20000100800 */
[----:B------:R-:W-:-:S02]  /*8e60*/  ISETP.GE.U32.AND P6, PT, R29, 0x7fffff70, PT ;  /* 0x7fffff701d00780c */ /* 0x000fc40003fc6070 */
[----:B------:R-:W-:Y:S02]  /*8e70*/  PRMT R29, RZ, 0x7610, R29 ;  /* 0x00007610ff1d7816 */ /* 0x000fe4000000001d */
[----:B---3--:R-:W-:-:S04]  /*8e80*/  @!P4 LOP3.LUT R11, R11, R10, RZ, 0x3c, !PT ;  /* 0x0000000a0b0bc212 */ /* 0x008fc800078e3cff */
[----:B------:R-:W-:-:S04]  /*8e90*/  @!P4 LOP3.LUT R10, R11, R10, RZ, 0x3c, !PT ;  /* 0x0000000a0b0ac212 */ /* 0x000fc800078e3cff */
[----:B------:R-:W-:-:S05]  /*8ea0*/  @!P4 LOP3.LUT R11, R11, R10, RZ, 0x3c, !PT ;  /* 0x0000000a0b0bc212 */ /* 0x000fca00078e3cff */
[----:B------:R-:W3:Y:S04]  /*8eb0*/  @!P4 LDG.E.U8 R29, desc[UR14][R10.64] ;  /* 0x0000000e0a1dc981 */ /* 0x000ee8000c1e1100 */
[----:B------:R-:W4:Y:S04]  /*8ec0*/  LDL R10, [R1+0xbdc] ;  /* 0x000bdc00010a7983 */ /* 0x000f280000100800 */
[----:B------:R-:W4:Y:S01]  /*8ed0*/  LDL R11, [R1+0xbe0] ;  /* 0x000be000010b7983 */ /* 0x000f220000100800 */
[----:B------:R-:W-:-:S03]  /*8ee0*/  PRMT R14, RZ, 0x7610, R14 ;  /* 0x00007610ff0e7816 */ /* 0x000fc6000000000e */
[----:B---3--:R0:W-:Y:S01]  /*8ef0*/  STL [R1+0x39c], R29 ;  /* 0x00039c1d01007387 */ /* 0x0081e20000100800 */
[----:B--2---:R-:W-:Y:S02]  /*8f00*/  PRMT R92, RZ, 0x7610, R92 ;  /* 0x00007610ff5c7816 */ /* 0x004fe4000000005c */
[----:B------:R-:W-:Y:S01]  /*8f10*/  PRMT R82, RZ, 0x7610, R82 ;  /* 0x00007610ff527816 */ /* 0x000fe20000000052 */
[----:B0-----:R-:W0:Y:S01]  /*8f20*/  LDC R29, c[0x0][0x3a0] ;  /* 0x0000e800ff1d7b82 */ /* 0x001e220000000800 */
[----:B----4-:R-:W-:-:S04]  /*8f30*/  @!P4 LOP3.LUT R11, R11, R10, RZ, 0x3c, !PT ;  /* 0x0000000a0b0bc212 */ /* 0x010fc800078e3cff */
[----:B------:R-:W-:-:S04]  /*8f40*/  @!P4 LOP3.LUT R10, R11, R10, RZ, 0x3c, !PT ;  /* 0x0000000a0b0ac212 */ /* 0x000fc800078e3cff */
[----:B------:R-:W-:-:S05]  /*8f50*/  @!P4 LOP3.LUT R11, R11, R10, RZ, 0x3c, !PT ;  /* 0x0000000a0b0bc212 */ /* 0x000fca00078e3cff */
[----:B------:R2:W3:Y:S04]  /*8f60*/  @!P4 LDG.E.U8 R14, desc[UR14][R10.64] ;  /* 0x0000000e0a0ec981 */ /* 0x0004e8000c1e1100 */
[----:B------:R-:W2:Y:S04]  /*8f70*/  LDL R10, [R1+0xbe4] ;  /* 0x000be400010a7983 */ /* 0x000ea80000100800 */
[----:B------:R-:W2:Y:S02]  /*8f80*/  LDL R11, [R1+0xbe8] ;  /* 0x000be800010b7983 */ /* 0x000ea40000100800 */
[----:B--2---:R-:W-:-:S04]  /*8f90*/  @!P4 LOP3.LUT R11, R11, R10, RZ, 0x3c, !PT ;  /* 0x0000000a0b0bc212 */ /* 0x004fc800078e3cff */
[----:B------:R-:W-:-:S04]  /*8fa0*/  @!P4 LOP3.LUT R10, R11, R10, RZ, 0x3c, !PT ;  /* 0x0000000a0b0ac212 */ /* 0x000fc800078e3cff */
[----:B------:R-:W-:-:S05]  /*8fb0*/  @!P4 LOP3.LUT R11, R11, R10, RZ, 0x3c, !PT ;  /* 0x0000000a0b0bc212 */ /* 0x000fca00078e3cff */
[----:B------:R-:W2:Y:S04]  /*8fc0*/  @!P4 LDG.E.U8 R92, desc[UR14][R10.64] ;  /* 0x0000000e0a5cc981 */ /* 0x000ea8000c1e1100 */
[----:B---3--:R-:W-:Y:S04]  /*8fd0*/  STL [R1+0x398], R14 ;  /* 0x0003980e01007387 */ /* 0x008fe80000100800 */
[----:B--2---:R2:W-:Y:S04]  /*8fe0*/  STL [R1+0x394], R92 ;  /* 0x0003945c01007387 */ /* 0x0045e80000100800 */
[----:B--2---:R-:W2:Y:S04]  /*8ff0*/  LDL.LU R92, [R1+0x26cc] ;  /* 0x0026cc00015c7983 */ /* 0x004ea80000300800 */
[----:B------:R-:W3:Y:S04]  /*9000*/  LDL R10, [R1+0xccc] ;  /* 0x000ccc00010a7983 */ /* 0x000ee80000100800 */
[----:B------:R-:W3:Y:S02]  /*9010*/  LDL R11, [R1+0xcd0] ;  /* 0x000cd000010b7983 */ /* 0x000ee40000100800 */
[----:B---3--:R-:W-:-:S04]  /*9020*/  @!P6 LOP3.LUT R11, R11, R10, RZ, 0x3c, !PT ;  /* 0x0000000a0b0be212 */ /* 0x008fc800078e3cff */
[----:B------:R-:W-:-:S04]  /*9030*/  @!P6 LOP3.LUT R10, R11, R10, RZ, 0x3c, !PT ;  /* 0x0000000a0b0ae212 */ /* 0x000fc800078e3cff */
[----:B------:R-:W-:-:S05]  /*9040*/  @!P6 LOP3.LUT R11, R11, R10, RZ, 0x3c, !PT ;  /* 0x0000000a0b0be212 */ /* 0x000fca00078e3cff */
[----:B------:R-:W3:Y:S04]  /*9050*/  @!P6 LDG.E.U8 R82, desc[UR14][R10.64] ;  /* 0x0000000e0a52e981 */ /* 0x000ee8000c1e1100 */
[----:B---3--:R3:W-:Y:S04]  /*9060*/  STL [R1+0x390], R82 ;  /* 0x0003905201007387 */ /* 0x0087e80000100800 */
[----:B---3--:R-:W3:Y:S04]  /*9070*/  LDL.LU R82, [R1+0x26c8] ;  /* 0x0026c80001527983 */ /* 0x008ee80000300800 */
[----:B------:R-:W4:Y:S04]  /*9080*/  LDL R10, [R1+0xcd4] ;  /* 0x000cd400010a7983 */ /* 0x000f280000100800 */
[----:B------:R-:W4:Y:S01]  /*9090*/  LDL R11, [R1+0xcd8] ;  /* 0x000cd800010b7983 */ /* 0x000f220000100800 */
[----:B--2---:R-:W-:-:S02]  /*90a0*/  PRMT R92, RZ, 0x7610, R92 ;  /* 0x00007610ff5c7816 */ /* 0x004fc4000000005c */
[----:B----4-:R-:W-:-:S04]  /*90b0*/  @!P6 LOP3.LUT R11, R11, R10, RZ, 0x3c, !PT ;  /* 0x0000000a0b0be212 */ /* 0x010fc800078e3cff */
[----:B------:R-:W-:-:S04]  /*90c0*/  @!P6 LOP3.LUT R10, R11, R10, RZ, 0x3c, !PT ;  /* 0x0000000a0b0ae212 */ /* 0x000fc800078e3cff */
[----:B------:R-:W-:-:S05]  /*90d0*/  @!P6 LOP3.LUT R11, R11, R10, RZ, 0x3c, !PT ;  /* 0x0000000a0b0be212 */ /* 0x000fca00078e3cff */
[----:B------:R-:W2:Y:S04]  /*90e0*/  @!P6 LDG.E.U8 R92, desc[UR14][R10.64] ;  /* 0x0000000e0a5ce981 */ /* 0x000ea8000c1e1100 */
[----:B--2---:R2:W-:Y:S04]  /*90f0*/  STL [R1+0x38c], R92 ;  /* 0x00038c5c01007387 */ /* 0x0045e80000100800 */
[----:B--2---:R-:W2:Y:S04]  /*9100*/  LDL.LU R92, [R1+0x26c4] ;  /* 0x0026c400015c7983 */ /* 0x004ea80000300800 */
[----:B------:R-:W4:Y:S04]  /*9110*/  LDL R10, [R1+0xcdc] ;  /* 0x000cdc00010a7983 */ /* 0x000f280000100800 */
[----:B------:R-:W4:Y:S01]  /*9120*/  LDL R11, [R1+0xce0] ;  /* 0x000ce000010b7983 */ /* 0x000f220000100800 */
[----:B0-----:R-:W-:-:S05]  /*9130*/  VIADD R14, R29, 0xffffffe7 ;  /* 0xffffffe71d0e7836 */ /* 0x001fca0000000000 */
[----:B------:R-:W-:Y:S02]  /*9140*/  ISETP.GE.U32.AND P4, PT, R14, 0x7fffff68, PT ;  /* 0x7fffff680e00780c */ /* 0x000fe40003f86070 */
[----:B------:R-:W-:Y:S02]  /*9150*/  PRMT R14, RZ, 0x7610, R14 ;  /* 0x00007610ff0e7816 */ /* 0x000fe4000000000e */
[----:B----4-:R-:W-:-:S04]  /*9160*/  @!P6 LOP3.LUT R11, R11, R10, RZ, 0x3c, !PT ;  /* 0x0000000a0b0be212 */ /* 0x010fc800078e3cff */
[----:B------:R-:W-:-:S04]  /*9170*/  @!P6 LOP3.LUT R10, R11, R10, RZ, 0x3c, !PT ;  /* 0x0000000a0b0ae212 */ /* 0x000fc800078e3cff */
[----:B------:R-:W-:-:S05]  /*9180*/  @!P6 LOP3.LUT R11, R11, R10, RZ, 0x3c, !PT ;  /* 0x0000000a0b0be212 */ /* 0x000fca00078e3cff */
[----:B------:R0:W4:Y:S04]  /*9190*/  @!P6 LDG.E.U8 R14, desc[UR14][R10.64] ;  /* 0x0000000e0a0ee981 */ /* 0x000128000c1e1100 */
[----:B------:R-:W0:Y:S04]  /*91a0*/  LDL R10, [R1+0xce4] ;  /* 0x000ce400010a7983 */ /* 0x000e280000100800 */
[----:B------:R-:W0:Y:S01]  /*91b0*/  LDL R11, [R1+0xce8] ;  /* 0x000ce800010b7983 */ /* 0x000e220000100800 */
[----:B--2---:R-:W-:Y:S02]  /*91c0*/  PRMT R92, RZ, 0x7610, R92 ;  /* 0x00007610ff5c7816 */ /* 0x004fe4000000005c */
[----:B0-----:R-:W-:-:S04]  /*91d0*/  @!P6 LOP3.LUT R11, R11, R10, RZ, 0x3c, !PT ;  /* 0x0000000a0b0be212 */ /* 0x001fc800078e3cff */
[----:B------:R-:W-:-:S04]  /*91e0*/  @!P6 LOP3.LUT R10, R11, R10, RZ, 0x3c, !PT ;  /* 0x0000000a0b0ae212 */ /* 0x000fc800078e3cff */
[----:B------:R-:W-:-:S05]  /*91f0*/  @!P6 LOP3.LUT R11, R11, R10, RZ, 0x3c, !PT ;  /* 0x0000000a0b0be212 */ /* 0x000fca00078e3cff */
[----:B------:R-:W2:Y:S04]  /*9200*/  @!P6 LDG.E.U8 R92, desc[UR14][R10.64] ;  /* 0x0000000e0a5ce981 */ /* 0x000ea8000c1e1100 */
[----:B----4-:R-:W-:Y:S04]  /*9210*/  STL [R1+0x388], R14 ;  /* 0x0003880e01007387 */ /* 0x010fe80000100800 */
[----:B--2---:R0:W-:Y:S04]  /*9220*/  STL [R1+0x384], R92 ;  /* 0x0003845c01007387 */ /* 0x0041e80000100800 */
[----:B0-----:R-:W2:Y:S04]  /*9230*/  LDL.LU R92, [R1+0x26c0] ;  /* 0x0026c000015c7983 */ /* 0x001ea80000300800 */
[----:B------:R-:W4:Y:S04]  /*9240*/  LDL R10, [R1+0x1aa8] ;  /* 0x001aa800010a7983 */ /* 0x000f280000100800 */
[----:B------:R-:W4:Y:S01]  /*9250*/  LDL R11, [R1+0x1acc] ;  /* 0x001acc00010b7983 */ /* 0x000f220000100800 */
[----:B---3--:R-:W-:-:S02]  /*9260*/  PRMT R82, RZ, 0x7610, R82 ;  /* 0x00007610ff527816 */ /* 0x008fc40000000052 */
[----:B----4-:R-:W-:-:S04]  /*9270*/  @!P4 LOP3.LUT R11, R11, R10, RZ, 0x3c, !PT ;  /* 0x0000000a0b0bc212 */ /* 0x010fc800078e3cff */
[----:B------:R-:W-:-:S04]  /*9280*/  @!P4 LOP3.LUT R10, R11, R10, RZ, 0x3c, !PT ;  /* 0x0000000a0b0ac212 */ /* 0x000fc800078e3cff */
[----:B------:R-:W-:-:S05]  /*9290*/  @!P4 LOP3.LUT R11, R11, R10, RZ, 0x3c, !PT ;  /* 0x0000000a0b0bc212 */ /* 0x000fca00078e3cff */
[----:B------:R-:W3:Y:S04]  /*92a0*/  @!P4 LDG.E.U8 R82, desc[UR14][R10.64] ;  /* 0x0000000e0a52c981 */ /* 0x000ee8000c1e1100 */
[----:B---3--:R0:W-:Y:S04]  /*92b0*/  STL [R1+0x380], R82 ;  /* 0x0003805201007387 */ /* 0x0081e80000100800 */
[----:B0-----:R-:W3:Y:S04]  /*92c0*/  LDL.LU R82, [R1+0x26bc] ;  /* 0x0026bc0001527983 */ /* 0x001ee80000300800 */
        /* <DEDUP_REMOVED lines=8> */
[----:B0-----:R-:W2:Y:S04]  /*9350*/  LDL.LU R92, [R1+0x26b8] ;  /* 0x0026b800015c7983 */ /* 0x001ea80000300800 */
[----:B------:R-:W4:Y:S04]  /*9360*/  LDL R10, [R1+0x1ab4] ;  /* 0x001ab400010a7983 */ /* 0x000f280000100800 */
[----:B------:R-:W4:Y:S01]  /*9370*/  LDL R11, [R1+0x1ab8] ;  /* 0x001ab800010b7983 */ /* 0x000f220000100800 */
[----:B------:R-:W-:-:S05]  /*9380*/  VIADD R14, R29, 0xffffffdf ;  /* 0xffffffdf1d0e7836 */ /* 0x000fca0000000000 */
        /* <DEDUP_REMOVED lines=253> */
[----:B------:R-:W2:Y:S01]  /*a360*/  @!P6 LDG.E.U8 R92, desc[UR14][R10.64] ;  /* 0x0000000e0a5ce981 */ /* 0x000ea2000c1e1100 */
[----:B------:R-:W-:-:S03]  /*a370*/  VIADD R14, R29, 0xffffffa7 ;  /* 0xffffffa71d0e7836 */ /* 0x000fc60000000000 */
[----:B--2---:R0:W-:Y:S04]  /*a380*/  STL [R1+0x30c], R92 ;  /* 0x00030c5c01007387 */ /* 0x0041e80000100800 */
[----:B0-----:R-:W2:Y:S04]  /*a390*/  LDL.LU R92, [R1+0x2664] ;  /* 0x00266400015c7983 */ /* 0x001ea80000300800 */
[----:B------:R-:W4:Y:S01]  /*a3a0*/  LDL R11, [R1+0x1358] ;  /* 0x00135800010b7983 */ /* 0x000f220000100800 */
[----:B------:R-:W-:Y:S02]  /*a3b0*/  ISETP.GE.U32.AND P4, PT, R14, 0x7fffff28, PT ;  /* 0x7fffff280e00780c */ /* 0x000fe40003f86070 */
[----:B------:R-:W-:Y:S01]  /*a3c0*/  PRMT R14, RZ, 0x7610, R14 ;  /* 0x00007610ff0e7816 */ /* 0x000fe2000000000e */
[----:B--2---:R-:W-:-:S02]  /*a3d0*/  @!P6 IMAD.MOV.U32 R10, RZ, RZ, R92 ;  /* 0x000000ffff0ae224 */ /* 0x004fc400078e005c */
[----:B------:R-:W2:Y:S04]  /*a3e0*/  LDL.LU R92, [R1+0x2660] ;  /* 0x00266000015c7983 */ /* 0x000ea80000300800 */
[----:B----4-:R-:W4:Y:S04]  /*a3f0*/  @!P6 LDG.E.U8 R14, desc[UR14][R10.64] ;  /* 0x0000000e0a0ee981 */ /* 0x010f28000c1e1100 */
[----:B------:R-:W2:Y:S04]  /*a400*/  LDL R10, [R1+0x1360] ;  /* 0x00136000010a7983 */ /* 0x000ea80000100800 */
[----:B------:R-:W2:Y:S01]  /*a410*/  LDL R11, [R1+0x1364] ;  /* 0x00136400010b7983 */ /* 0x000ea20000100800 */
[----:B------:R-:W-:-:S02]  /*a420*/  ISETP.GE.U32.AND P5, PT, R24, 0x7fffff0e, PT ;  /* 0x7fffff0e1800780c */ /* 0x000fc40003fa6070 */
[----:B------:R-:W-:Y:S01]  /*a430*/  PRMT R24, RZ, 0x7610, R24 ;  /* 0x00007610ff187816 */ /* 0x000fe20000000018 */
[----:B----4-:R-:W-:Y:S01]  /*a440*/  STL [R1+0x308], R14 ;  /* 0x0003080e01007387 */ /* 0x010fe20000100800 */
[----:B--2---:R-:W-:-:S04]  /*a450*/  @!P6 LOP3.LUT R11, R11, R10, RZ, 0x3c, !PT ;  /* 0x0000000a0b0be212 */ /* 0x004fc800078e3cff */
[----:B------:R-:W-:-:S04]  /*a460*/  @!P6 LOP3.LUT R10, R11, R10, RZ, 0x3c, !PT ;  /* 0x0000000a0b0ae212 */ /* 0x000fc800078e3cff */
[----:B------:R-:W-:-:S05]  /*a470*/  @!P6 LOP3.LUT R11, R11, R10, RZ, 0x3c, !PT ;  /* 0x0000000a0b0be212 */ /* 0x000fca00078e3cff */
[----:B------:R0:W2:Y:S04]  /*a480*/  @!P6 LDG.E.U8 R24, desc[UR14][R10.64] ;  /* 0x0000000e0a18e981 */ /* 0x0000a8000c1e1100 */
[----:B------:R-:W0:Y:S04]  /*a490*/  LDL R10, [R1+0x1448] ;  /* 0x00144800010a7983 */ /* 0x000e280000100800 */
[----:B------:R-:W0:Y:S01]  /*a4a0*/  LDL R11, [R1+0x144c] ;  /* 0x00144c00010b7983 */ /* 0x000e220000100800 */
[----:B---3--:R-:W-:Y:S02]  /*a4b0*/  PRMT R82, RZ, 0x7610, R82 ;  /* 0x00007610ff527816 */ /* 0x008fe40000000052 */
[----:B0-----:R-:W-:-:S04]  /*a4c0*/  @!P4 LOP3.LUT R11, R11, R10, RZ, 0x3c, !PT ;  /* 0x0000000a0b0bc212 */ /* 0x001fc800078e3cff */
[----:B------:R-:W-:-:S04]  /*a4d0*/  @!P4 LOP3.LUT R10, R11, R10, RZ, 0x3c, !PT ;  /* 0x0000000a0b0ac212 */ /* 0x000fc800078e3cff */
[----:B------:R-:W-:-:S05]  /*a4e0*/  @!P4 LOP3.LUT R11, R11, R10, RZ, 0x3c, !PT ;  /* 0x0000000a0b0bc212 */ /* 0x000fca00078e3cff */
[----:B------:R-:W3:Y:S04]  /*a4f0*/  @!P4 LDG.E.U8 R82, desc[UR14][R10.64] ;  /* 0x0000000e0a52c981 */ /* 0x000ee8000c1e1100 */
[----:B--2---:R0:W-:Y:S04]  /*a500*/  STL [R1+0x304], R24 ;  /* 0x0003041801007387 */ /* 0x0041e80000100800 */
[----:B0-----:R-:W2:Y:S04]  /*a510*/  LDL R24, [R1+0x1648] ;  /* 0x0016480001187983 */ /* 0x001ea80000100800 */
[----:B---3--:R0:W-:Y:S04]  /*a520*/  STL [R1+0x300], R82 ;  /* 0x0003005201007387 */ /* 0x0081e80000100800 */
[----:B0-----:R-:W3:Y:S04]  /*a530*/  LDL.LU R82, [R1+0x265c] ;  /* 0x00265c0001527983 */ /* 0x001ee80000300800 */
[----:B------:R-:W4:Y:S01]  /*a540*/  LDL R11, [R1+0x1450] ;  /* 0x00145000010b7983 */ /* 0x000f220000100800 */
[----:B------:R-:W-:Y:S01]  /*a550*/  PRMT R92, RZ, 0x7610, R92 ;  /* 0x00007610ff5c7816 */ /* 0x000fe2000000005c */
[----:B---3--:R-:W-:-:S02]  /*a560*/  @!P4 IMAD.MOV.U32 R10, RZ, RZ, R82 ;  /* 0x000000ffff0ac224 */ /* 0x008fc400078e0052 */
[----:B------:R-:W3:Y:S04]  /*a570*/  LDL.LU R82, [R1+0x2658] ;  /* 0x0026580001527983 */ /* 0x000ee80000300800 */
[----:B----4-:R-:W4:Y:S04]  /*a580*/  @!P4 LDG.E.U8 R92, desc[UR14][R10.64] ;  /* 0x0000000e0a5cc981 */ /* 0x010f28000c1e1100 */
[----:B----4-:R0:W-:Y:S04]  /*a590*/  STL [R1+0x2fc], R92 ;  /* 0x0002fc5c01007387 */ /* 0x0101e80000100800 */
[----:B0-----:R-:W4:Y:S04]  /*a5a0*/  LDL.LU R92, [R1+0x2654] ;  /* 0x00265400015c7983 */ /* 0x001f280000300800 */
[----:B------:R-:W2:Y:S04]  /*a5b0*/  LDL R10, [R1+0x1458] ;  /* 0x00145800010a7983 */ /* 0x000ea80000100800 */
[----:B------:R-:W2:Y:S01]  /*a5c0*/  LDL R11, [R1+0x145c] ;  /* 0x00145c00010b7983 */ /* 0x000ea20000100800 */
[----:B------:R-:W-:-:S05]  /*a5d0*/  VIADD R14, R29, 0xffffff9f ;  /* 0xffffff9f1d0e7836 */ /* 0x000fca0000000000 */
[----:B------:R-:W-:Y:S02]  /*a5e0*/  ISETP.GE.U32.AND P6, PT, R14, 0x7fffff20, PT ;  /* 0x7fffff200e00780c */ /* 0x000fe40003fc6070 */
[----:B------:R-:W-:Y:S02]  /*a5f0*/  PRMT R14, RZ, 0x7610, R14 ;  /* 0x00007610ff0e7816 */ /* 0x000fe4000000000e */
[----:B--2---:R-:W-:-:S04]  /*a600*/  @!P4 LOP3.LUT R11, R11, R10, RZ, 0x3c, !PT ;  /* 0x0000000a0b0bc212 */ /* 0x004fc800078e3cff */
[----:B------:R-:W-:-:S04]  /*a610*/  @!P4 LOP3.LUT R10, R11, R10, RZ, 0x3c, !PT ;  /* 0x0000000a0b0ac212 */ /* 0x000fc800078e3cff */
[----:B------:R-:W-:-:S05]  /*a620*/  @!P4 LOP3.LUT R11, R11, R10, RZ, 0x3c, !PT ;  /* 0x0000000a0b0bc212 */ /* 0x000fca00078e3cff */
[----:B------:R0:W2:Y:S04]  /*a630*/  @!P4 LDG.E.U8 R14, desc[UR14][R10.64] ;  /* 0x0000000e0a0ec981 */ /* 0x0000a8000c1e1100 */
[----:B------:R-:W0:Y:S04]  /*a640*/  LDL R10, [R1+0x1460] ;  /* 0x00146000010a7983 */ /* 0x000e280000100800 */
[----:B------:R-:W0:Y:S01]  /*a650*/  LDL R11, [R1+0x1464] ;  /* 0x00146400010b7983 */ /* 0x000e220000100800 */
[----:B----4-:R-:W-:Y:S02]  /*a660*/  PRMT R92, RZ, 0x7610, R92 ;  /* 0x00007610ff5c7816 */ /* 0x010fe4000000005c */
[----:B0-----:R-:W-:-:S04]  /*a670*/  @!P4 LOP3.LUT R11, R11, R10, RZ, 0x3c, !PT ;  /* 0x0000000a0b0bc212 */ /* 0x001fc800078e3cff */
[----:B------:R-:W-:-:S04]  /*a680*/  @!P4 LOP3.LUT R10, R11, R10, RZ, 0x3c, !PT ;  /* 0x0000000a0b0ac212 */ /* 0x000fc800078e3cff */
[----:B------:R-:W-:-:S05]  /*a690*/  @!P4 LOP3.LUT R11, R11, R10, RZ, 0x3c, !PT ;  /* 0x0000000a0b0bc212 */ /* 0x000fca00078e3cff */
[----:B------:R-:W4:Y:S04]  /*a6a0*/  @!P4 LDG.E.U8 R92, desc[UR14][R10.64] ;  /* 0x0000000e0a5cc981 */ /* 0x000f28000c1e1100 */
[----:B--2---:R-:W-:Y:S04]  /*a6b0*/  STL [R1+0x2f8], R14 ;  /* 0x0002f80e01007387 */ /* 0x004fe80000100800 */
[----:B----4-:R0:W-:Y:S04]  /*a6c0*/  STL [R1+0x2f4], R92 ;  /* 0x0002f45c01007387 */ /* 0x0101e80000100800 */
        /* <DEDUP_REMOVED lines=16> */
[----:B------:R0:W2:Y:S01]  /*a7d0*/  @!P6 LDG.E.U8 R92, desc[UR14][R10.64] ;  /* 0x0000000e0a5ce981 */ /* 0x0000a2000c1e1100 */
[----:B------:R-:W-:-:S05]  /*a7e0*/  VIADD R14, R29, 0xffffff97 ;  /* 0xffffff971d0e7836 */ /* 0x000fca0000000000 */
[----:B------:R-:W-:Y:S02]  /*a7f0*/  ISETP.GE.U32.AND P4, PT, R14, 0x7fffff18, PT ;  /* 0x7fffff180e00780c */ /* 0x000fe40003f86070 */
[----:B------:R-:W-:Y:S01]  /*a800*/  PRMT R14, RZ, 0x7610, R14 ;  /* 0x00007610ff0e7816 */ /* 0x000fe2000000000e */
[----:B0-----:R-:W-:Y:S02]  /*a810*/  @!P6 IMAD.MOV.U32 R10, RZ, RZ, R90 ;  /* 0x000000ffff0ae224 */ /* 0x001fe400078e005a */
[----:B------:R-:W-:-:S05]  /*a820*/  @!P6 IMAD.MOV.U32 R11, RZ, RZ, R91 ;  /* 0x000000ffff0be224 */ /* 0x000fca00078e005b */
[----:B------:R0:W4:Y:S04]  /*a830*/  @!P6 LDG.E.U8 R14, desc[UR14][R10.64] ;  /* 0x0000000e0a0ee981 */ /* 0x000128000c1e1100 */
[----:B--2---:R2:W-:Y:S04]  /*a840*/  STL [R1+0x2ec], R92 ;  /* 0x0002ec5c01007387 */ /* 0x0045e80000100800 */
[----:B--2---:R-:W2:Y:S04]  /*a850*/  LDL.LU R92, [R1+0x2648] ;  /* 0x00264800015c7983 */ /* 0x004ea80000300800 */
[----:B------:R-:W2:Y:S04]  /*a860*/  LDL.LU R91, [R1+0x2644] ;  /* 0x00264400015b7983 */ /* 0x000ea80000300800 */
[----:B------:R-:W2:Y:S04]  /*a870*/  LDL.LU R90, [R1+0x2640] ;  /* 0x00264000015a7983 */ /* 0x000ea80000300800 */
[----:B------:R-:W0:Y:S04]  /*a880*/  LDL R10, [R1+0x1560] ;  /* 0x00156000010a7983 */ /* 0x000e280000100800 */
[----:B------:R-:W0:Y:S01]  /*a890*/  LDL R11, [R1+0x1564] ;  /* 0x00156400010b7983 */ /* 0x000e220000100800 */
[----:B---3--:R-:W-:-:S02]  /*a8a0*/  PRMT R82, RZ, 0x7610, R82 ;  /* 0x00007610ff527816 */ /* 0x008fc40000000052 */
[----:B0-----:R-:W-:-:S04]  /*a8b0*/  @!P6 LOP3.LUT R11, R11, R10, RZ, 0x3c, !PT ;  /* 0x0000000a0b0be212 */ /* 0x001fc800078e3cff */
[----:B------:R-:W-:-:S04]  /*a8c0*/  @!P6 LOP3.LUT R10, R11, R10, RZ, 0x3c, !PT ;  /* 0x0000000a0b0ae212 */ /* 0x000fc800078e3cff */
[----:B------:R-:W-:-:S05]  /*a8d0*/  @!P6 LOP3.LUT R11, R11, R10, RZ, 0x3c, !PT ;  /* 0x0000000a0b0be212 */ /* 0x000fca00078e3cff */
[----:B------:R0:W3:Y:S04]  /*a8e0*/  @!P6 LDG.E.U8 R82, desc[UR14][R10.64] ;  /* 0x0000000e0a52e981 */ /* 0x0000e8000c1e1100 */
[----:B----4-:R4:W-:Y:S01]  /*a8f0*/  STL [R1+0x2e8], R14 ;  /* 0x0002e80e01007387 */ /* 0x0109e20000100800 */
[----:B0-----:R-:W-:Y:S01]  /*a900*/  @!P4 IMAD.MOV.U32 R10, RZ, RZ, R70 ;  /* 0x000000ffff0ac224 */ /* 0x001fe200078e0046 */
[----:B--2---:R-:W-:Y:S01]  /*a910*/  PRMT R92, RZ, 0x7610, R92 ;  /* 0x00007610ff5c7816 */ /* 0x004fe2000000005c */
[----:B------:R-:W-:Y:S01]  /*a920*/  @!P4 IMAD.MOV.U32 R11, RZ, RZ, R24 ;  /* 0x000000ffff0bc224 */ /* 0x000fe200078e0018 */
[----:B------:R-:W-:Y:S01]  /*a930*/  PRMT R91, RZ, 0x7610, R91 ;  /* 0x00007610ff5b7816 */ /* 0x000fe2000000005b */
[----:B----4-:R-:W-:-:S03]  /*a940*/  VIADD R14, R29, 0xffffff8f ;  /* 0xffffff8f1d0e7836 */ /* 0x010fc60000000000 */
[----:B------:R0:W2:Y:S04]  /*a950*/  @!P4 LDG.E.U8 R92, desc[UR14][R10.64] ;  /* 0x0000000e0a5cc981 */ /* 0x0000a8000c1e1100 */
[----:B---3--:R3:W-:Y:S04]  /*a960*/  STL [R1+0x2e4], R82 ;  /* 0x0002e45201007387 */ /* 0x0087e80000100800 */
[----:B---3--:R-:W3:Y:S04]  /*a970*/  LDL.LU R82, [R1+0x263c] ;  /* 0x00263c0001527983 */ /* 0x008ee80000300800 */
[----:B------:R-:W4:Y:S01]  /*a980*/  LDL.LU R70, [R1+0x2638] ;  /* 0x0026380001467983 */ /* 0x000f220000300800 */
[----:B0-----:R-:W-:-:S02]  /*a990*/  @!P4 IMAD.MOV.U32 R10, RZ, RZ, R59 ;  /* 0x000000ffff0ac224 */ /* 0x001fc400078e003b */
[----:B------:R-:W-:Y:S02]  /*a9a0*/  @!P4 IMAD.MOV.U32 R11, RZ, RZ, R54 ;  /* 0x000000ffff0bc224 */ /* 0x000fe400078e0036 */
[----:B------:R-:W2:Y:S01]  /*a9b0*/  LDL.LU R54, [R1+0x2634] ;  /* 0x0026340001367983 */ /* 0x000ea20000300800 */
[----:B------:R-:W-:-:S03]  /*a9c0*/  ISETP.GE.U32.AND P6, PT, R14, 0x7fffff10, PT ;  /* 0x7fffff100e00780c */ /* 0x000fc60003fc6070 */
[----:B------:R-:W2:Y:S01]  /*a9d0*/  LDL.LU R59, [R1+0x2630] ;  /* 0x00263000013b7983 */ /* 0x000ea20000300800 */
[----:B------:R-:W-:-:S03]  /*a9e0*/  PRMT R90, RZ, 0x7610, R90 ;  /* 0x00007610ff5a7816 */ /* 0x000fc6000000005a */
[----:B------:R0:W2:Y:S02]  /*a9f0*/  @!P4 LDG.E.U8 R91, desc[UR14][R10.64] ;  /* 0x0000000e0a5bc981 */ /* 0x0000a4000c1e1100 */
[----:B0-----:R-:W-:Y:S02]  /*aa00*/  @!P4 IMAD.MOV.U32 R10, RZ, RZ, R58 ;  /* 0x000000ffff0ac224 */ /* 0x001fe400078e003a */
[----:B------:R-:W-:Y:S02]  /*aa10*/  @!P4 IMAD.MOV.U32 R11, RZ, RZ, R64 ;  /* 0x000000ffff0bc224 */ /* 0x000fe400078e0040 */
[----:B------:R-:W2:Y:S04]  /*aa20*/  LDL.LU R64, [R1+0x262c] ;  /* 0x00262c0001407983 */ /* 0x000ea80000300800 */
[----:B------:R0:W2:Y:S04]  /*aa30*/  @!P4 LDG.E.U8 R90, desc[UR14][R10.64] ;  /* 0x0000000e0a5ac981 */ /* 0x0000a8000c1e1100 */
[----:B------:R-:W2:Y:S01]  /*aa40*/  LDL.LU R58, [R1+0x2628] ;  /* 0x00262800013a7983 */ /* 0x000ea20000300800 */
[----:B0-----:R-:W-:-:S02]  /*aa50*/  @!P4 IMAD.MOV.U32 R10, RZ, RZ, R93 ;  /* 0x000000ffff0ac224 */ /* 0x001fc400078e005d */
[----:B------:R-:W-:Y:S02]  /*aa60*/  @!P4 IMAD.MOV.U32 R11, RZ, RZ, R88 ;  /* 0x000000ffff0bc224 */ /* 0x000fe400078e0058 */
[----:B------:R-:W2:Y:S04]  /*aa70*/  LDL.LU R88, [R1+0x2624] ;  /* 0x0026240001587983 */ /* 0x000ea80000300800 */
[----:B------:R-:W2:Y:S01]  /*aa80*/  LDL.LU R93, [R1+0x2620] ;  /* 0x00262000015d7983 */ /* 0x000ea20000300800 */
[----:B---3--:R-:W-:Y:S02]  /*aa90*/  PRMT R82, RZ, 0x7610, R82 ;  /* 0x00007610ff527816 */ /* 0x008fe40000000052 */
[----:B----4-:R-:W-:-:S04]  /*aaa0*/  PRMT R70, RZ, 0x7610, R70 ;  /* 0x00007610ff467816 */ /* 0x010fc80000000046 */
[----:B------:R0:W3:Y:S02]  /*aab0*/  @!P4 LDG.E.U8 R82, desc[UR14][R10.64] ;  /* 0x0000000e0a52c981 */ /* 0x0000e4000c1e1100 */
[----:B0-----:R-:W-:Y:S02]  /*aac0*/  @!P6 IMAD.MOV.U32 R10, RZ, RZ, R50 ;  /* 0x000000ffff0ae224 */ /* 0x001fe400078e0032 */
[----:B------:R-:W-:Y:S02]  /*aad0*/  @!P6 IMAD.MOV.U32 R11, RZ, RZ, R87 ;  /* 0x000000ffff0be224 */ /* 0x000fe400078e0057 */
[----:B------:R-:W4:Y:S04]  /*aae0*/  LDL.LU R87, [R1+0x261c] ;  /* 0x00261c0001577983 */ /* 0x000f280000300800 */
[----:B------:R-:W3:Y:S04]  /*aaf0*/  LDL.LU R50, [R1+0x2618] ;  /* 0x0026180001327983 */ /* 0x000ee80000300800 */
[----:B------:R0:W4:Y:S02]  /*ab00*/  @!P6 LDG.E.U8 R70, desc[UR14][R10.64] ;  /* 0x0000000e0a46e981 */ /* 0x000124000c1e1100 */
[----:B0-----:R-:W-:-:S02]  /*ab10*/  @!P6 IMAD.MOV.U32 R11, RZ, RZ, R19 ;  /* 0x000000ffff0be224 */ /* 0x001fc400078e0013 */
[----:B------:R-:W-:Y:S01]  /*ab20*/  @!P6 IMAD.MOV.U32 R10, RZ, RZ, R34 ;  /* 0x000000ffff0ae224 */ /* 0x000fe200078e0022 */
[----:B------:R-:W4:Y:S04]  /*ab30*/  LDL.LU R19, [R1+0x2614] ;  /* 0x0026140001137983 */ /* 0x000f280000300800 */
[----:B------:R-:W4:Y:S01]  /*ab40*/  LDL.LU R34, [R1+0x2610] ;  /* 0x0026100001227983 */ /* 0x000f220000300800 */
[----:B--2---:R-:W-:Y:S01]  /*ab50*/  PRMT R59, RZ, 0x7610, R59 ;  /* 0x00007610ff3b7816 */ /* 0x004fe2000000003b */
[----:B------:R-:W-:Y:S01]  /*ab60*/  VIADD R14, R29, 0xffffff8e ;  /* 0xffffff8e1d0e7836 */ /* 0x000fe20000000000 */
[----:B------:R-:W-:-:S04]  /*ab70*/  PRMT R15, RZ, 0x7610, R15 ;  /* 0x00007610ff0f7816 */ /* 0x000fc8000000000f */
[----:B------:R0:W2:Y:S01]  /*ab80*/  @!P6 LDG.E.U8 R59, desc[UR14][R10.64] ;  /* 0x0000000e0a3be981 */ /* 0x0000a2000c1e1100 */
[----:B------:R-:W-:Y:S02]  /*ab90*/  ISETP.GE.U32.AND P4, PT, R14, 0x7fffff0f, PT ;  /* 0x7fffff0f0e00780c */ /* 0x000fe40003f86070 */
[----:B------:R-:W-:Y:S01]  /*aba0*/  PRMT R14, RZ, 0x7610, R14 ;  /* 0x00007610ff0e7816 */ /* 0x000fe2000000000e */
        /* <DEDUP_REMOVED lines=14> */
[----:B---3--:R-:W-:-:S06]  /*ac90*/  PRMT R50, RZ, 0x7610, R50 ;  /* 0x00007610ff327816 */ /* 0x008fcc0000000032 */
[----:B------:R0:W3:Y:S02]  /*aca0*/  @!P2 LDG.E.U8 R50, desc[UR14][R10.64] ;  /* 0x0000000e0a32a981 */ /* 0x0000e4000c1e1100 */
[----:B0-----:R-:W-:Y:S02]  /*acb0*/  @!P2 IMAD.MOV.U32 R10, RZ, RZ, R42 ;  /* 0x000000ffff0aa224 */ /* 0x001fe400078e002a */
[----:B------:R-:W-:Y:S01]  /*acc0*/  @!P2 IMAD.MOV.U32 R11, RZ, RZ, R48 ;  /* 0x000000ffff0ba224 */ /* 0x000fe200078e0030 */
[----:B----4-:R-:W-:-:S06]  /*acd0*/  PRMT R34, RZ, 0x7610, R34 ;  /* 0x00007610ff227816 */ /* 0x010fcc0000000022 */
[----:B------:R-:W4:Y:S04]  /*ace0*/  @!P2 LDG.E.U8 R34, desc[UR14][R10.64] ;  /* 0x0000000e0a22a981 */ /* 0x000f28000c1e1100 */
[----:B---3--:R0:W-:Y:S04]  /*acf0*/  STL [R1+0x2c], R50 ;  /* 0x00002c3201007387 */ /* 0x0081e80000100800 */
[----:B0-----:R-:W3:Y:S04]  /*ad00*/  LDL.LU R50, [R1+0x25f4] ;  /* 0x0025f40001327983 */ /* 0x001ee80000300800 */
[----:B------:R-:W2:Y:S04]  /*ad10*/  LDL.LU R48, [R1+0x25f0] ;  /* 0x0025f00001307983 */ /* 0x000ea80000300800 */
[----:B------:R-:W2:Y:S04]  /*ad20*/  LDL.LU R42, [R1+0x25ec] ;  /* 0x0025ec00012a7983 */ /* 0x000ea80000300800 */
[----:B----4-:R0:W-:Y:S04]  /*ad30*/  STL [R1+0x1c], R34 ;  /* 0x00001c2201007387 */ /* 0x0101e80000100800 */
[----:B0-----:R-:W4:Y:S01]  /*ad40*/  LDL.LU R34, [R1+0x25e8] ;  /* 0x0025e80001227983 */ /* 0x001f220000300800 */
[----:B------:R-:W-:-:S02]  /*ad50*/  VIADD R24, R29, 0xfffffff6 ;  /* 0xfffffff61d187836 */ /* 0x000fc40000000000 */
[----:B------:R-:W-:-:S03]  /*ad60*/  @!P2 IMAD.MOV.U32 R10, RZ, RZ, R45 ;  /* 0x000000ffff0aa224 */ /* 0x000fc600078e002d */
[----:B------:R-:W-:Y:S01]  /*ad70*/  ISETP.GE.U32.AND P6, PT, R24, 0x7fffff77, PT ;  /* 0x7fffff771800780c */ /* 0x000fe20003fc6070 */
[----:B------:R-:W-:Y:S01]  /*ad80*/  @!P2 IMAD.MOV.U32 R11, RZ, RZ, R51 ;  /* 0x000000ffff0ba224 */ /* 0x000fe200078e0033 */
[----:B------:R-:W-:Y:S01]  /*ad90*/  PRMT R24, RZ, 0x7610, R24 ;  /* 0x00007610ff187816 */ /* 0x000fe20000000018 */
[----:B------:R-:W2:Y:S04]  /*ada0*/  LDL.LU R51, [R1+0x25e4] ;  /* 0x0025e40001337983 */ /* 0x000ea80000300800 */
[----:B------:R-:W2:Y:S04]  /*adb0*/  LDL.LU R45, [R1+0x25e0] ;  /* 0x0025e000012d7983 */ /* 0x000ea80000300800 */
[----:B------:R0:W2:Y:S02]  /*adc0*/  @!P2 LDG.E.U8 R24, desc[UR14][R10.64] ;  /* 0x0000000e0a18a981 */ /* 0x0000a4000c1e1100 */
[----:B0-----:R-:W-:-:S02]  /*add0*/  @!P2 IMAD.MOV.U32 R10, RZ, RZ, R46 ;  /* 0x000000ffff0aa224 */ /* 0x001fc400078e002e */
[----:B------:R-:W-:Y:S01]  /*ade0*/  @!P2 IMAD.MOV.U32 R11, RZ, RZ, R53 ;  /* 0x000000ffff0ba224 */ /* 0x000fe200078e0035 */
[----:B----4-:R-:W-:-:S06]  /*adf0*/  PRMT R34, RZ, 0x7610, R34 ;  /* 0x00007610ff227816 */ /* 0x010fcc0000000022 */
[----:B------:R-:W4:Y:S04]  /*ae00*/  @!P2 LDG.E.U8 R34, desc[UR14][R10.64] ;  /* 0x0000000e0a22a981 */ /* 0x000f28000c1e1100 */
[----:B--2---:R-:W-:Y:S04]  /*ae10*/  STL [R1+0xc], R24 ;  /* 0x00000c1801007387 */ /* 0x004fe80000100800 */
[----:B------:R-:W2:Y:S04]  /*ae20*/  LDL.LU R53, [R1+0x25dc] ;  /* 0x0025dc0001357983 */ /* 0x000ea80000300800 */
[----:B------:R-:W2:Y:S04]  /*ae30*/  LDL.LU R46, [R1+0x25d8] ;  /* 0x0025d800012e7983 */ /* 0x000ea80000300800 */
[----:B----4-:R0:W-:Y:S04]  /*ae40*/  STL [R1+0x8], R34 ;  /* 0x0000082201007387 */ /* 0x0101e80000100800 */
[----:B0-----:R-:W4:Y:S04]  /*ae50*/  LDL.LU R34, [R1+0x25d4] ;  /* 0x0025d40001227983 */ /* 0x001f280000300800 */
[----:B------:R-:W2:Y:S04]  /*ae60*/  LDL R10, [R1+0xbec] ;  /* 0x000bec00010a7983 */ /* 0x000ea80000100800 */
[----:B------:R-:W2:Y:S01]  /*ae70*/  LDL R11, [R1+0xbf0] ;  /* 0x000bf000010b7983 */ /* 0x000ea20000100800 */
[----:B------:R-:W-:-:S02]  /*ae80*/  PRMT R42, RZ, 0x7610, R42 ;  /* 0x00007610ff2a7816 */ /* 0x000fc4000000002a */
[----:B--2---:R-:W-:-:S04]  /*ae90*/  @!P6 LOP3.LUT R11, R11, R10, RZ, 0x3c, !PT ;  /* 0x0000000a0b0be212 */ /* 0x004fc800078e3cff */
[----:B------:R-:W-:-:S04]  /*aea0*/  @!P6 LOP3.LUT R10, R11, R10, RZ, 0x3c, !PT ;  /* 0x0000000a0b0ae212 */ /* 0x000fc800078e3cff */
[----:B------:R-:W-:-:S05]  /*aeb0*/  @!P6 LOP3.LUT R11, R11, R10, RZ, 0x3c, !PT ;  /* 0x0000000a0b0be212 */ /* 0x000fca00078e3cff */
[----:B------:R-:W2:Y:S04]  /*aec0*/  @!P6 LDG.E.U8 R42, desc[UR14][R10.64] ;  /* 0x0000000e0a2ae981 */ /* 0x000ea8000c1e1100 */
[----:B--2---:R0:W-:Y:S04]  /*aed0*/  STL [R1+0x180], R42 ;  /* 0x0001802a01007387 */ /* 0x0041e80000100800 */
[----:B0-----:R-:W2:Y:S04]  /*aee0*/  LDL.LU R42, [R1+0x25d0] ;  /* 0x0025d000012a7983 */ /* 0x001ea80000300800 */
[----:B------:R-:W2:Y:S04]  /*aef0*/  LDL R10, [R1+0xbf4] ;  /* 0x000bf400010a7983 */ /* 0x000ea80000100800 */
[----:B------:R-:W2:Y:S01]  /*af00*/  LDL R11, [R1+0xbf8] ;  /* 0x000bf800010b7983 */ /* 0x000ea20000100800 */
[----:B----4-:R-:W-:-:S02]  /*af10*/  PRMT R34, RZ, 0x7610, R34 ;  /* 0x00007610ff227816 */ /* 0x010fc40000000022 */
[----:B--2---:R-:W-:-:S04]  /*af20*/  @!P6 LOP3.LUT R11, R11, R10, RZ, 0x3c, !PT ;  /* 0x0000000a0b0be212 */ /* 0x004fc800078e3cff */
        /* <DEDUP_REMOVED lines=26> */
[----:B------:R-:W-:-:S02]  /*b0d0*/  PRMT R42, RZ, 0x7610, R42 ;  /* 0x00007610ff2a7816 */ /* 0x000fc4000000002a */
[----:B----4-:R-:W-:-:S04]  /*b0e0*/  @!P2 LOP3.LUT R11, R11, R10, RZ, 0x3c, !PT ;  /* 0x0000000a0b0ba212 */ /* 0x010fc800078e3cff */
[----:B------:R-:W-:-:S04]  /*b0f0*/  @!P2 LOP3.LUT R10, R11, R10, RZ, 0x3c, !PT ;  /* 0x0000000a0b0aa212 */ /* 0x000fc800078e3cff */
[----:B------:R-:W-:-:S05]  /*b100*/  @!P2 LOP3.LUT R11, R11, R10, RZ, 0x3c, !PT ;  /* 0x0000000a0b0ba212 */ /* 0x000fca00078e3cff */
[----:B------:R-:W4:Y:S04]  /*b110*/  @!P2 LDG.E.U8 R42, desc[UR14][R10.64] ;  /* 0x0000000e0a2aa981 */ /* 0x000f28000c1e1100 */
[----:B----4-:R0:W-:Y:S04]  /*b120*/  STL [R1+0x168], R42 ;  /* 0x0001682a01007387 */ /* 0x0101e80000100800 */
[----:B0-----:R-:W4:Y:S04]  /*b130*/  LDL.LU R42, [R1+0x25c4] ;  /* 0x0025c400012a7983 */ /* 0x001f280000300800 */
[----:B------:R-:W3:Y:S04]  /*b140*/  LDL R10, [R1+0xcf4] ;  /* 0x000cf400010a7983 */ /* 0x000ee80000100800 */
[----:B------:R-:W3:Y:S01]  /*b150*/  LDL R11, [R1+0xcf8] ;  /* 0x000cf800010b7983 */ /* 0x000ee20000100800 */
[----:B--2---:R-:W-:-:S02]  /*b160*/  PRMT R34, RZ, 0x7610, R34 ;  /* 0x00007610ff227816 */ /* 0x004fc40000000022 */
[----:B---3--:R-:W-:-:S04]  /*b170*/  @!P2 LOP3.LUT R11, R11, R10, RZ, 0x3c, !PT ;  /* 0x0000000a0b0ba212 */ /* 0x008fc800078e3cff */
[----:B------:R-:W-:-:S04]  /*b180*/  @!P2 LOP3.LUT R10, R11, R10, RZ, 0x3c, !PT ;  /* 0x0000000a0b0aa212 */ /* 0x000fc800078e3cff */
[----:B------:R-:W-:-:S05]  /*b190*/  @!P2 LOP3.LUT R11, R11, R10, RZ, 0x3c, !PT ;  /* 0x0000000a0b0ba212 */ /* 0x000fca00078e3cff */
[----:B------:R-:W2:Y:S04]  /*b1a0*/  @!P2 LDG.E.U8 R34, desc[UR14][R10.64] ;  /* 0x0000000e0a22a981 */ /* 0x000ea8000c1e1100 */
[----:B--2---:R0:W-:Y:S04]  /*b1b0*/  STL [R1+0x164], R34 ;  /* 0x0001642201007387 */ /* 0x0041e80000100800 */
[----:B0-----:R-:W2:Y:S04]  /*b1c0*/  LDL.LU R34, [R1+0x25c0] ;  /* 0x0025c00001227983 */ /* 0x001ea80000300800 */
[----:B------:R-:W3:Y:S04]  /*b1d0*/  LDL R10, [R1+0xcfc] ;  /* 0x000cfc00010a7983 */ /* 0x000ee80000100800 */
[----:B------:R-:W3:Y:S01]  /*b1e0*/  LDL R11, [R1+0xd00] ;  /* 0x000d0000010b7983 */ /* 0x000ee20000100800 */
[----:B------:R-:W-:-:S05]  /*b1f0*/  VIADD R24, R29, 0xffffffe6 ;  /* 0xffffffe61d187836 */ /* 0x000fca0000000000 */
[----:B------:R-:W-:Y:S02]  /*b200*/  ISETP.GE.U32.AND P6, PT, R24, 0x7fffff67, PT ;  /* 0x7fffff671800780c */ /* 0x000fe40003fc6070 */
[----:B------:R-:W-:Y:S02]  /*b210*/  PRMT R24, RZ, 0x7610, R24 ;  /* 0x00007610ff187816 */ /* 0x000fe40000000018 */
[----:B---3--:R-:W-:-:S04]  /*b220*/  @!P2 LOP3.LUT R11, R11, R10, RZ, 0x3c, !PT ;  /* 0x0000000a0b0ba212 */ /* 0x008fc800078e3cff */
[----:B------:R-:W-:-:S04]  /*b230*/  @!P2 LOP3.LUT R10, R11, R10, RZ, 0x3c, !PT ;  /* 0x0000000a0b0aa212 */ /* 0x000fc800078e3cff */
[----:B------:R-:W-:-:S05]  /*b240*/  @!P2 LOP3.LUT R11, R11, R10, RZ, 0x3c, !PT ;  /* 0x0000000a0b0ba212 */ /* 0x000fca00078e3cff */
[----:B------:R0:W3:Y:S04]  /*b250*/  @!P2 LDG.E.U8 R24, desc[UR14][R10.64] ;  /* 0x0000000e0a18a981 */ /* 0x0000e8000c1e1100 */
[----:B------:R-:W0:Y:S04]  /*b260*/  LDL R10, [R1+0xd04] ;  /* 0x000d0400010a7983 */ /* 0x000e280000100800 */
[----:B------:R-:W0:Y:S01]  /*b270*/  LDL R11, [R1+0xd08] ;  /* 0x000d0800010b7983 */ /* 0x000e220000100800 */
[----:B--2---:R-:W-:Y:S02]  /*b280*/  PRMT R34, RZ, 0x7610, R34 ;  /* 0x00007610ff227816 */ /* 0x004fe40000000022 */
[----:B0-----:R-:W-:-:S04]  /*b290*/  @!P2 LOP3.LUT R11, R11, R10, RZ, 0x3c, !PT ;  /* 0x0000000a0b0ba212 */ /* 0x001fc800078e3cff */
[----:B------:R-:W-:-:S04]  /*b2a0*/  @!P2 LOP3.LUT R10, R11, R10, RZ, 0x3c, !PT ;  /* 0x0000000a0b0aa212 */ /* 0x000fc800078e3cff */
[----:B------:R-:W-:-:S05]  /*b2b0*/  @!P2 LOP3.LUT R11, R11, R10, RZ, 0x3c, !PT ;  /* 0x0000000a0b0ba212 */ /* 0x000fca00078e3cff */
[----:B------:R-:W2:Y:S04]  /*b2c0*/  @!P2 LDG.E.U8 R34, desc[UR14][R10.64] ;  /* 0x0000000e0a22a981 */ /* 0x000ea8000c1e1100 */
[----:B---3--:R-:W-:Y:S04]  /*b2d0*/  STL [R1+0x160], R24 ;  /* 0x0001601801007387 */ /* 0x008fe80000100800 */
[----:B--2---:R0:W-:Y:S04]  /*b2e0*/  STL [R1+0x14c], R34 ;  /* 0x00014c2201007387 */ /* 0x0041e80000100800 */
[----:B0-----:R-:W2:Y:S04]  /*b2f0*/  LDL.LU R34, [R1+0x25bc] ;  /* 0x0025bc0001227983 */ /* 0x001ea80000300800 */
[----:B------:R-:W3:Y:S04]  /*b300*/  LDL R10, [R1+0x1a88] ;  /* 0x001a8800010a7983 */ /* 0x000ee80000100800 */
[----:B------:R-:W3:Y:S01]  /*b310*/  LDL R11, [R1+0x1ac0] ;  /* 0x001ac000010b7983 */ /* 0x000ee20000100800 */
[----:B----4-:R-:W-:-:S02]  /*b320*/  PRMT R42, RZ, 0x7610, R42 ;  /* 0x00007610ff2a7816 */ /* 0x010fc4000000002a */
[----:B---3--:R-:W-:-:S04]  /*b330*/  @!P6 LOP3.LUT R11, R11, R10, RZ, 0x3c, !PT ;  /* 0x0000000a0b0be212 */ /* 0x008fc800078e3cff */
        /* <DEDUP_REMOVED lines=289> */
[----:B----4-:R-:W-:Y:S01]  /*c550*/  STL [R1+0xa0], R24 ;  /* 0x0000a01801007387 */ /* 0x010fe20000100800 */
[----:B---3--:R-:W-:-:S03]  /*c560*/  PRMT R42, RZ, 0x7610, R42 ;  /* 0x00007610ff2a7816 */ /* 0x008fc6000000002a */
[----:B--2---:R0:W-:Y:S04]  /*c570*/  STL [R1+0x9c], R34 ;  /* 0x00009c2201007387 */ /* 0x0041e80000100800 */
[----:B0-----:R-:W2:Y:S01]  /*c580*/  LDL.LU R34, [R1+0x255c] ;  /* 0x00255c0001227983 */ /* 0x001ea20000300800 */
[----:B------:R-:W-:Y:S02]  /*c590*/  @!P6 IMAD.MOV.U32 R10, RZ, RZ, R46 ;  /* 0x000000ffff0ae224 */ /* 0x000fe400078e002e */
[----:B------:R-:W-:Y:S02]  /*c5a0*/  @!P6 IMAD.MOV.U32 R11, RZ, RZ, R45 ;  /* 0x000000ffff0be224 */ /* 0x000fe400078e002d */
[----:B------:R-:W3:Y:S04]  /*c5b0*/  LDL.LU R45, [R1+0x2558] ;  /* 0x00255800012d7983 */ /* 0x000ee80000300800 */
[----:B------:R0:W4:Y:S04]  /*c5c0*/  @!P6 LDG.E.U8 R42, desc[UR14][R10.64] ;  /* 0x0000000e0a2ae981 */ /* 0x000128000c1e1100 */
[----:B------:R-:W3:Y:S01]  /*c5d0*/  LDL.LU R46, [R1+0x2554] ;  /* 0x00255400012e7983 */ /* 0x000ee20000300800 */
[----:B0-----:R-:W-:-:S02]  /*c5e0*/  @!P6 IMAD.MOV.U32 R10, RZ, RZ, R53 ;  /* 0x000000ffff0ae224 */ /* 0x001fc400078e0035 */
[----:B------:R-:W-:Y:S01]  /*c5f0*/  @!P6 IMAD.MOV.U32 R11, RZ, RZ, R48 ;  /* 0x000000ffff0be224 */ /* 0x000fe200078e0030 */
[----:B--2---:R-:W-:-:S06]  /*c600*/  PRMT R34, RZ, 0x7610, R34 ;  /* 0x00007610ff227816 */ /* 0x004fcc0000000022 */
[----:B------:R-:W2:Y:S04]  /*c610*/  @!P6 LDG.E.U8 R34, desc[UR14][R10.64] ;  /* 0x0000000e0a22e981 */ /* 0x000ea8000c1e1100 */
[----:B----4-:R0:W-:Y:S04]  /*c620*/  STL [R1+0x98], R42 ;  /* 0x0000982a01007387 */ /* 0x0101e80000100800 */
[----:B0-----:R-:W4:Y:S04]  /*c630*/  LDL.LU R42, [R1+0x2550] ;  /* 0x00255000012a7983 */ /* 0x001f280000300800 */
[----:B------:R-:W3:Y:S04]  /*c640*/  LDL.LU R48, [R1+0x254c] ;  /* 0x00254c0001307983 */ /* 0x000ee80000300800 */
[----:B------:R-:W3:Y:S04]  /*c650*/  LDL.LU R53, [R1+0x2548] ;  /* 0x0025480001357983 */ /* 0x000ee80000300800 */
[----:B--2---:R0:W-:Y:S04]  /*c660*/  STL [R1+0x94], R34 ;  /* 0x0000942201007387 */ /* 0x0041e80000100800 */
[----:B0-----:R-:W2:Y:S01]  /*c670*/  LDL.LU R34, [R1+0x2544] ;  /* 0x0025440001227983 */ /* 0x001ea20000300800 */
[----:B------:R-:W-:-:S02]  /*c680*/  VIADD R24, R29, 0xffffff9e ;  /* 0xffffff9e1d187836 */ /* 0x000fc40000000000 */
[----:B------:R-:W-:-:S03]  /*c690*/  @!P6 IMAD.MOV.U32 R10, RZ, RZ, R51 ;  /* 0x000000ffff0ae224 */ /* 0x000fc600078e0033 */
[----:B------:R-:W-:Y:S01]  /*c6a0*/  ISETP.GE.U32.AND P2, PT, R24, 0x7fffff1f, PT ;  /* 0x7fffff1f1800780c */ /* 0x000fe20003f46070 */
[----:B------:R-:W-:Y:S01]  /*c6b0*/  @!P6 IMAD.MOV.U32 R11, RZ, RZ, R44 ;  /* 0x000000ffff0be224 */ /* 0x000fe200078e002c */
[----:B------:R-:W-:Y:S01]  /*c6c0*/  PRMT R24, RZ, 0x7610, R24 ;  /* 0x00007610ff187816 */ /* 0x000fe20000000018 */
[----:B------:R-:W3:Y:S04]  /*c6d0*/  LDL.LU R44, [R1+0x2540] ;  /* 0x00254000012c7983 */ /* 0x000ee80000300800 */
[----:B------:R-:W3:Y:S04]  /*c6e0*/  LDL.LU R51, [R1+0x253c] ;  /* 0x00253c0001337983 */ /* 0x000ee80000300800 */
[----:B------:R0:W3:Y:S02]  /*c6f0*/  @!P6 LDG.E.U8 R24, desc[UR14][R10.64] ;  /* 0x0000000e0a18e981 */ /* 0x0000e4000c1e1100 */
[----:B0-----:R-:W-:-:S02]  /*c700*/  @!P6 IMAD.MOV.U32 R10, RZ, RZ, R50 ;  /* 0x000000ffff0ae224 */ /* 0x001fc400078e0032 */
[----:B------:R-:W-:Y:S01]  /*c710*/  @!P6 IMAD.MOV.U32 R11, RZ, RZ, R47 ;  /* 0x000000ffff0be224 */ /* 0x000fe200078e002f */
[----:B--2---:R-:W-:-:S06]  /*c720*/  PRMT R34, RZ, 0x7610, R34 ;  /* 0x00007610ff227816 */ /* 0x004fcc0000000022 */
[----:B------:R-:W2:Y:S04]  /*c730*/  @!P6 LDG.E.U8 R34, desc[UR14][R10.64] ;  /* 0x0000000e0a22e981 */ /* 0x000ea8000c1e1100 */
[----:B---3--:R-:W-:Y:S04]  /*c740*/  STL [R1+0x90], R24 ;  /* 0x0000901801007387 */ /* 0x008fe80000100800 */
[----:B------:R-:W3:Y:S04]  /*c750*/  LDL.LU R47, [R1+0x2538] ;  /* 0x00253800012f7983 */ /* 0x000ee80000300800 */
[----:B------:R-:W3:Y:S04]  /*c760*/  LDL.LU R50, [R1+0x2534] ;  /* 0x0025340001327983 */ /* 0x000ee80000300800 */
[----:B--2---:R0:W-:Y:S04]  /*c770*/  STL [R1+0x8c], R34 ;  /* 0x00008c2201007387 */ /* 0x0041e80000100800 */
[----:B0-----:R-:W2:Y:S01]  /*c780*/  LDL.LU R34, [R1+0x2530] ;  /* 0x0025300001227983 */ /* 0x001ea20000300800 */
[----:B------:R-:W-:Y:S01]  /*c790*/  PRMT R53, RZ, 0x7610, R53 ;  /* 0x00007610ff357816 */ /* 0x000fe20000000035 */
[----:B------:R-:W-:-:S02]  /*c7a0*/  @!P2 IMAD.MOV.U32 R10, RZ, RZ, R58 ;  /* 0x000000ffff0aa224 */ /* 0x000fc400078e003a */
[----:B------:R-:W-:Y:S02]  /*c7b0*/  @!P2 IMAD.MOV.U32 R11, RZ, RZ, R54 ;  /* 0x000000ffff0ba224 */ /* 0x000fe400078e0036 */
[----:B------:R-:W3:Y:S04]  /*c7c0*/  LDL.LU R54, [R1+0x252c] ;  /* 0x00252c0001367983 */ /* 0x000ee80000300800 */
[----:B------:R0:W3:Y:S04]  /*c7d0*/  @!P2 LDG.E.U8 R53, desc[UR14][R10.64] ;  /* 0x0000000e0a35a981 */ /* 0x0000e8000c1e1100 */
[----:B------:R-:W4:Y:S01]  /*c7e0*/  LDL.LU R58, [R1+0x2528] ;  /* 0x00252800013a7983 */ /* 0x000f220000300800 */
[----:B0-----:R-:W-:-:S02]  /*c7f0*/  @!P2 IMAD.MOV.U32 R10, RZ, RZ, R64 ;  /* 0x000000ffff0aa224 */ /* 0x001fc400078e0040 */
[----:B------:R-:W-:Y:S01]  /*c800*/  @!P2 IMAD.MOV.U32 R11, RZ, RZ, R56 ;  /* 0x000000ffff0ba224 */ /* 0x000fe200078e0038 */
[----:B--2---:R-:W-:-:S06]  /*c810*/  PRMT R34, RZ, 0x7610, R34 ;  /* 0x00007610ff227816 */ /* 0x004fcc0000000022 */
[----:B------:R-:W2:Y:S04]  /*c820*/  @!P2 LDG.E.U8 R34, desc[UR14][R10.64] ;  /* 0x0000000e0a22a981 */ /* 0x000ea8000c1e1100 */
[----:B---3--:R0:W-:Y:S04]  /*c830*/  STL [R1+0x88], R53 ;  /* 0x0000883501007387 */ /* 0x0081e80000100800 */
[----:B0-----:R-:W3:Y:S04]  /*c840*/  LDL.LU R53, [R1+0x2524] ;  /* 0x0025240001357983 */ /* 0x001ee80000300800 */
        /* <DEDUP_REMOVED lines=119> */
[----:B0-----:R-:W2:Y:S04]  /*cfc0*/  LDL.LU R34, [R1+0x2480] ;  /* 0x0024800001227983 */ /* 0x001ea80000300800 */
        /* <DEDUP_REMOVED lines=29> */
[----:B------:R-:W-:Y:S02]  /*d1a0*/  PRMT R34, RZ, 0x7610, R34 ;  /* 0x00007610ff227816 */ /* 0x000fe40000000022 */
[----:B0-----:R-:W-:-:S04]  /*d1b0*/  @!P4 LOP3.LUT R11, R11, R10, RZ, 0x3c, !PT ;  /* 0x0000000a0b0bc212 */ /* 0x001fc800078e3cff */
[----:B------:R-:W-:-:S04]  /*d1c0*/  @!P4 LOP3.LUT R10, R11, R10, RZ, 0x3c, !PT ;  /* 0x0000000a0b0ac212 */ /* 0x000fc800078e3cff */
[----:B------:R-:W-:-:S05]  /*d1d0*/  @!P4 LOP3.LUT R11, R11, R10, RZ, 0x3c, !PT ;  /* 0x0000000a0b0bc212 */ /* 0x000fca00078e3cff */
[----:B------:R-:W3:Y:S04]  /*d1e0*/  @!P4 LDG.E.U8 R34, desc[UR14][R10.64] ;  /* 0x0000000e0a22c981 */ /* 0x000ee8000c1e1100 */
[----:B--2---:R-:W-:Y:S04]  /*d1f0*/  STL [R1+0x2bc], R24 ;  /* 0x0002bc1801007387 */ /* 0x004fe80000100800 */
[----:B---3--:R0:W-:Y:S04]  /*d200*/  STL [R1+0x2b8], R34 ;  /* 0x0002b82201007387 */ /* 0x0081e80000100800 */
[----:B0-----:R-:W2:Y:S04]  /*d210*/  LDL.LU R34, [R1+0x2474] ;  /* 0x0024740001227983 */ /* 0x001ea80000300800 */
[----:B------:R-:W3:Y:S04]  /*d220*/  LDL R10, [R1+0xd0c] ;  /* 0x000d0c00010a7983 */ /* 0x000ee80000100800 */
[----:B------:R-:W3:Y:S01]  /*d230*/  LDL R11, [R1+0xd10] ;  /* 0x000d1000010b7983 */ /* 0x000ee20000100800 */
[----:B------:R-:W-:-:S02]  /*d240*/  PRMT R30, RZ, 0x7610, R30 ;  /* 0x00007610ff1e7816 */ /* 0x000fc4000000001e */
[----:B---3--:R-:W-:-:S04]  /*d250*/  @!P0 LOP3.LUT R11, R11, R10, RZ, 0x3c, !PT ;  /* 0x0000000a0b0b8212 */ /* 0x008fc800078e3cff */
[----:B------:R-:W-:-:S04]  /*d260*/  @!P0 LOP3.LUT R10, R11, R10, RZ, 0x3c, !PT ;  /* 0x0000000a0b0a8212 */ /* 0x000fc800078e3cff */
[----:B------:R-:W-:-:S05]  /*d270*/  @!P0 LOP3.LUT R11, R11, R10, RZ, 0x3c, !PT ;  /* 0x0000000a0b0b8212 */ /* 0x000fca00078e3cff */
[----:B------:R-:W3:Y:S04]  /*d280*/  @!P0 LDG.E.U8 R30, desc[UR14][R10.64] ;  /* 0x0000000e0a1e8981 */ /* 0x000ee8000c1e1100 */
[----:B---3--:R0:W-:Y:S04]  /*d290*/  STL [R1+0x2b4], R30 ;  /* 0x0002b41e01007387 */ /* 0x0081e80000100800 */
[----:B0-----:R-:W3:Y:S04]  /*d2a0*/  LDL.LU R30, [R1+0x2470] ;  /* 0x00247000011e7983 */ /* 0x001ee80000300800 */
        /* <DEDUP_REMOVED lines=74> */
[----:B------:R-:W4:Y:S01]  /*d750*/  LDL R11, [R1+0x1a0c] ;  /* 0x001a0c00010b7983 */ /* 0x000f220000100800 */
[----:B--2---:R-:W-:Y:S01]  /*d760*/  PRMT R34, RZ, 0x7610, R34 ;  /* 0x00007610ff227816 */ /* 0x004fe20000000022 */
[----:B---3--:R-:W-:-:S02]  /*d770*/  @!P0 IMAD.MOV.U32 R10, RZ, RZ, R30 ;  /* 0x000000ffff0a8224 */ /* 0x008fc400078e001e */
[----:B------:R-:W2:Y:S04]  /*d780*/  LDL.LU R30, [R1+0x2454] ;  /* 0x00245400011e7983 */ /* 0x000ea80000300800 */
[----:B----4-:R-:W3:Y:S01]  /*d790*/  @!P0 LDG.E.U8 R34, desc[UR14][R10.64] ;  /* 0x0000000e0a228981 */ /* 0x010ee2000c1e1100 */
[----:B------:R-:W-:-:S03]  /*d7a0*/  VIADD R24, R29, 0xffffffd5 ;  /* 0xffffffd51d187836 */ /* 0x000fc60000000000 */
[----:B---3--:R0:W-:Y:S04]  /*d7b0*/  STL [R1+0x290], R34 ;  /* 0x0002902201007387 */ /* 0x0081e80000100800 */
[----:B0-----:R-:W3:Y:S04]  /*d7c0*/  LDL.LU R34, [R1+0x2450] ;  /* 0x0024500001227983 */ /* 0x001ee80000300800 */
[----:B------:R-:W4:Y:S01]  /*d7d0*/  LDL R11, [R1+0x1a14] ;  /* 0x001a1400010b7983 */ /* 0x000f220000100800 */
[----:B------:R-:W-:Y:S01]  /*d7e0*/  ISETP.GE.U32.AND P4, PT, R24, 0x7fffff56, PT ;  /* 0x7fffff561800780c */ /* 0x000fe20003f86070 */
[----:B------:R-:W-:Y:S01]  /*d7f0*/  @!P0 IMAD.MOV.U32 R10, RZ, RZ, R31 ;  /* 0x000000ffff0a8224 */ /* 0x000fe200078e001f */
[----:B------:R-:W-:Y:S01]  /*d800*/  PRMT R24, RZ, 0x7610, R24 ;  /* 0x00007610ff187816 */ /* 0x000fe20000000018 */
[----:B------:R-:W2:Y:S05]  /*d810*/  LDL.LU R31, [R1+0x244c] ;  /* 0x00244c00011f7983 */ /* 0x000eaa0000300800 */
[----:B----4-:R0:W4:Y:S04]  /*d820*/  @!P0 LDG.E.U8 R24, desc[UR14][R10.64] ;  /* 0x0000000e0a188981 */ /* 0x010128000c1e1100 */
[----:B------:R-:W2:Y:S01]  /*d830*/  LDL R11, [R1+0x19e4] ;  /* 0x0019e400010b7983 */ /* 0x000ea20000100800 */
[----:B---3--:R-:W-:Y:S01]  /*d840*/  PRMT R34, RZ, 0x7610, R34 ;  /* 0x00007610ff227816 */ /* 0x008fe20000000022 */
[----:B0-----:R-:W-:-:S05]  /*d850*/  @!P0 IMAD.MOV.U32 R10, RZ, RZ, R32 ;  /* 0x000000ffff0a8224 */ /* 0x001fca00078e0020 */
[----:B--2---:R-:W2:Y:S04]  /*d860*/  @!P0 LDG.E.U8 R34, desc[UR14][R10.64] ;  /* 0x0000000e0a228981 */ /* 0x004ea8000c1e1100 */
[----:B----4-:R-:W-:Y:S04]  /*d870*/  STL [R1+0x28c], R24 ;  /* 0x00028c1801007387 */ /* 0x010fe80000100800 */
[----:B------:R-:W3:Y:S04]  /*d880*/  LDL.LU R32, [R1+0x2448] ;  /* 0x0024480001207983 */ /* 0x000ee80000300800 */
[----:B--2---:R0:W-:Y:S04]  /*d890*/  STL [R1+0x288], R34 ;  /* 0x0002882201007387 */ /* 0x0041e80000100800 */
[----:B0-----:R-:W2:Y:S04]  /*d8a0*/  LDL.LU R34, [R1+0x2444] ;  /* 0x0024440001227983 */ /* 0x001ea80000300800 */
[----:B------:R-:W4:Y:S01]  /*d8b0*/  LDL R11, [R1+0x19a8] ;  /* 0x0019a800010b7983 */ /* 0x000f220000100800 */
[----:B------:R-:W-:Y:S01]  /*d8c0*/  VIADD R24, R29, 0xffffffcd ;  /* 0xffffffcd1d187836 */ /* 0x000fe20000000000 */
[----:B------:R-:W-:Y:S01]  /*d8d0*/  PRMT R30, RZ, 0x7610, R30 ;  /* 0x00007610ff1e7816 */ /* 0x000fe2000000001e */
[----:B------:R-:W-:-:S03]  /*d8e0*/  @!P4 IMAD.MOV.U32 R10, RZ, RZ, R86 ;  /* 0x000000ffff0ac224 */ /* 0x000fc600078e0056 */
[----:B------:R-:W-:Y:S02]  /*d8f0*/  ISETP.GE.U32.AND P0, PT, R24, 0x7fffff4e, PT ;  /* 0x7fffff4e1800780c */ /* 0x000fe40003f06070 */
[----:B------:R-:W2:Y:S04]  /*d900*/  LDL R24, [R1+0x19b4] ;  /* 0x0019b40001187983 */ /* 0x000ea80000100800 */
[----:B------:R-:W2:Y:S04]  /*d910*/  LDL.LU R86, [R1+0x2440] ;  /* 0x0024400001567983 */ /* 0x000ea80000300800 */
[----:B----4-:R0:W4:Y:S04]  /*d920*/  @!P4 LDG.E.U8 R30, desc[UR14][R10.64] ;  /* 0x0000000e0a1ec981 */ /* 0x010128000c1e1100 */
[----:B------:R-:W0:Y:S04]  /*d930*/  LDL R10, [R1+0x19ac] ;  /* 0x0019ac00010a7983 */ /* 0x000e280000100800 */
[----:B------:R-:W0:Y:S01]  /*d940*/  LDL R11, [R1+0x19b0] ;  /* 0x0019b000010b7983 */ /* 0x000e220000100800 */
[----:B------:R-:W-:-:S02]  /*d950*/  PRMT R31, RZ, 0x7610, R31 ;  /* 0x00007610ff1f7816 */ /* 0x000fc4000000001f */
[----:B---3--:R-:W-:Y:S02]  /*d960*/  PRMT R32, RZ, 0x7610, R32 ;  /* 0x00007610ff207816 */ /* 0x008fe40000000020 */
[----:B--2---:R-:W-:Y:S02]  /*d970*/  PRMT R34, RZ, 0x7610, R34 ;  /* 0x00007610ff227816 */ /* 0x004fe40000000022 */
[----:B0-----:R-:W-:-:S04]  /*d980*/  @!P4 LOP3.LUT R11, R11, R10, RZ, 0x3c, !PT ;  /* 0x0000000a0b0bc212 */ /* 0x001fc800078e3cff */
[----:B------:R-:W-:-:S04]  /*d990*/  @!P4 LOP3.LUT R10, R11, R10, RZ, 0x3c, !PT ;  /* 0x0000000a0b0ac212 */ /* 0x000fc800078e3cff */
[----:B------:R-:W-:-:S05]  /*d9a0*/  @!P4 LOP3.LUT R11, R11, R10, RZ, 0x3c, !PT ;  /* 0x0000000a0b0bc212 */ /* 0x000fca00078e3cff */
[----:B------:R0:W2:Y:S02]  /*d9b0*/  @!P4 LDG.E.U8 R31, desc[UR14][R10.64] ;  /* 0x0000000e0a1fc981 */ /* 0x0000a4000c1e1100 */
[----:B0-----:R-:W-:Y:S02]  /*d9c0*/  @!P4 IMAD.MOV.U32 R10, RZ, RZ, R85 ;  /* 0x000000ffff0ac224 */ /* 0x001fe400078e0055 */
[----:B------:R-:W-:Y:S01]  /*d9d0*/  @!P4 IMAD.MOV.U32 R11, RZ, RZ, R24 ;  /* 0x000000ffff0bc224 */ /* 0x000fe200078e0018 */
[----:B------:R-:W3:Y:S04]  /*d9e0*/  LDL.LU R85, [R1+0x243c] ;  /* 0x00243c0001557983 */ /* 0x000ee80000300800 */
[----:B------:R0:W2:Y:S02]  /*d9f0*/  @!P4 LDG.E.U8 R32, desc[UR14][R10.64] ;  /* 0x0000000e0a20c981 */ /* 0x0000a4000c1e1100 */
[----:B0-----:R-:W-:-:S02]  /*da00*/  @!P4 IMAD.MOV.U32 R10, RZ, RZ, R79 ;  /* 0x000000ffff0ac224 */ /* 0x001fc400078e004f */
[----:B------:R-:W-:Y:S02]  /*da10*/  @!P4 IMAD.MOV.U32 R11, RZ, RZ, R80 ;  /* 0x000000ffff0bc224 */ /* 0x000fe400078e0050 */
[----:B------:R-:W2:Y:S04]  /*da20*/  LDL.LU R80, [R1+0x2438] ;  /* 0x0024380001507983 */ /* 0x000ea80000300800 */
[----:B------:R-:W2:Y:S04]  /*da30*/  LDL.LU R79, [R1+0x2434] ;  /* 0x00243400014f7983 */ /* 0x000ea80000300800 */
[----:B------:R0:W2:Y:S04]  /*da40*/  @!P4 LDG.E.U8 R34, desc[UR14][R10.64] ;  /* 0x0000000e0a22c981 */ /* 0x0000a8000c1e1100 */
[----:B------:R-:W2:Y:S01]  /*da50*/  LDL R11, [R1+0x1948] ;  /* 0x00194800010b7983 */ /* 0x000ea20000100800 */
[----:B------:R-:W-:Y:S01]  /*da60*/  VIADD R24, R29, 0xffffffc5 ;  /* 0xffffffc51d187836 */ /* 0x000fe20000000000 */
[----:B------:R-:W-:Y:S01]  /*da70*/  PRMT R86, RZ, 0x7610, R86 ;  /* 0x00007610ff567816 */ /* 0x000fe20000000056 */
[----:B0-----:R-:W-:-:S03]  /*da80*/  @!P0 IMAD.MOV.U32 R10, RZ, RZ, R78 ;  /* 0x000000ffff0a8224 */ /* 0x001fc600078e004e */
[----:B------:R-:W-:Y:S02]  /*da90*/  ISETP.GE.U32.AND P4, PT, R24, 0x7fffff46, PT ;  /* 0x7fffff461800780c */ /* 0x000fe40003f86070 */
[----:B------:R-:W3:Y:S04]  /*daa0*/  LDL R24, [R1+0x1950] ;  /* 0x0019500001187983 */ /* 0x000ee80000100800 */
[----:B------:R-:W4:Y:S04]  /*dab0*/  LDL.LU R78, [R1+0x2430] ;  /* 0x00243000014e7983 */ /* 0x000f280000300800 */
[----:B--2---:R0:W2:Y:S04]  /*dac0*/  @!P0 LDG.E.U8 R86, desc[UR14][R10.64] ;  /* 0x0000000e0a568981 */ /* 0x0040a8000c1e1100 */
[----:B------:R-:W2:Y:S01]  /*dad0*/  LDL R11, [R1+0x194c] ;  /* 0x00194c00010b7983 */ /* 0x000ea20000100800 */
[----:B---3--:R-:W-:Y:S01]  /*dae0*/  PRMT R85, RZ, 0x7610, R85 ;  /* 0x00007610ff557816 */ /* 0x008fe20000000055 */
[----:B0-----:R-:W-:Y:S01]  /*daf0*/  @!P0 IMAD.MOV.U32 R10, RZ, RZ, R24 ;  /* 0x000000ffff0a8224 */ /* 0x001fe200078e0018 */
[----:B------:R-:W-:-:S04]  /*db00*/  PRMT R80, RZ, 0x7610, R80 ;  /* 0x00007610ff507816 */ /* 0x000fc80000000050 */
[----:B--2---:R0:W2:Y:S02]  /*db10*/  @!P0 LDG.E.U8 R85, desc[UR14][R10.64] ;  /* 0x0000000e0a558981 */ /* 0x0040a4000c1e1100 */
[----:B0-----:R-:W-:Y:S02]  /*db20*/  @!P0 IMAD.MOV.U32 R10, RZ, RZ, R76 ;  /* 0x000000ffff0a8224 */ /* 0x001fe400078e004c */
[----:B------:R-:W-:Y:S02]  /*db30*/  @!P0 IMAD.MOV.U32 R11, RZ, RZ, R77 ;  /* 0x000000ffff0b8224 */ /* 0x000fe400078e004d */
[----:B------:R-:W3:Y:S04]  /*db40*/  LDL.LU R77, [R1+0x242c] ;  /* 0x00242c00014d7983 */ /* 0x000ee80000300800 */
[----:B------:R-:W2:Y:S04]  /*db50*/  LDL.LU R76, [R1+0x2428] ;  /* 0x00242800014c7983 */ /* 0x000ea80000300800 */
[----:B------:R0:W2:Y:S04]  /*db60*/  @!P0 LDG.E.U8 R80, desc[UR14][R10.64] ;  /* 0x0000000e0a508981 */ /* 0x0000a8000c1e1100 */
[----:B------:R-:W2:Y:S01]  /*db70*/  LDL R11, [R1+0xfa8] ;  /* 0x000fa800010b7983 */ /* 0x000ea20000100800 */
[----:B------:R-:W-:Y:S01]  /*db80*/  PRMT R79, RZ, 0x7610, R79 ;  /* 0x00007610ff4f7816 */ /* 0x000fe2000000004f */
[----:B0-----:R-:W-:-:S02]  /*db90*/  @!P0 IMAD.MOV.U32 R10, RZ, RZ, R75 ;  /* 0x000000ffff0a8224 */ /* 0x001fc400078e004b */
[----:B------:R-:W3:Y:S01]  /*dba0*/  LDL.LU R75, [R1+0x2424] ;  /* 0x00242400014b7983 */ /* 0x000ee20000300800 */
[----:B------:R-:W-:-:S03]  /*dbb0*/  VIADD R24, R29, 0xffffffbd ;  /* 0xffffffbd1d187836 */ /* 0x000fc60000000000 */
[----:B--2---:R0:W2:Y:S02]  /*dbc0*/  @!P0 LDG.E.U8 R79, desc[UR14][R10.64] ;  /* 0x0000000e0a4f8981 */ /* 0x0040a4000c1e1100 */
[----:B------:R-:W-:Y:S02]  /*dbd0*/  ISETP.GE.U32.AND P0, PT, R24, 0x7fffff3e, PT ;  /* 0x7fffff3e1800780c */ /* 0x000fe40003f06070 */
[----:B------:R-:W2:Y:S04]  /*dbe0*/  LDL R24, [R1+0x1090] ;  /* 0x0010900001187983 */ /* 0x000ea80000100800 */
[----:B------:R-:W2:Y:S01]  /*dbf0*/  LDL R11, [R1+0x1088] ;  /* 0x00108800010b7983 */ /* 0x000ea20000100800 */
[----:B0-----:R-:W-:-:S03]  /*dc00*/  @!P4 IMAD.MOV.U32 R10, RZ, RZ, R74 ;  /* 0x000000ffff0ac224 */ /* 0x001fc600078e004a */
[----:B------:R-:W2:Y:S01]  /*dc10*/  LDL.LU R74, [R1+0x2420] ;  /* 0x00242000014a7983 */ /* 0x000ea20000300800 */
[----:B----4-:R-:W-:Y:S02]  /*dc20*/  PRMT R78, RZ, 0x7610, R78 ;  /* 0x00007610ff4e7816 */ /* 0x010fe4000000004e */
[----:B---3--:R-:W-:Y:S02]  /*dc30*/  PRMT R77, RZ, 0x7610, R77 ;  /* 0x00007610ff4d7816 */ /* 0x008fe4000000004d */
[----:B------:R-:W-:Y:S02]  /*dc40*/  PRMT R76, RZ, 0x7610, R76 ;  /* 0x00007610ff4c7816 */ /* 0x000fe4000000004c */
[----:B------:R-:W-:Y:S01]  /*dc50*/  PRMT R75, RZ, 0x7610, R75 ;  /* 0x00007610ff4b7816 */ /* 0x000fe2000000004b */
[----:B--2---:R0:W2:Y:S02]  /*dc60*/  @!P4 LDG.E.U8 R78, desc[UR14][R10.64] ;  /* 0x0000000e0a4ec981 */ /* 0x0040a4000c1e1100 */
[----:B0-----:R-:W-:-:S02]  /*dc70*/  @!P4 IMAD.MOV.U32 R10, RZ, RZ, R73 ;  /* 0x000000ffff0ac224 */ /* 0x001fc400078e0049 */
[----:B------:R-:W3:Y:S01]  /*dc80*/  LDL.LU R73, [R1+0x241c] ;  /* 0x00241c0001497983 */ /* 0x000ee20000300800 */
[----:B------:R-:W-:-:S05]  /*dc90*/  @!P4 IMAD.MOV.U32 R11, RZ, RZ, R24 ;  /* 0x000000ffff0bc224 */ /* 0x000fca00078e0018 */
[----:B------:R0:W4:Y:S02]  /*dca0*/  @!P4 LDG.E.U8 R77, desc[UR14][R10.64] ;  /* 0x0000000e0a4dc981 */ /* 0x000124000c1e1100 */
[----:B0-----:R-:W-:Y:S02]  /*dcb0*/  @!P4 IMAD.MOV.U32 R11, RZ, RZ, R21 ;  /* 0x000000ffff0bc224 */ /* 0x001fe400078e0015 */
[----:B------:R-:W-:Y:S01]  /*dcc0*/  @!P4 IMAD.MOV.U32 R10, RZ, RZ, R72 ;  /* 0x000000ffff0ac224 */ /* 0x000fe200078e0048 */
[----:B------:R-:W2:Y:S04]  /*dcd0*/  LDL.LU R21, [R1+0x2418] ;  /* 0x0024180001157983 */ /* 0x000ea80000300800 */
[----:B------:R-:W2:Y:S04]  /*dce0*/  LDL.LU R72, [R1+0x2414] ;  /* 0x0024140001487983 */ /* 0x000ea80000300800 */
[----:B------:R0:W4:Y:S02]  /*dcf0*/  @!P4 LDG.E.U8 R76, desc[UR14][R10.64] ;  /* 0x0000000e0a4cc981 */ /* 0x000124000c1e1100 */
[----:B0-----:R-:W-:-:S02]  /*dd00*/  @!P4 IMAD.MOV.U32 R11, RZ, RZ, R28 ;  /* 0x000000ffff0bc224 */ /* 0x001fc400078e001c */
[----:B------:R-:W-:Y:S01]  /*dd10*/  @!P4 IMAD.MOV.U32 R10, RZ, RZ, R71 ;  /* 0x000000ffff0ac224 */ /* 0x000fe200078e0047 */
[----:B------:R-:W4:Y:S04]  /*dd20*/  LDL.LU R28, [R1+0x2410] ;  /* 0x00241000011c7983 */ /* 0x000f280000300800 */
[----:B------:R-:W4:Y:S01]  /*dd30*/  LDL.LU R71, [R1+0x240c] ;  /* 0x00240c0001477983 */ /* 0x000f220000300800 */
[----:B------:R-:W-:-:S03]  /*dd40*/  PRMT R74, RZ, 0x7610, R74 ;  /* 0x00007610ff4a7816 */ /* 0x000fc6000000004a */
[----:B------:R0:W4:Y:S02]  /*dd50*/  @!P4 LDG.E.U8 R75, desc[UR14][R10.64] ;  /* 0x0000000e0a4bc981 */ /* 0x000124000c1e1100 */
[----:B0-----:R-:W-:Y:S02]  /*dd60*/  @!P0 IMAD.MOV.U32 R10, RZ, RZ, R69 ;  /* 0x000000ffff0a8224 */ /* 0x001fe400078e0045 */
[----:B------:R-:W-:Y:S02]  /*dd70*/  @!P0 IMAD.MOV.U32 R11, RZ, RZ, R22 ;  /* 0x000000ffff0b8224 */ /* 0x000fe400078e0016 */
[----:B------:R-:W4:Y:S04]  /*dd80*/  LDL.LU R22, [R1+0x2408] ;  /* 0x0024080001167983 */ /* 0x000f280000300800 */
[----:B------:R-:W4:Y:S04]  /*dd90*/  LDL.LU R69, [R1+0x2404] ;  /* 0x0024040001457983 */ /* 0x000f280000300800 */
[----:B------:R0:W4:Y:S02]  /*dda0*/  @!P0 LDG.E.U8 R74, desc[UR14][R10.64] ;  /* 0x0000000e0a4a8981 */ /* 0x000124000c1e1100 */
[----:B0-----:R-:W-:-:S02]  /*ddb0*/  @!P0 IMAD.MOV.U32 R11, RZ, RZ, R33 ;  /* 0x000000ffff0b8224 */ /* 0x001fc400078e0021 */
[----:B------:R-:W-:Y:S01]  /*ddc0*/  @!P0 IMAD.MOV.U32 R10, RZ, RZ, R68 ;  /* 0x000000ffff0a8224 */ /* 0x000fe200078e0044 */
[----:B------:R-:W4:Y:S04]  /*ddd0*/  LDL.LU R33, [R1+0x2400] ;  /* 0x0024000001217983 */ /* 0x000f280000300800 */
[----:B------:R-:W4:Y:S01]  /*dde0*/  LDL.LU R68, [R1+0x23fc] ;  /* 0x0023fc0001447983 */ /* 0x000f220000300800 */
[----:B------:R-:W-:-:S05]  /*ddf0*/  VIADD R24, R29, 0xffffffb5 ;  /* 0xffffffb51d187836 */ /* 0x000fca0000000000 */
[----:B------:R-:W-:Y:S02]  /*de00*/  ISETP.GE.U32.AND P4, PT, R24, 0x7fffff36, PT ;  /* 0x7fffff361800780c */ /* 0x000fe40003f86070 */
[----:B---3--:R-:W-:-:S06]  /*de10*/  PRMT R73, RZ, 0x7610, R73 ;  /* 0x00007610ff497816 */ /* 0x008fcc0000000049 */
[----:B------:R0:W3:Y:S02]  /*de20*/  @!P0 LDG.E.U8 R73, desc[UR14][R10.64] ;  /* 0x0000000e0a498981 */ /* 0x0000e4000c1e1100 */
[----:B0-----:R-:W-:Y:S02]  /*de30*/  @!P0 IMAD.MOV.U32 R11, RZ, RZ, R67 ;  /* 0x000000ffff0b8224 */ /* 0x001fe400078e0043 */
[----:B------:R-:W3:Y:S01]  /*de40*/  LDL.LU R67, [R1+0x23f8] ;  /* 0x0023f80001437983 */ /* 0x000ee20000300800 */
[----:B------:R-:W-:-:S03]  /*de50*/  @!P0 IMAD.MOV.U32 R10, RZ, RZ, R66 ;  /* 0x000000ffff0a8224 */ /* 0x000fc600078e0042 */
[----:B------:R-:W3:Y:S01]  /*de60*/  LDL.LU R66, [R1+0x23f4] ;  /* 0x0023f40001427983 */ /* 0x000ee20000300800 */
[----:B--2---:R-:W-:-:S06]  /*de70*/  PRMT R72, RZ, 0x7610, R72 ;  /* 0x00007610ff487816 */ /* 0x004fcc0000000048 */
[----:B------:R0:W2:Y:S02]  /*de80*/  @!P0 LDG.E.U8 R72, desc[UR14][R10.64] ;  /* 0x0000000e0a488981 */ /* 0x0000a4000c1e1100 */
[----:B0-----:R-:W-:Y:S02]  /*de90*/  @!P0 IMAD.MOV.U32 R11, RZ, RZ, R65 ;  /* 0x000000ffff0b8224 */ /* 0x001fe400078e0041 */
[----:B------:R-:W2:Y:S01]  /*dea0*/  LDL.LU R65, [R1+0x23f0] ;  /* 0x0023f00001417983 */ /* 0x000ea20000300800 */
[----:B------:R-:W-:-:S03]  /*deb0*/  @!P0 IMAD.MOV.U32 R10, RZ, RZ, R64 ;  /* 0x000000ffff0a8224 */ /* 0x000fc600078e0040 */
[----:B------:R-:W2:Y:S01]  /*dec0*/  LDL.LU R64, [R1+0x23ec] ;  /* 0x0023ec0001407983 */ /* 0x000ea20000300800 */
[----:B----4-:R-:W-:-:S06]  /*ded0*/  PRMT R71, RZ, 0x7610, R71 ;  /* 0x00007610ff477816 */ /* 0x010fcc0000000047 */
[----:B------:R0:W4:Y:S02]  /*dee0*/  @!P0 LDG.E.U8 R71, desc[UR14][R10.64] ;  /* 0x0000000e0a478981 */ /* 0x000124000c1e1100 */
[----:B0-----:R-:W-:Y:S02]  /*def0*/  @!P4 IMAD.MOV.U32 R11, RZ, RZ, R63 ;  /* 0x000000ffff0bc224 */ /* 0x001fe400078e003f */
[----:B------:R-:W4:Y:S01]  /*df00*/  LDL.LU R63, [R1+0x23e8] ;  /* 0x0023e800013f7983 */ /* 0x000f220000300800 */
[----:B------:R-:W-:-:S03]  /*df10*/  @!P4 IMAD.MOV.U32 R10, RZ, RZ, R60 ;  /* 0x000000ffff0ac224 */ /* 0x000fc600078e003c */
[----:B------:R-:W4:Y:S01]  /*df20*/  LDL.LU R60, [R1+0x23e4] ;  /* 0x0023e400013c7983 */ /* 0x000f220000300800 */
[----:B------:R-:W-:-:S06]  /*df30*/  PRMT R69, RZ, 0x7610, R69 ;  /* 0x00007610ff457816 */ /* 0x000fcc0000000045 */
[----:B------:R0:W4:Y:S02]  /*df40*/  @!P4 LDG.E.U8 R69, desc[UR14][R10.64] ;  /* 0x0000000e0a45c981 */ /* 0x000124000c1e1100 */
[----:B0-----:R-:W-:Y:S01]  /*df50*/  @!P4 IMAD.MOV.U32 R10, RZ, RZ, R57 ;  /* 0x000000ffff0ac224 */ /* 0x001fe200078e0039 */
[----:B------:R-:W-:Y:S01]  /*df60*/  PRMT R68, RZ, 0x7610, R68 ;  /* 0x00007610ff447816 */ /* 0x000fe20000000044 */
[----:B------:R-:W-:Y:S02]  /*df70*/  @!P4 IMAD.MOV.U32 R11, RZ, RZ, R56 ;  /* 0x000000ffff0bc224 */ /* 0x000fe400078e0038 */
[----:B------:R-:W4:Y:S04]  /*df80*/  LDL.LU R56, [R1+0x23e0] ;  /* 0x0023e00001387983 */ /* 0x000f280000300800 */
[----:B------:R0:W4:Y:S04]  /*df90*/  @!P4 LDG.E.U8 R68, desc[UR14][R10.64] ;  /* 0x0000000e0a44c981 */ /* 0x000128000c1e1100 */
[----:B------:R-:W4:Y:S01]  /*dfa0*/  LDL.LU R57, [R1+0x23dc] ;  /* 0x0023dc0001397983 */ /* 0x000f220000300800 */
[----:B0-----:R-:W-:-:S03]  /*dfb0*/  @!P4 IMAD.MOV.U32 R11, RZ, RZ, R58 ;  /* 0x000000ffff0bc224 */ /* 0x001fc600078e003a */
[----:B------:R-:W4:Y:S01]  /*dfc0*/  LDL.LU R58, [R1+0x23d8] ;  /* 0x0023d800013a7983 */ /* 0x000f220000300800 */
[C---:B------:R-:W-:Y:S02]  /*dfd0*/  VIADD R24, R29.reuse, 0xffffffad ;  /* 0xffffffad1d187836 */ /* 0x040fe40000000000 */
[----:B------:R-:W-:Y:S02]  /*dfe0*/  @!P4 IMAD.MOV.U32 R10, RZ, RZ, R55 ;  /* 0x000000ffff0ac224 */ /* 0x000fe400078e0037 */
[----:B------:R-:W4:Y:S01]  /*dff0*/  LDL.LU R55, [R1+0x23d4] ;  /* 0x0023d40001377983 */ /* 0x000f220000300800 */
[----:B------:R-:W-:Y:S01]  /*e000*/  ISETP.GE.U32.AND P0, PT, R24, 0x7fffff2e, PT ;  /* 0x7fffff2e1800780c */ /* 0x000fe20003f06070 */
[----:B------:R-:W-:Y:S01]  /*e010*/  VIADD R24, R29, 0xffffffa5 ;  /* 0xffffffa51d187836 */ /* 0x000fe20000000000 */
[----:B---3--:R-:W-:Y:S02]  /*e020*/  PRMT R67, RZ, 0x7610, R67 ;  /* 0x00007610ff437816 */ /* 0x008fe40000000043 */
[----:B------:R-:W-:-:S04]  /*e030*/  PRMT R66, RZ, 0x7610, R66 ;  /* 0x00007610ff427816 */ /* 0x000fc80000000042 */
[----:B------:R0:W3:Y:S02]  /*e040*/  @!P4 LDG.E.U8 R67, desc[UR14][R10.64] ;  /* 0x0000000e0a43c981 */ /* 0x0000e4000c1e1100 */
[----:B0-----:R-:W-:Y:S02]  /*e050*/  @!P4 IMAD.MOV.U32 R10, RZ, RZ, R53 ;  /* 0x000000ffff0ac224 */ /* 0x001fe400078e0035 */
[----:B------:R-:W-:Y:S02]  /*e060*/  @!P4 IMAD.MOV.U32 R11, RZ, RZ, R54 ;  /* 0x000000ffff0bc224 */ /* 0x000fe400078e0036 */
[----:B------:R-:W3:Y:S01]  /*e070*/  LDL.LU R54, [R1+0x23d0] ;  /* 0x0023d00001367983 */ /* 0x000ee20000300800 */
[----:B--2---:R-:W-:-:S03]  /*e080*/  PRMT R65, RZ, 0x7610, R65 ;  /* 0x00007610ff417816 */ /* 0x004fc60000000041 */
[----:B------:R0:W2:Y:S01]  /*e090*/  @!P4 LDG.E.U8 R66, desc[UR14][R10.64] ;  /* 0x0000000e0a42c981 */ /* 0x0000a2000c1e1100 */
[----:B------:R-:W-:-:S03]  /*e0a0*/  PRMT R64, RZ, 0x7610, R64 ;  /* 0x00007610ff407816 */ /* 0x000fc60000000040 */
[----:B------:R-:W2:Y:S01]  /*e0b0*/  LDL.LU R53, [R1+0x23cc] ;  /* 0x0023cc0001357983 */ /* 0x000ea20000300800 */
        /* <DEDUP_REMOVED lines=10> */
[----:B------:R-:W-:Y:S01]  /*e160*/  ISETP.GE.U32.AND P4, PT, R24, 0x7fffff26, PT ;  /* 0x7fffff261800780c */ /* 0x000fe20003f86070 */
[----:B0-----:R-:W-:-:S02]  /*e170*/  @!P0 IMAD.MOV.U32 R11, RZ, RZ, R46 ;  /* 0x000000ffff0b8224 */ /* 0x001fc400078e002e */
[----:B------:R-:W-:Y:S01]  /*e180*/  @!P0 IMAD.MOV.U32 R10, RZ, RZ, R44 ;  /* 0x000000ffff0a8224 */ /* 0x000fe200078e002c */
[----:B------:R-:W2:Y:S01]  /*e190*/  LDL.LU R46, [R1+0x23b8] ;  /* 0x0023b800012e7983 */ /* 0x000ea20000300800 */
[----:B----4-:R-:W-:-:S03]  /*e1a0*/  PRMT R63, RZ, 0x7610, R63 ;  /* 0x00007610ff3f7816 */ /* 0x010fc6000000003f */
[----:B------:R-:W4:Y:S01]  /*e1b0*/  LDL.LU R44, [R1+0x23b4] ;  /* 0x0023b400012c7983 */ /* 0x000f220000300800 */
[----:B------:R-:W-:-:S03]  /*e1c0*/  PRMT R60, RZ, 0x7610, R60 ;  /* 0x00007610ff3c7816 */ /* 0x000fc6000000003c */
[----:B------:R0:W4:Y:S02]  /*e1d0*/  @!P0 LDG.E.U8 R63, desc[UR14][R10.64] ;  /* 0x0000000e0a3f8981 */ /* 0x000124000c1e1100 */
[----:B0-----:R-:W-:Y:S02]  /*e1e0*/  @!P0 IMAD.MOV.U32 R10, RZ, RZ, R42 ;  /* 0x000000ffff0a8224 */ /* 0x001fe400078e002a */
[----:B------:R-:W-:Y:S02]  /*e1f0*/  @!P0 IMAD.MOV.U32 R11, RZ, RZ, R45 ;  /* 0x000000ffff0b8224 */ /* 0x000fe400078e002d */
[----:B------:R-:W4:Y:S04]  /*e200*/  LDL.LU R45, [R1+0x23b0] ;  /* 0x0023b000012d7983 */ /* 0x000f280000300800 */
[----:B------:R0:W4:Y:S04]  /*e210*/  @!P0 LDG.E.U8 R60, desc[UR14][R10.64] ;  /* 0x0000000e0a3c8981 */ /* 0x000128000c1e1100 */
[----:B------:R-:W4:Y:S01]  /*e220*/  LDL.LU R42, [R1+0x23ac] ;  /* 0x0023ac00012a7983 */ /* 0x000f220000300800 */
[----:B0-----:R-:W-:-:S02]  /*e230*/  @!P4 IMAD.MOV.U32 R11, RZ, RZ, R43 ;  /* 0x000000ffff0bc224 */ /* 0x001fc400078e002b */
[----:B------:R-:W-:Y:S01]  /*e240*/  @!P4 IMAD.MOV.U32 R10, RZ, RZ, R39 ;  /* 0x000000ffff0ac224 */ /* 0x000fe200078e0027 */
[----:B------:R-:W4:Y:S04]  /*e250*/  LDL.LU R43, [R1+0x23a8] ;  /* 0x0023a800012b7983 */ /* 0x000f280000300800 */
[----:B------:R-:W4:Y:S01]  /*e260*/  LDL.LU R39, [R1+0x23a4] ;  /* 0x0023a40001277983 */ /* 0x000f220000300800 */
[----:B------:R-:W-:-:S06]  /*e270*/  PRMT R58, RZ, 0x7610, R58 ;  /* 0x00007610ff3a7816 */ /* 0x000fcc000000003a */
[----:B------:R0:W4:Y:S02]  /*e280*/  @!P4 LDG.E.U8 R58, desc[UR14][R10.64] ;  /* 0x0000000e0a3ac981 */ /* 0x000124000c1e1100 */
[----:B0-----:R-:W-:Y:S02]  /*e290*/  @!P6 IMAD.MOV.U32 R11, RZ, RZ, R41 ;  /* 0x000000ffff0be224 */ /* 0x001fe400078e0029 */
        /* <DEDUP_REMOVED lines=8> */
[----:B------:R-:W-:Y:S02]  /*e320*/  @!P2 IMAD.MOV.U32 R11, RZ, RZ, R35 ;  /* 0x000000ffff0ba224 */ /* 0x000fe400078e0023 */
[----:B------:R-:W3:Y:S04]  /*e330*/  LDL.LU R35, [R1+0x2398] ;  /* 0x0023980001237983 */ /* 0x000ee80000300800 */
[----:B------:R-:W3:Y:S01]  /*e340*/  LDL.LU R36, [R1+0x2394] ;  /* 0x0023940001247983 */ /* 0x000ee20000300800 */
[----:B--2---:R-:W-:-:S06]  /*e350*/  PRMT R48, RZ, 0x7610, R48 ;  /* 0x00007610ff307816 */ /* 0x004fcc0000000030 */
[----:B------:R0:W2:Y:S02]  /*e360*/  @!P2 LDG.E.U8 R48, desc[UR14][R10.64] ;  /* 0x0000000e0a30a981 */ /* 0x0000a4000c1e1100 */
[----:B0-----:R-:W-:Y:S02]  /*e370*/  @!P5 IMAD.MOV.U32 R10, RZ, RZ, R25 ;  /* 0x000000ffff0ad224 */ /* 0x001fe400078e0019 */
[----:B------:R-:W-:Y:S02]  /*e380*/  @!P5 IMAD.MOV.U32 R11, RZ, RZ, R37 ;  /* 0x000000ffff0bd224 */ /* 0x000fe400078e0025 */
[----:B------:R-:W2:Y:S01]  /*e390*/  LDL.LU R37, [R1+0x2390] ;  /* 0x0023900001257983 */ /* 0x000ea20000300800 */
[----:B----4-:R-:W-:-:S03]  /*e3a0*/  PRMT R44, RZ, 0x7610, R44 ;  /* 0x00007610ff2c7816 */ /* 0x010fc6000000002c */
[----:B------:R-:W4:Y:S04]  /*e3b0*/  LDL.LU R25, [R1+0x238c] ;  /* 0x00238c0001197983 */ /* 0x000f280000300800 */
[----:B------:R0:W4:Y:S02]  /*e3c0*/  @!P5 LDG.E.U8 R44, desc[UR14][R10.64] ;  /* 0x0000000e0a2cd981 */ /* 0x000124000c1e1100 */
[----:B0-----:R-:W-:Y:S02]  /*e3d0*/  @!P1 IMAD.MOV.U32 R11, RZ, RZ, R26 ;  /* 0x000000ffff0b9224 */ /* 0x001fe400078e001a */
[----:B------:R-:W-:Y:S01]  /*e3e0*/  @!P1 IMAD.MOV.U32 R10, RZ, RZ, R38 ;  /* 0x000000ffff0a9224 */ /* 0x000fe200078e0026 */
[----:B------:R-:W4:Y:S04]  /*e3f0*/  LDL.LU R26, [R1+0x2388] ;  /* 0x00238800011a7983 */ /* 0x000f280000300800 */
[----:B------:R-:W4:Y:S01]  /*e400*/  LDL.LU R38, [R1+0x2384] ;  /* 0x0023840001267983 */ /* 0x000f220000300800 */
[----:B------:R-:W-:-:S06]  /*e410*/  PRMT R39, RZ, 0x7610, R39 ;  /* 0x00007610ff277816 */ /* 0x000fcc0000000027 */
[----:B------:R0:W4:Y:S02]  /*e420*/  @!P1 LDG.E.U8 R39, desc[UR14][R10.64] ;  /* 0x0000000e0a279981 */ /* 0x000124000c1e1100 */
[----:B0-----:R-:W-:Y:S02]  /*e430*/  @!P0 IMAD.MOV.U32 R11, RZ, RZ, R21 ;  /* 0x000000ffff0b8224 */ /* 0x001fe400078e0015 */
[----:B------:R-:W4:Y:S01]  /*e440*/  LDL.LU R21, [R1+0x2380] ;  /* 0x0023800001157983 */ /* 0x000f220000300800 */
[----:B------:R-:W-:-:S03]  /*e450*/  @!P0 IMAD.MOV.U32 R10, RZ, RZ, R22 ;  /* 0x000000ffff0a8224 */ /* 0x000fc600078e0016 */
[----:B------:R-:W4:Y:S01]  /*e460*/  LDL.LU R22, [R1+0x237c] ;  /* 0x00237c0001167983 */ /* 0x000f220000300800 */
[----:B------:R-:W-:Y:S02]  /*e470*/  PRMT R27, RZ, 0x7610, R27 ;  /* 0x00007610ff1b7816 */ /* 0x000fe4000000001b */
[----:B------:R-:W-:-:S04]  /*e480*/  PRMT R57, RZ, 0x7610, R57 ;  /* 0x00007610ff397816 */ /* 0x000fc80000000039 */
[----:B------:R0:W4:Y:S01]  /*e490*/  @!P0 LDG.E.U8 R27, desc[UR14][R10.64] ;  /* 0x0000000e0a1b8981 */ /* 0x000122000c1e1100 */
[----:B------:R-:W-:Y:S01]  /*e4a0*/  PRMT R56, RZ, 0x7610, R56 ;  /* 0x00007610ff387816 */ /* 0x000fe20000000038 */
[----:B0-----:R-:W-:Y:S02]  /*e4b0*/  @!P4 IMAD.MOV.U32 R10, RZ, RZ, R0 ;  /* 0x000000ffff0ac224 */ /* 0x001fe400078e0000 */
[----:B------:R-:W-:Y:S01]  /*e4c0*/  @!P4 IMAD.MOV.U32 R11, RZ, RZ, R19 ;  /* 0x000000ffff0bc224 */ /* 0x000fe200078e0013 */
[----:B------:R-:W-:Y:S01]  /*e4d0*/  PRMT R55, RZ, 0x7610, R55 ;  /* 0x00007610ff377816 */ /* 0x000fe20000000037 */
[----:B------:R-:W4:Y:S04]  /*e4e0*/  LDL.LU R19, [R1+0x2378] ;  /* 0x0023780001137983 */ /* 0x000f280000300800 */
[----:B------:R0:W4:Y:S02]  /*e4f0*/  @!P4 LDG.E.U8 R57, desc[UR14][R10.64] ;  /* 0x0000000e0a39c981 */ /* 0x000124000c1e1100 */
[----:B0-----:R-:W-:-:S02]  /*e500*/  @!P4 IMAD.MOV.U32 R10, RZ, RZ, R89 ;  /* 0x000000ffff0ac224 */ /* 0x001fc400078e0059 */
[----:B------:R-:W-:-:S05]  /*e510*/  @!P4 IMAD.MOV.U32 R11, RZ, RZ, R93 ;  /* 0x000000ffff0bc224 */ /* 0x000fca00078e005d */
[----:B------:R0:W4:Y:S01]  /*e520*/  @!P4 LDG.E.U8 R56, desc[UR14][R10.64] ;  /* 0x0000000e0a38c981 */ /* 0x000122000c1e1100 */
[----:B------:R-:W-:Y:S01]  /*e530*/  PRMT R53, RZ, 0x7610, R53 ;  /* 0x00007610ff357816 */ /* 0x000fe20000000035 */
[----:B0-----:R-:W-:Y:S02]  /*e540*/  @!P4 IMAD.MOV.U32 R10, RZ, RZ, R87 ;  /* 0x000000ffff0ac224 */ /* 0x001fe400078e0057 */
        /* <DEDUP_REMOVED lines=8> */
[----:B------:R-:W-:Y:S01]  /*e5d0*/  @!P6 IMAD.MOV.U32 R11, RZ, RZ, R81 ;  /* 0x000000ffff0be224 */ /* 0x000fe200078e0051 */
[----:B------:R-:W-:-:S04]  /*e5e0*/  IADD3 R40, P4, PT, R17, R6, RZ ;  /* 0x0000000611287210 */ /* 0x000fc80007f9e0ff */
[----:B------:R0:W4:Y:S01]  /*e5f0*/  @!P6 LDG.E.U8 R51, desc[UR14][R10.64] ;  /* 0x0000000e0a33e981 */ /* 0x000122000c1e1100 */
[----:B------:R-:W-:Y:S01]  /*e600*/  PRMT R47, RZ, 0x7610, R47 ;  /* 0x00007610ff2f7816 */ /* 0x000fe2000000002f */
[----:B0-----:R-:W-:Y:S02]  /*e610*/  @!P6 IMAD.MOV.U32 R10, RZ, RZ, R49 ;  /* 0x000000ffff0ae224 */ /* 0x001fe400078e0031 */
[----:B------:R-:W-:Y:S02]  /*e620*/  @!P6 IMAD.MOV.U32 R11, RZ, RZ, R62 ;  /* 0x000000ffff0be224 */ /* 0x000fe400078e003e */
[----:B------:R-:W-:-:S03]  /*e630*/  IMAD.X R49, R16, 0x1, R7, P4 ;  /* 0x0000000110317824 */ /* 0x000fc600020e0607 */
[----:B------:R0:W4:Y:S01]  /*e640*/  @!P6 LDG.E.U8 R50, desc[UR14][R10.64] ;  /* 0x0000000e0a32e981 */ /* 0x000122000c1e1100 */
[----:B------:R-:W-:Y:S02]  /*e650*/  IADD3 R24, P4, PT, R17, R8, RZ ;  /* 0x0000000811187210 */ /* 0x000fe40007f9e0ff */
[----:B------:R-:W-:Y:S01]  /*e660*/  PRMT R46, RZ, 0x7610, R46 ;  /* 0x00007610ff2e7816 */ /* 0x000fe2000000002e */
[----:B0-----:R-:W-:Y:S02]  /*e670*/  @!P2 IMAD.MOV.U32 R10, RZ, RZ, R52 ;  /* 0x000000ffff0aa224 */ /* 0x001fe400078e0034 */
[----:B------:R-:W-:Y:S02]  /*e680*/  @!P2 IMAD.MOV.U32 R11, RZ, RZ, R61 ;  /* 0x000000ffff0ba224 */ /* 0x000fe400078e003d */
[----:B------:R-:W-:-:S03]  /*e690*/  IMAD.X R29, R16, 0x1, R9, P4 ;  /* 0x00000001101d7824 */ /* 0x000fc600020e0609 */
[----:B------:R0:W4:Y:S01]  /*e6a0*/  @!P2 LDG.E.U8 R47, desc[UR14][R10.64] ;  /* 0x0000000e0a2fa981 */ /* 0x000122000c1e1100 */
[----:B------:R-:W-:Y:S02]  /*e6b0*/  PRMT R45, RZ, 0x7610, R45 ;  /* 0x00007610ff2d7816 */ /* 0x000fe4000000002d */
[----:B------:R-:W-:Y:S01]  /*e6c0*/  IADD3 R17, P4, PT, R20, R4, RZ ;  /* 0x0000000414117210 */ /* 0x000fe20007f9e0ff */
[----:B0-----:R-:W-:Y:S02]  /*e6d0*/  @!P2 IMAD.MOV.U32 R10, RZ, RZ, R40 ;  /* 0x000000ffff0aa224 */ /* 0x001fe400078e0028 */
[----:B------:R-:W-:Y:S01]  /*e6e0*/  @!P2 IMAD.MOV.U32 R11, RZ, RZ, R49 ;  /* 0x000000ffff0ba224 */ /* 0x000fe200078e0031 */
[----:B------:R-:W-:Y:S04]  /*e6f0*/  STL [R1+0x169c], R40 ;  /* 0x00169c2801007387 */ /* 0x000fe80000100800 */
[----:B------:R0:W4:Y:S01]  /*e700*/  @!P2 LDG.E.U8 R46, desc[UR14][R10.64] ;  /* 0x0000000e0a2ea981 */ /* 0x000122000c1e1100 */
[----:B------:R-:W-:-:S03]  /*e710*/  IMAD.X R16, R12, 0x1, R5, P4 ;  /* 0x000000010c107824 */ /* 0x000fc600020e0605 */
[----:B------:R-:W-:Y:S01]  /*e720*/  STL [R1+0x1698], R49 ;  /* 0x0016983101007387 */ /* 0x000fe20000100800 */
[----:B0-----:R-:W-:Y:S02]  /*e730*/  @!P2 IMAD.MOV.U32 R10, RZ, RZ, R24 ;  /* 0x000000ffff0aa224 */ /* 0x001fe400078e0018 */
[----:B------:R-:W-:Y:S01]  /*e740*/  @!P2 IMAD.MOV.U32 R11, RZ, RZ, R29 ;  /* 0x000000ffff0ba224 */ /* 0x000fe200078e001d */
[----:B------:R-:W-:Y:S01]  /*e750*/  STL [R1+0x16a4], R24 ;  /* 0x0016a41801007387 */ /* 0x000fe20000100800 */
[----:B------:R-:W-:-:S03]  /*e760*/  PRMT R43, RZ, 0x7610, R43 ;  /* 0x00007610ff2b7816 */ /* 0x000fc6000000002b */
[----:B------:R0:W-:Y:S04]  /*e770*/  STL [R1+0x16a0], R29 ;  /* 0x0016a01d01007387 */ /* 0x0001e80000100800 */
[----:B------:R1:W4:Y:S01]  /*e780*/  @!P2 LDG.E.U8 R45, desc[UR14][R10.64] ;  /* 0x0000000e0a2da981 */ /* 0x000322000c1e1100 */
[----:B0-----:R-:W-:-:S03]  /*e790*/  IADD3 R29, P2, PT, R20, R6, RZ ;  /* 0x00000006141d7210 */ /* 0x001fc60007f5e0ff */
[----:B------:R0:W-:Y:S01]  /*e7a0*/  STL [R1+0x1794], R17 ;  /* 0x0017941101007387 */ /* 0x0001e20000100800 */
[----:B-1----:R-:W-:Y:S02]  /*e7b0*/  @!P5 IMAD.MOV.U32 R10, RZ, RZ, R17 ;  /* 0x000000ffff0ad224 */ /* 0x002fe400078e0011 */
[----:B------:R-:W-:Y:S02]  /*e7c0*/  @!P5 IMAD.MOV.U32 R11, RZ, RZ, R16 ;  /* 0x000000ffff0bd224 */ /* 0x000fe400078e0010 */
[----:B------:R-:W-:Y:S01]  /*e7d0*/  IMAD.X R40, R12, 0x1, R7, P2 ;  /* 0x000000010c287824 */ /* 0x000fe200010e0607 */
[----:B------:R-:W-:Y:S02]  /*e7e0*/  PRMT R42, RZ, 0x7610, R42 ;  /* 0x00007610ff2a7816 */ /* 0x000fe4000000002a */
[----:B0-----:R-:W-:Y:S01]  /*e7f0*/  IADD3 R17, P4, PT, R20, R8, RZ ;  /* 0x0000000814117210 */ /* 0x001fe20007f9e0ff */
[----:B------:R0:W4:Y:S04]  /*e800*/  @!P5 LDG.E.U8 R43, desc[UR14][R10.64] ;  /* 0x0000000e0a2bd981 */ /* 0x000128000c1e1100 */
[----:B------:R1:W-:Y:S01]  /*e810*/  STL [R1+0x1790], R16 ;  /* 0x0017901001007387 */ /* 0x0003e20000100800 */
[----:B------:R-:W-:-:S02]  /*e820*/  IMAD.X R24, R12, 0x1, R9, P4 ;  /* 0x000000010c187824 */ /* 0x000fc400020e0609 */
[----:B0-----:R-:W-:Y:S02]  /*e830*/  @!P5 IMAD.MOV.U32 R10, RZ, RZ, R29 ;  /* 0x000000ffff0ad224 */ /* 0x001fe400078e001d */
[----:B------:R-:W-:Y:S01]  /*e840*/  @!P5 IMAD.MOV.U32 R11, RZ, RZ, R40 ;  /* 0x000000ffff0bd224 */ /* 0x000fe200078e0028 */
[----:B-1----:R-:W-:Y:S02]  /*e850*/  IADD3 R16, P2, PT, R23, R4, RZ ;  /* 0x0000000417107210 */ /* 0x002fe40007f5e0ff */
[----:B------:R-:W-:Y:S02]  /*e860*/  PRMT R41, RZ, 0x7610, R41 ;  /* 0x00007610ff297816 */ /* 0x000fe40000000029 */
[----:B------:R0:W4:Y:S01]  /*e870*/  @!P5 LDG.E.U8 R42, desc[UR14][R10.64] ;  /* 0x0000000e0a2ad981 */ /* 0x000122000c1e1100 */
[----:B------:R-:W-:-:S03]  /*e880*/  IMAD.X R12, R13, 0x1, R5, P2 ;  /* 0x000000010d0c7824 */ /* 0x000fc600010e0605 */
[----:B------:R-:W-:Y:S04]  /*e890*/  STL [R1+0x179c], R29 ;  /* 0x00179c1d01007387 */ /* 0x000fe80000100800 */
[----:B------:R1:W-:Y:S01]  /*e8a0*/  STL [R1+0x17a4], R17 ;  /* 0x0017a41101007387 */ /* 0x0003e20000100800 */
[----:B0-----:R-:W-:Y:S02]  /*e8b0*/  @!P5 IMAD.MOV.U32 R10, RZ, RZ, R17 ;  /* 0x000000ffff0ad224 */ /* 0x001fe400078e0011 */
[----:B------:R-:W-:Y:S01]  /*e8c0*/  @!P5 IMAD.MOV.U32 R11, RZ, RZ, R24 ;  /* 0x000000ffff0bd224 */ /* 0x000fe200078e0018 */
[----:B------:R-:W-:Y:S04]  /*e8d0*/  STL [R1+0x1798], R40 ;  /* 0x0017982801007387 */ /* 0x000fe80000100800 */
[----:B------:R0:W-:Y:S01]  /*e8e0*/  STL [R1+0x1894], R16 ;  /* 0x0018941001007387 */ /* 0x0001e20000100800 */
[----:B-1----:R-:W-:-:S03]  /*e8f0*/  IADD3 R17, P2, PT, R23, R6, RZ ;  /* 0x0000000617117210 */ /* 0x002fc60007f5e0ff */
[----:B------:R-:W-:Y:S04]  /*e900*/  STL [R1+0x17a0], R24 ;  /* 0x0017a01801007387 */ /* 0x000fe80000100800 */
[----:B------:R1:W4:Y:S01]  /*e910*/  @!P5 LDG.E.U8 R41, desc[UR14][R10.64] ;  /* 0x0000000e0a29d981 */ /* 0x000322000c1e1100 */
[----:B------:R-:W-:-:S03]  /*e920*/  IMAD.X R20, R13, 0x1, R7, P2 ;  /* 0x000000010d147824 */ /* 0x000fc600010e0607 */
[----:B------:R4:W-:Y:S01]  /*e930*/  STL [R1+0x1890], R12 ;  /* 0x0018900c01007387 */ /* 0x0009e20000100800 */
[----:B---3--:R-:W-:Y:S01]  /*e940*/  PRMT R36, RZ, 0x7610, R36 ;  /* 0x00007610ff247816 */ /* 0x008fe20000000024 */
[----:B-1----:R-:W-:Y:S01]  /*e950*/  @!P1 IMAD.MOV.U32 R10, RZ, RZ, R16 ;  /* 0x000000ffff0a9224 */ /* 0x002fe200078e0010 */
[----:B--2---:R-:W-:Y:S01]  /*e960*/  PRMT R37, RZ, 0x7610, R37 ;  /* 0x00007610ff257816 */ /* 0x004fe20000000025 */
[----:B------:R-:W-:Y:S01]  /*e970*/  @!P1 IMAD.MOV.U32 R11, RZ, RZ, R12 ;  /* 0x000000ffff0b9224 */ /* 0x000fe200078e000c */
[----:B------:R-:W-:Y:S01]  /*e980*/  STL [R1+0x189c], R17 ;  /* 0x00189c1101007387 */ /* 0x000fe20000100800 */
[----:B0-----:R-:W-:-:S03]  /*e990*/  IADD3 R16, P4, PT, R23, R8, RZ ;  /* 0x0000000817107210 */ /* 0x001fc60007f9e0ff */
[----:B------:R0:W2:Y:S01]  /*e9a0*/  @!P1 LDG.E.U8 R37, desc[UR14][R10.64] ;  /* 0x0000000e0a259981 */ /* 0x0000a2000c1e1100 */
[----:B------:R-:W-:Y:S01]  /*e9b0*/  PRMT R35, RZ, 0x7610, R35 ;  /* 0x00007610ff237816 */ /* 0x000fe20000000023 */
[----:B------:R-:W-:Y:S02]  /*e9c0*/  IMAD.X R13, R13, 0x1, R9, P4 ;  /* 0x000000010d0d7824 */ /* 0x000fe400020e0609 */
[----:B0-----:R-:W-:Y:S02]  /*e9d0*/  @!P1 IMAD.MOV.U32 R10, RZ, RZ, R17 ;  /* 0x000000ffff0a9224 */ /* 0x001fe400078e0011 */
[----:B------:R-:W-:-:S05]  /*e9e0*/  @!P1 IMAD.MOV.U32 R11, RZ, RZ, R20 ;  /* 0x000000ffff0b9224 */ /* 0x000fca00078e0014 */
[----:B------:R0:W3:Y:S01]  /*e9f0*/  @!P1 LDG.E.U8 R36, desc[UR14][R10.64] ;  /* 0x0000000e0a249981 */ /* 0x0000e2000c1e1100 */
[----:B----4-:R-:W-:-:S05]  /*ea00*/  VIADD R12, R38, 0x6e ;  /* 0x0000006e260c7836 */ /* 0x010fca0000000000 */
[----:B------:R1:W-:Y:S02]  /*ea10*/  STL [R1+0x1c5c], R12 ;  /* 0x001c5c0c01007387 */ /* 0x0003e40000100800 */
[----:B-1----:R-:W-:Y:S02]  /*ea20*/  IABS R12, R12 ;  /* 0x0000000c000c7213 */ /* 0x002fe40000000000 */
[----:B------:R1:W-:Y:S03]  /*ea30*/  STL [R1+0x18a4], R16 ;  /* 0x0018a41001007387 */ /* 0x0003e60000100800 */
[----:B0-----:R-:W-:Y:S02]  /*ea40*/  IMAD.MOV.U32 R10, RZ, RZ, R12 ;  /* 0x000000ffff0a7224 */ /* 0x001fe400078e000c */
[----:B------:R-:W-:Y:S01]  /*ea50*/  @!P1 IMAD.MOV.U32 R12, RZ, RZ, R16 ;  /* 0x000000ffff0c9224 */ /* 0x000fe200078e0010 */
[----:B------:R0:W-:Y:S04]  /*ea60*/  STL [R1+0x1898], R20 ;  /* 0x0018981401007387 */ /* 0x0001e80000100800 */
[----:B------:R4:W2:Y:S01]  /*ea70*/  @!P1 LDG.E.U8 R35, desc[UR14][R12.64] ;  /* 0x0000000e0c239981 */ /* 0x0008a2000c1e1100 */
[----:B-1----:R-:W-:-:S02]  /*ea80*/  IADD3 R16, P1, PT, R33, R6, RZ ;  /* 0x0000000621107210 */ /* 0x002fc40007f3e0ff */
[----:B0-----:R-:W-:Y:S01]  /*ea90*/  IADD3 R20, P2, PT, R33, R4, RZ ;  /* 0x0000000421147210 */ /* 0x001fe20007f5e0ff */
[----:B------:R-:W-:Y:S01]  /*eaa0*/  IMAD.HI.U32 R11, R21, R10, RZ ;  /* 0x0000000a150b7227 */ /* 0x000fe200078e00ff */
[----:B------:R0:W-:Y:S03]  /*eab0*/  STL [R1+0x18a0], R13 ;  /* 0x0018a00d01007387 */ /* 0x0001e60000100800 */
[C---:B------:R-:W-:Y:S02]  /*eac0*/  IMAD.X R23, R28.reuse, 0x1, R5, P2 ;  /* 0x000000011c177824 */ /* 0x040fe400010e0605 */
[----:B------:R-:W-:Y:S01]  /*ead0*/  IMAD.MOV R11, RZ, RZ, -R11 ;  /* 0x000000ffff0b7224 */ /* 0x000fe200078e0a0b */
[----:B------:R-:W-:Y:S01]  /*eae0*/  PRMT R26, RZ, 0x7610, R26 ;  /* 0x00007610ff1a7816 */ /* 0x000fe2000000001a */
[----:B------:R-:W-:Y:S01]  /*eaf0*/  IMAD.X R17, R28, 0x1, R7, P1 ;  /* 0x000000011c117824 */ /* 0x000fe200008e0607 */
[----:B------:R1:W-:Y:S01]  /*eb00*/  STL [R1+0xc38], R20 ;  /* 0x000c381401007387 */ /* 0x0003e20000100800 */
[----:B----4-:R-:W-:-:S02]  /*eb10*/  @!P0 IMAD.MOV.U32 R12, RZ, RZ, R20 ;  /* 0x000000ffff0c8224 */ /* 0x010fc400078e0014 */
[----:B0-----:R-:W-:Y:S02]  /*eb20*/  @!P0 IMAD.MOV.U32 R13, RZ, RZ, R23 ;  /* 0x000000ffff0d8224 */ /* 0x001fe400078e0017 */
[----:B------:R-:W-:Y:S01]  /*eb30*/  IMAD R81, R22, R11, R10 ;  /* 0x0000000b16517224 */ /* 0x000fe200078e020a */
[----:B------:R-:W-:Y:S01]  /*eb40*/  STL [R1+0xc40], R16 ;  /* 0x000c401001007387 */ /* 0x000fe20000100800 */
[C---:B------:R-:W-:Y:S01]  /*eb50*/  VIADD R83, R38.reuse, 0x70 ;  /* 0x0000007026537836 */ /* 0x040fe20000000000 */
[----:B------:R-:W-:Y:S01]  /*eb60*/  PRMT R25, RZ, 0x7610, R25 ;  /* 0x00007610ff197816 */ /* 0x000fe20000000019 */
[C---:B------:R-:W-:Y:S01]  /*eb70*/  VIADD R87, R38.reuse, 0x71 ;  /* 0x0000007126577836 */ /* 0x040fe20000000000 */
[----:B------:R-:W-:Y:S01]  /*eb80*/  STL [R1+0xc34], R23 ;  /* 0x000c341701007387 */ /* 0x000fe20000100800 */
[----:B-1----:R-:W-:-:S03]  /*eb90*/  VIADD R20, R38, 0x73 ;  /* 0x0000007326147836 */ /* 0x002fc60000000000 */
[----:B------:R0:W-:Y:S01]  /*eba0*/  STL [R1+0xc3c], R17 ;  /* 0x000c3c1101007387 */ /* 0x0001e20000100800 */
[----:B------:R-:W-:-:S03]  /*ebb0*/  VIADD R88, R38, 0x72 ;  /* 0x0000007226587836 */ /* 0x000fc60000000000 */
[----:B------:R1:W4:Y:S04]  /*ebc0*/  @!P0 LDG.E.U8 R26, desc[UR14][R12.64] ;  /* 0x0000000e0c1a8981 */ /* 0x000328000c1e1100 */
[----:B------:R-:W-:Y:S04]  /*ebd0*/  STL [R1+0x1d14], R81 ;  /* 0x001d145101007387 */ /* 0x000fe80000100800 */
[----:B------:R-:W-:Y:S01]  /*ebe0*/  STL [R1+0x1e44], R81 ;  /* 0x001e445101007387 */ /* 0x000fe20000100800 */
[----:B-1----:R-:W-:Y:S02]  /*ebf0*/  @!P0 IMAD.MOV.U32 R12, RZ, RZ, R16 ;  /* 0x000000ffff0c8224 */ /* 0x002fe400078e0010 */
[----:B------:R-:W-:Y:S01]  /*ec00*/  @!P0 IMAD.MOV.U32 R13, RZ, RZ, R17 ;  /* 0x000000ffff0d8224 */ /* 0x000fe200078e0011 */
[----:B------:R-:W-:Y:S01]  /*ec10*/  STL [R1+0x215c], R81 ;  /* 0x00215c5101007387 */ /* 0x000fe20000100800 */
[----:B0-----:R-:W-:Y:S01]  /*ec20*/  VIADD R17, R38, 0x74 ;  /* 0x0000007426117836 */ /* 0x001fe20000000000 */
[----:B------:R-:W-:-:S02]  /*ec30*/  IABS R16, R83 ;  /* 0x0000005300107213 */ /* 0x000fc40000000000 */
[----:B------:R-:W-:Y:S01]  /*ec40*/  STL [R1+0x1c60], R83 ;  /* 0x001c605301007387 */ /* 0x000fe20000100800 */
[----:B------:R-:W-:-:S03]  /*ec50*/  IABS R10, R87 ;  /* 0x00000057000a7213 */ /* 0x000fc60000000000 */
[----:B------:R-:W-:Y:S01]  /*ec60*/  STL [R1+0x1c64], R87 ;  /* 0x001c645701007387 */ /* 0x000fe20000100800 */
[----:B------:R-:W-:-:S03]  /*ec70*/  IABS R11, R17 ;  /* 0x00000011000b7213 */ /* 0x000fc60000000000 */
[----:B------:R-:W-:Y:S04]  /*ec80*/  STL [R1+0x1c74], R20 ;  /* 0x001c741401007387 */ /* 0x000fe80000100800 */
[----:B------:R0:W2:Y:S04]  /*ec90*/  @!P0 LDG.E.U8 R25, desc[UR14][R12.64] ;  /* 0x0000000e0c198981 */ /* 0x0000a8000c1e1100 */
[----:B------:R-:W-:Y:S01]  /*eca0*/  STL [R1+0x1e48], R83 ;  /* 0x001e485301007387 */ /* 0x000fe20000100800 */
[----:B------:R-:W-:-:S03]  /*ecb0*/  IMAD.HI.U32 R24, R21, R10, RZ ;  /* 0x0000000a15187227 */ /* 0x000fc600078e00ff */
[----:B------:R1:W-:Y:S01]  /*ecc0*/  STL [R1+0x1c80], R17 ;  /* 0x001c801101007387 */ /* 0x0003e20000100800 */
[----:B0-----:R-:W-:Y:S01]  /*ecd0*/  IABS R13, R88 ;  /* 0x00000058000d7213 */ /* 0x001fe20000000000 */
[----:B------:R-:W-:Y:S02]  /*ece0*/  IMAD.MOV R24, RZ, RZ, -R24 ;  /* 0x000000ffff187224 */ /* 0x000fe400078e0a18 */
[C---:B-1----:R-:W-:Y:S01]  /*ecf0*/  IMAD.HI.U32 R17, R21.reuse, R16, RZ ;  /* 0x0000001015117227 */ /* 0x042fe200078e00ff */
[----:B------:R-:W-:Y:S03]  /*ed00*/  STL [R1+0x2160], R83 ;  /* 0x0021605301007387 */ /* 0x000fe60000100800 */
[----:B------:R-:W-:-:S04]  /*ed10*/  IMAD.HI.U32 R40, R21, R13, RZ ;  /* 0x0000000d15287227 */ /* 0x000fc800078e00ff */
[----:B------:R-:W-:Y:S01]  /*ed20*/  IMAD.MOV R17, RZ, RZ, -R17 ;  /* 0x000000ffff117224 */ /* 0x000fe200078e0a11 */
[----:B------:R-:W-:Y:S01]  /*ed30*/  STL [R1+0x1c70], R88 ;  /* 0x001c705801007387 */ /* 0x000fe20000100800 */
[----:B------:R-:W-:Y:S01]  /*ed40*/  IMAD.MOV R40, RZ, RZ, -R40 ;  /* 0x000000ffff287224 */ /* 0x000fe200078e0a28 */
[----:B------:R-:W-:Y:S01]  /*ed50*/  IABS R12, R20 ;  /* 0x00000014000c7213 */ /* 0x000fe20000000000 */
[C---:B------:R-:W-:Y:S01]  /*ed60*/  IMAD R16, R22.reuse, R17, R16 ;  /* 0x0000001116107224 */ /* 0x040fe200078e0210 */
[----:B------:R-:W-:Y:S01]  /*ed70*/  STL [R1+0x1e4c], R87 ;  /* 0x001e4c5701007387 */ /* 0x000fe20000100800 */
[----:B------:R-:W-:-:S03]  /*ed80*/  IMAD R24, R22, R24, R10 ;  /* 0x0000001816187224 */ /* 0x000fc600078e020a */
[----:B------:R-:W-:Y:S01]  /*ed90*/  STL [R1+0x2164], R87 ;  /* 0x0021645701007387 */ /* 0x000fe20000100800 */
[----:B------:R-:W-:-:S03]  /*eda0*/  IMAD R40, R22, R40, R13 ;  /* 0x0000002816287224 */ /* 0x000fc600078e020d */
[----:B------:R-:W-:Y:S01]  /*edb0*/  STL [R1+0x1e50], R88 ;  /* 0x001e505801007387 */ /* 0x000fe20000100800 */
[----:B------:R-:W-:-:S03]  /*edc0*/  IMAD.HI.U32 R52, R21, R12, RZ ;  /* 0x0000000c15347227 */ /* 0x000fc600078e00ff */
[----:B------:R-:W-:Y:S04]  /*edd0*/  STL [R1+0x2168], R88 ;  /* 0x0021685801007387 */ /* 0x000fe80000100800 */
[----:B------:R-:W-:Y:S01]  /*ede0*/  STL [R1+0x1e54], R16 ;  /* 0x001e541001007387 */ /* 0x000fe20000100800 */
[----:B------:R-:W-:-:S03]  /*edf0*/  IMAD.HI.U32 R62, R21, R11, RZ ;  /* 0x0000000b153e7227 */ /* 0x000fc600078e00ff */
[----:B------:R0:W-:Y:S01]  /*ee00*/  STL [R1+0x2190], R16 ;  /* 0x0021901001007387 */ /* 0x0001e20000100800 */
[----:B------:R-:W-:-:S03]  /*ee10*/  IMAD.MOV R52, RZ, RZ, -R52 ;  /* 0x000000ffff347224 */ /* 0x000fc600078e0a34 */
[----:B------:R-:W-:Y:S04]  /*ee20*/  STL [R1+0x1e58], R24 ;  /* 0x001e581801007387 */ /* 0x000fe80000100800 */
[----:B------:R-:W-:Y:S01]  /*ee30*/  STL [R1+0x2194], R24 ;  /* 0x0021941801007387 */ /* 0x000fe20000100800 */
[----:B------:R-:W-:Y:S01]  /*ee40*/  IMAD.MOV R62, RZ, RZ, -R62 ;  /* 0x000000ffff3e7224 */ /* 0x000fe200078e0a3e */
[----:B0-----:R-:W0:Y:S02]  /*ee50*/  LDC R16, c[0x0][0x3a0] ;  /* 0x0000e800ff107b82 */ /* 0x001e240000000800 */
[----:B------:R-:W-:Y:S04]  /*ee60*/  STL [R1+0x1e5c], R40 ;  /* 0x001e5c2801007387 */ /* 0x000fe80000100800 */
[----:B------:R-:W-:Y:S01]  /*ee70*/  STL [R1+0x2198], R40 ;  /* 0x0021982801007387 */ /* 0x000fe20000100800 */
[----:B------:R-:W-:-:S03]  /*ee80*/  IMAD R52, R22, R52, R12 ;  /* 0x0000003416347224 */ /* 0x000fc600078e020c */
[----:B------:R-:W-:Y:S04]  /*ee90*/  STL [R1+0x21a0], R40 ;  /* 0x0021a02801007387 */ /* 0x000fe80000100800 */
[----:B------:R-:W-:Y:S04]  /*eea0*/  STL [R1+0x21a4], R40 ;  /* 0x0021a42801007387 */ /* 0x000fe80000100800 */
[----:B------:R-:W-:Y:S01]  /*eeb0*/  STL [R1+0x21b0], R40 ;  /* 0x0021b02801007387 */ /* 0x000fe20000100800 */
[----:B------:R-:W-:-:S03]  /*eec0*/  IMAD R62, R22, R62, R11 ;  /* 0x0000003e163e7224 */ /* 0x000fc600078e020b */
[----:B------:R-:W-:Y:S01]  /*eed0*/  STL [R1+0x21b4], R40 ;  /* 0x0021b42801007387 */ /* 0x000fe20000100800 */
[----:B------:R-:W-:-:S03]  /*eee0*/  VIADD R84, R38, 0x78 ;  /* 0x0000007826547836 */ /* 0x000fc60000000000 */
[----:B------:R-:W-:Y:S01]  /*eef0*/  STL [R1+0x21bc], R40 ;  /* 0x0021bc2801007387 */ /* 0x000fe20000100800 */
[----:B------:R-:W-:-:S03]  /*ef00*/  VIADD R89, R38, 0x79 ;  /* 0x0000007926597836 */ /* 0x000fc60000000000 */
[----:B------:R-:W-:Y:S04]  /*ef10*/  STL [R1+0x21c0], R40 ;  /* 0x0021c02801007387 */ /* 0x000fe80000100800 */
[----:B------:R-:W-:Y:S01]  /*ef20*/  STL [R1+0x21c8], R40 ;  /* 0x0021c82801007387 */ /* 0x000fe20000100800 */
[----:B------:R-:W-:-:S03]  /*ef30*/  VIADD R10, R38, 0x7c ;  /* 0x0000007c260a7836 */ /* 0x000fc60000000000 */
[----:B------:R-:W-:Y:S04]  /*ef40*/  STL [R1+0x21cc], R40 ;  /* 0x0021cc2801007387 */ /* 0x000fe80000100800 */
[----:B------:R-:W-:Y:S01]  /*ef50*/  STL [R1+0x1e60], R52 ;  /* 0x001e603401007387 */ /* 0x000fe20000100800 */
[----:B------:R-:W-:-:S03]  /*ef60*/  VIADD R93, R38, 0x7a ;  /* 0x0000007a265d7836 */ /* 0x000fc60000000000 */
[----:B------:R-:W-:Y:S04]  /*ef70*/  STL [R1+0x219c], R52 ;  /* 0x00219c3401007387 */ /* 0x000fe80000100800 */
[----:B------:R-:W-:Y:S04]  /*ef80*/  STL [R1+0x21a8], R52 ;  /* 0x0021a83401007387 */ /* 0x000fe80000100800 */
[----:B------:R1:W-:Y:S04]  /*ef90*/  STL [R1+0x1d2c], R62 ;  /* 0x001d2c3e01007387 */ /* 0x0003e80000100800 */
[----:B------:R-:W-:Y:S04]  /*efa0*/  STL [R1+0x1afc], R84 ;  /* 0x001afc5401007387 */ /* 0x000fe80000100800 */
[----:B------:R-:W-:Y:S01]  /*efb0*/  STL [R1+0x1c68], R89 ;  /* 0x001c685901007387 */ /* 0x000fe20000100800 */
[----:B-1----:R-:W-:-:S03]  /*efc0*/  VIADD R62, R38, 0x7b ;  /* 0x0000007b263e7836 */ /* 0x002fc60000000000 */
        /* <DEDUP_REMOVED lines=19> */
[----:B------:R-:W2:Y:S04]  /*f100*/  LDL.LU R88, [R1+0x3e0] ;  /* 0x0003e00001587983 */ /* 0x000ea80000300800 */
[----:B------:R-:W2:Y:S04]  /*f110*/  LDL.LU R87, [R1+0x3cc] ;  /* 0x0003cc0001577983 */ /* 0x000ea80000300800 */
[----:B------:R-:W2:Y:S04]  /*f120*/  LDL.LU R83, [R1+0x3c8] ;  /* 0x0003c80001537983 */ /* 0x000ea80000300800 */
[----:B------:R-:W3:Y:S01]  /*f130*/  LDL.LU R81, [R1+0x3b8] ;  /* 0x0003b80001517983 */ /* 0x000ee20000300800 */
[----:B------:R-:W-:Y:S01]  /*f140*/  IABS R23, R84 ;  /* 0x0000005400177213 */ /* 0x000fe20000000000 */
[----:B------:R-:W0:Y:S01]  /*f150*/  S2R R0, SR_TID.X ;  /* 0x0000000000007919 */ /* 0x000e220000002100 */
[----:B------:R-:W-:-:S03]  /*f160*/  IABS R29, R89 ;  /* 0x00000059001d7213 */ /* 0x000fc60000000000 */
[----:B------:R-:W-:Y:S01]  /*f170*/  IMAD.HI.U32 R13, R21, R23, RZ ;  /* 0x00000017150d7227 */ /* 0x000fe200078e00ff */
[----:B------:R-:W-:-:S03]  /*f180*/  IABS R12, R93 ;  /* 0x0000005d000c7213 */ /* 0x000fc60000000000 */
[----:B------:R-:W-:-:S04]  /*f190*/  IMAD.HI.U32 R17, R21, R29, RZ ;  /* 0x0000001d15117227 */ /* 0x000fc800078e00ff */
[----:B------:R-:W-:Y:S02]  /*f1a0*/  IMAD.MOV R13, RZ, RZ, -R13 ;  /* 0x000000ffff0d7224 */ /* 0x000fe400078e0a0d */
[----:B------:R-:W-:Y:S01]  /*f1b0*/  IMAD.MOV R17, RZ, RZ, -R17 ;  /* 0x000000ffff117224 */ /* 0x000fe200078e0a11 */
[----:B------:R-:W-:Y:S01]  /*f1c0*/  IABS R11, R62 ;  /* 0x0000003e000b7213 */ /* 0x000fe20000000000 */
[C---:B------:R-:W-:Y:S01]  /*f1d0*/  IMAD R23, R22.reuse, R13, R23 ;  /* 0x0000000d16177224 */ /* 0x040fe200078e0217 */
[----:B------:R-:W-:Y:S01]  /*f1e0*/  STL [R1+0x1d18], R21 ;  /* 0x001d181501007387 */ /* 0x000fe20000100800 */
[----:B------:R-:W-:Y:S01]  /*f1f0*/  IMAD.HI.U32 R38, R21, R12, RZ ;  /* 0x0000000c15267227 */ /* 0x000fe200078e00ff */
[----:B-1----:R-:W-:Y:S02]  /*f200*/  IABS R10, R10 ;  /* 0x0000000a000a7213 */ /* 0x002fe40000000000 */
[----:B------:R-:W-:Y:S01]  /*f210*/  STL [R1+0x1e74], R21 ;  /* 0x001e741501007387 */ /* 0x000fe20000100800 */
[----:B------:R-:W-:-:S02]  /*f220*/  IMAD R29, R22, R17, R29 ;  /* 0x00000011161d7224 */ /* 0x000fc400078e021d */
[----:B------:R-:W-:Y:S01]  /*f230*/  IMAD.HI.U32 R49, R21, R11, RZ ;  /* 0x0000000b15317227 */ /* 0x000fe200078e00ff */
[----:B------:R-:W-:Y:S03]  /*f240*/  STL [R1+0x2210], R21 ;  /* 0x0022101501007387 */ /* 0x000fe60000100800 */
[----:B------:R-:W-:Y:S01]  /*f250*/  IMAD.MOV R38, RZ, RZ, -R38 ;  /* 0x000000ffff267224 */ /* 0x000fe200078e0a26 */
[----:B------:R-:W-:Y:S01]  /*f260*/  STL [R1+0x1e78], R23 ;  /* 0x001e781701007387 */ /* 0x000fe20000100800 */
[----:B------:R-:W-:-:S03]  /*f270*/  IMAD.MOV R49, RZ, RZ, -R49 ;  /* 0x000000ffff317224 */ /* 0x000fc600078e0a31 */
[----:B------:R-:W-:Y:S01]  /*f280*/  STL [R1+0x2214], R23 ;  /* 0x0022141701007387 */ /* 0x000fe20000100800 */
[----:B------:R-:W-:-:S03]  /*f290*/  IMAD.HI.U32 R61, R21, R10, RZ ;  /* 0x0000000a153d7227 */ /* 0x000fc600078e00ff */
[----:B------:R-:W-:Y:S01]  /*f2a0*/  STL [R1+0x1e7c], R29 ;  /* 0x001e7c1d01007387 */ /* 0x000fe20000100800 */
[----:B------:R-:W-:-:S03]  /*f2b0*/  IMAD R38, R22, R38, R12 ;  /* 0x0000002616267224 */ /* 0x000fc600078e020c */
[----:B------:R-:W-:Y:S04]  /*f2c0*/  STL [R1+0x2218], R29 ;  /* 0x0022181d01007387 */ /* 0x000fe80000100800 */
[----:B------:R-:W-:Y:S01]  /*f2d0*/  STL [R1+0x2220], R29 ;  /* 0x0022201d01007387 */ /* 0x000fe20000100800 */
[----:B------:R-:W-:-:S03]  /*f2e0*/  IMAD R49, R22, R49, R11 ;  /* 0x0000003116317224 */ /* 0x000fc600078e020b */
[----:B------:R-:W-:Y:S01]  /*f2f0*/  STL [R1+0x2224], R29 ;  /* 0x0022241d01007387 */ /* 0x000fe20000100800 */
[----:B------:R-:W-:-:S03]  /*f300*/  IMAD.MOV R61, RZ, RZ, -R61 ;  /* 0x000000ffff3d7224 */ /* 0x000fc600078e0a3d */
[----:B------:R-:W-:Y:S04]  /*f310*/  STL [R1+0x2230], R29 ;  /* 0x0022301d01007387 */ /* 0x000fe80000100800 */
[----:B------:R-:W-:Y:S01]  /*f320*/  STL [R1+0x2234], R29 ;  /* 0x0022341d01007387 */ /* 0x000fe20000100800 */
[----:B0-----:R-:W-:-:S03]  /*f330*/  LOP3.LUT R0, R0, 0x7f, RZ, 0xc0, !PT ;  /* 0x0000007f00007812 */ /* 0x001fc600078ec0ff */
[----:B------:R-:W-:Y:S01]  /*f340*/  STL [R1+0x223c], R29 ;  /* 0x00223c1d01007387 */ /* 0x000fe20000100800 */
[----:B------:R-:W-:-:S03]  /*f350*/  VIADD R11, R16, 0xffffff80 ;  /* 0xffffff80100b7836 */ /* 0x000fc60000000000 */
[----:B------:R-:W-:Y:S01]  /*f360*/  STL [R1+0x2240], R29 ;  /* 0x0022401d01007387 */ /* 0x000fe20000100800 */
[----:B------:R-:W-:-:S03]  /*f370*/  IMAD R61, R22, R61, R10 ;  /* 0x0000003d163d7224 */ /* 0x000fc600078e020a */
[----:B------:R-:W-:Y:S04]  /*f380*/  STL [R1+0x1e80], R38 ;  /* 0x001e802601007387 */ /* 0x000fe80000100800 */
[----:B------:R-:W-:Y:S01]  /*f390*/  STL [R1+0x221c], R38 ;  /* 0x00221c2601007387 */ /* 0x000fe20000100800 */
[----:B------:R-:W-:-:S03]  /*f3a0*/  VIADD R12, R16, 0xfffffffb ;  /* 0xfffffffb100c7836 */ /* 0x000fc60000000000 */
[----:B------:R-:W-:Y:S01]  /*f3b0*/  STL [R1+0x2228], R38 ;  /* 0x0022282601007387 */ /* 0x000fe20000100800 */
[----:B------:R-:W-:-:S03]  /*f3c0*/  IMAD R17, R0, R19, RZ ;  /* 0x0000001300117224 */ /* 0x000fc600078e02ff */
[----:B------:R-:W-:Y:S01]  /*f3d0*/  STL [R1+0x1e84], R49 ;  /* 0x001e843101007387 */ /* 0x000fe20000100800 */
[----:B------:R-:W-:-:S03]  /*f3e0*/  ISETP.GE.U32.AND P1, PT, R11, 0x7fffff01, PT ;  /* 0x7fffff010b00780c */ /* 0x000fc60003f26070 */
[----:B------:R-:W-:Y:S01]  /*f3f0*/  STL [R1+0x2254], R49 ;  /* 0x0022543101007387 */ /* 0x000fe20000100800 */
[----:B------:R-:W-:-:S03]  /*f400*/  IMAD.SHL.U32 R11, R18, 0x4, RZ ;  /* 0x00000004120b7824 */ /* 0x000fc600078e00ff */
[----:B------:R-:W-:Y:S04]  /*f410*/  STL [R1+0x1ce4], R19 ;  /* 0x001ce41301007387 */ /* 0x000fe80000100800 */
[----:B------:R-:W-:Y:S01]  /*f420*/  STL [R1+0x1e88], R19 ;  /* 0x001e881301007387 */ /* 0x000fe20000100800 */
[----:B------:R-:W-:-:S03]  /*f430*/  ISETP.GE.U32.AND P4, PT, R12, 0x7fffff7c, PT ;  /* 0x7fffff7c0c00780c */ /* 0x000fc60003f86070 */
[----:B------:R-:W-:Y:S01]  /*f440*/  STL [R1+0x2258], R19 ;  /* 0x0022581301007387 */ /* 0x000fe20000100800 */
[----:B------:R-:W-:Y:S01]  /*f450*/  IADD3 R20, P2, PT, R17, UR18, RZ ;  /* 0x0000001211147c10 */ /* 0x000fe2000ff5e0ff */
[----:B------:R-:W-:Y:S01]  /*f460*/  VIADD R12, R16, 0xffffff82 ;  /* 0xffffff82100c7836 */ /* 0x000fe20000000000 */
[----:B------:R-:W-:Y:S01]  /*f470*/  SHF.R.S32.HI R10, RZ, 0x1f, R11 ;  /* 0x0000001fff0a7819 */ /* 0x000fe2000001140b */
[----:B------:R-:W-:Y:S01]  /*f480*/  STL [R1+0x1e90], R61 ;  /* 0x001e903d01007387 */ /* 0x000fe20000100800 */
[----:B------:R-:W-:Y:S01]  /*f490*/  IADD3 R13, P5, PT, R11, R2, RZ ;  /* 0x000000020b0d7210 */ /* 0x000fe20007fbe0ff */
[----:B------:R-:W0:Y:S02]  /*f4a0*/  LDCU UR18, c[0x0][0x3b0] ;  /* 0x00007600ff1277ac */ /* 0x000e240008000800 */
[----:B------:R-:W-:Y:S04]  /*f4b0*/  STL [R1+0x225c], R61 ;  /* 0x00225c3d01007387 */ /* 0x000fe80000100800 */
[----:B------:R-:W-:Y:S04]  /*f4c0*/  STL [R1+0x2268], R61 ;  /* 0x0022683d01007387 */ /* 0x000fe80000100800 */
[----:B------:R-:W-:Y:S01]  /*f4d0*/  STL [R1+0x226c], R61 ;  /* 0x00226c3d01007387 */ /* 0x000fe20000100800 */
[----:B------:R-:W-:Y:S01]  /*f4e0*/  LEA.HI.X.SX32 R17, R17, UR19, 0x1, P2 ;  /* 0x0000001311117c11 */ /* 0x000fe200090f0eff */
[----:B------:R-:W1:Y:S02]  /*f4f0*/  LDCU UR19, c[0x0][0x3b0] ;  /* 0x00007600ff1377ac */ /* 0x000e640008000800 */
[----:B------:R-:W-:Y:S04]  /*f500*/  STL [R1+0x2274], R61 ;  /* 0x0022743d01007387 */ /* 0x000fe80000100800 */
[----:B------:R-:W-:Y:S01]  /*f510*/  STL [R1+0x2278], R61 ;  /* 0x0022783d01007387 */ /* 0x000fe20000100800 */
[----:B------:R-:W-:-:S03]  /*f520*/  ISETP.GE.U32.AND P2, PT, R12, 0x7fffff03, PT ;  /* 0x7fffff030c00780c */ /* 0x000fc60003f46070 */
[----:B------:R-:W-:Y:S01]  /*f530*/  STL [R1+0x2280], R61 ;  /* 0x0022803d01007387 */ /* 0x000fe20000100800 */
[----:B------:R-:W-:-:S03]  /*f540*/  IMAD.X R12, R10, 0x1, R3, P5 ;  /* 0x000000010a0c7824 */ /* 0x000fc600028e0603 */
        /* <DEDUP_REMOVED lines=8> */
[----:B------:R-:W-:Y:S01]  /*f5d0*/  STL [R1+0x231c], R4 ;  /* 0x00231c0401007387 */ /* 0x000fe20000100800 */
[----:B0-----:R-:W-:-:S03]  /*f5e0*/  @!P4 LOP3.LUT R13, R13, R12, RZ, 0x3c, !PT ;  /* 0x0000000c0d0dc212 */ /* 0x001fc600078e3cff */
[----:B------:R0:W-:Y:S01]  /*f5f0*/  STL [R1+0xb4c], R12 ;  /* 0x000b4c0c01007387 */ /* 0x0001e20000100800 */
[----:B------:R-:W-:Y:S02]  /*f600*/  PRMT R21, RZ, 0x7610, R21 ;  /* 0x00007610ff157816 */ /* 0x000fe40000000015 */
[----:B0-----:R-:W-:-:S04]  /*f610*/  @!P4 LOP3.LUT R12, R13, R12, RZ, 0x3c, !PT ;  /* 0x0000000c0d0cc212 */ /* 0x001fc800078e3cff */
[----:B------:R-:W-:Y:S01]  /*f620*/  @!P4 LOP3.LUT R13, R13, R12, RZ, 0x3c, !PT ;  /* 0x0000000c0d0dc212 */ /* 0x000fe200078e3cff */
[----:B------:R-:W-:-:S04]  /*f630*/  @!UP1 UIADD3 UR8, UPT, UPT, -UR10, 0x100000, URZ ;  /* 0x001000000a089890 */ /* 0x000fc8000fffe1ff */
[----:B------:R-:W-:Y:S02]  /*f640*/  @!UP1 USHF.L.U32 UR9, UR8, 0xb, URZ ;  /* 0x0000000b08099899 */ /* 0x000fe400080006ff */
[----:B------:R-:W-:Y:S01]  /*f650*/  @!UP1 USHF.L.U32 UR8, UR8, 0x1, URZ ;  /* 0x0000000108089899 */ /* 0x000fe200080006ff */
[----:B------:R0:W4:Y:S01]  /*f660*/  @!P4 LDG.E.U8 R21, desc[UR14][R12.64] ;  /* 0x0000000e0c15c981 */ /* 0x000122000c1e1100 */
[C---:B------:R-:W-:Y:S01]  /*f670*/  IADD3 R16, P5, PT, R11.reuse, R4, RZ ;  /* 0x000000040b107210 */ /* 0x040fe20007fbe0ff */
[----:B------:R-:W-:Y:S01]  /*f680*/  VOTEU.ALL UP1, P3 ;  /* 0x0000000000ff7886 */ /* 0x000fe20001820000 */
[----:B------:R-:W-:Y:S01]  /*f690*/  PRMT R61, RZ, 0x7610, R61 ;  /* 0x00007610ff3d7816 */ /* 0x000fe2000000003d */
[----:B------:R-:W0:Y:S02]  /*f6a0*/  LDCU UR10, c[0x0][0x3b0] ;  /* 0x00007600ff0a77ac */ /* 0x000e240008000800 */
[C---:B------:R-:W-:Y:S01]  /*f6b0*/  IMAD.X R19, R10.reuse, 0x1, R5, P5 ;  /* 0x000000010a137824 */ /* 0x040fe200028e0605 */
[C---:B------:R-:W-:Y:S01]  /*f6c0*/  IADD3 R20, P5, PT, R11.reuse, R6, RZ ;  /* 0x000000060b147210 */ /* 0x040fe20007fbe0ff */
[----:B------:R-:W-:Y:S03]  /*f6d0*/  STL [R1+0xb58], R16 ;  /* 0x000b581001007387 */ /* 0x000fe60000100800 */
[----:B------:R0:W1:Y:S01]  /*f6e0*/  @!UP1 SYNCS.EXCH.64 URZ, [UR4+0x28008], UR8 ;  /* 0x0280080804ff95b2 */ /* 0x0000620008000100 */
[----:B------:R-:W-:Y:S04]  /*f6f0*/  STL [R1+0x2320], R5 ;  /* 0x0023200501007387 */ /* 0x000fe80000100800 */
[----:B------:R-:W-:Y:S04]  /*f700*/  STL [R1+0x2324], R6 ;  /* 0x0023240601007387 */ /* 0x000fe80000100800 */
[----:B------:R-:W-:Y:S01]  /*f710*/  STL [R1+0xb54], R19 ;  /* 0x000b541301007387 */ /* 0x000fe20000100800 */
[----:B------:R-:W-:Y:S01]  /*f720*/  IMAD.X R22, R10, 0x1, R7, P5 ;  /* 0x000000010a167824 */ /* 0x000fe200028e0607 */
[----:B------:R-:W-:Y:S01]  /*f730*/  PRMT R17, RZ, 0x7610, R17 ;  /* 0x00007610ff117816 */ /* 0x000fe20000000011 */
[----:B0-----:R-:W-:Y:S01]  /*f740*/  IMAD.MOV.U32 R12, RZ, RZ, R19 ;  /* 0x000000ffff0c7224 */ /* 0x001fe200078e0013 */
[----:B------:R-:W-:Y:S01]  /*f750*/  STL [R1+0xb60], R20 ;  /* 0x000b601401007387 */ /* 0x000fe20000100800 */
[----:B------:R-:W-:Y:S01]  /*f760*/  IMAD.MOV.U32 R13, RZ, RZ, R16 ;  /* 0x000000ffff0d7224 */ /* 0x000fe200078e0010 */
[----:B------:R-:W-:Y:S01]  /*f770*/  PRMT R4, RZ, 0x7610, R4 ;  /* 0x00007610ff047816 */ /* 0x000fe20000000004 */
[----:B------:R-:W0:Y:S01]  /*f780*/  LDCU UR8, c[0x0][0x3b0] ;  /* 0x00007600ff0877ac */ /* 0x000e220008000800 */
[----:B------:R-:W0:Y:S01]  /*f790*/  LDCU UR9, c[0x0][0x3b0] ;  /* 0x00007600ff0977ac */ /* 0x000e220008000800 */
[----:B--2---:R2:W-:Y:S04]  /*f7a0*/  STS.U8 [R0+UR4+0x8000], R83 ;  /* 0x0080005300007988 */ /* 0x0045e80008000004 */
[----:B--2---:R-:W2:Y:S04]  /*f7b0*/  LDL.LU R83, [R1+0x3a0] ;  /* 0x0003a00001537983 */ /* 0x004ea80000300800 */
[----:B---3--:R3:W-:Y:S04]  /*f7c0*/  STS.U8 [R0+UR4+0xc000], R81 ;  /* 0x00c0005100007988 */ /* 0x0087e80008000004 */
[----:B---3--:R-:W3:Y:S01]  /*f7d0*/  LDL.LU R81, [R1+0x39c] ;  /* 0x00039c0001517983 */ /* 0x008ee20000300800 */
[----:B------:R-:W-:Y:S01]  /*f7e0*/  IADD3 R6, P5, PT, R11, R8, RZ ;  /* 0x000000080b067210 */ /* 0x000fe20007fbe0ff */
[----:B------:R-:W-:-:S02]  /*f7f0*/  @!P4 IMAD.MOV.U32 R11, RZ, RZ, R12 ;  /* 0x000000ffff0bc224 */ /* 0x000fc400078e000c */
[----:B------:R-:W3:Y:S02]  /*f800*/  LDL.LU R19, [R1+0x398] ;  /* 0x0003980001137983 */ /* 0x000ee40000300800 */
[----:B------:R-:W-:Y:S02]  /*f810*/  IMAD.X R16, R10, 0x1, R9, P5 ;  /* 0x000000010a107824 */ /* 0x000fe400028e0609 */
[----:B------:R-:W-:Y:S01]  /*f820*/  @!P4 IMAD.MOV.U32 R10, RZ, RZ, R13 ;  /* 0x000000ffff0ac224 */ /* 0x000fe200078e000d */
[----:B------:R-:W3:Y:S04]  /*f830*/  LDL.LU R49, [R1+0x394] ;  /* 0x0003940001317983 */ /* 0x000ee80000300800 */
[----:B------:R0:W3:Y:S04]  /*f840*/  @!P4 LDG.E.U8 R61, desc[UR14][R10.64] ;  /* 0x0000000e0a3dc981 */ /* 0x0000e8000c1e1100 */
[----:B------:R-:W3:Y:S01]  /*f850*/  LDL.LU R38, [R1+0x390] ;  /* 0x0003900001267983 */ /* 0x000ee20000300800 */
[----:B------:R-:W-:-:S03]  /*f860*/  PRMT R5, RZ, 0x7610, R5 ;  /* 0x00007610ff057816 */ /* 0x000fc60000000005 */
[----:B------:R-:W3:Y:S01]  /*f870*/  LDL.LU R29, [R1+0x38c] ;  /* 0x00038c00011d7983 */ /* 0x000ee20000300800 */
[----:B0-----:R-:W-:Y:S02]  /*f880*/  @!P4 IMAD.MOV.U32 R10, RZ, RZ, R20 ;  /* 0x000000ffff0ac224 */ /* 0x001fe400078e0014 */
[----:B------:R-:W-:Y:S01]  /*f890*/  @!P4 IMAD.MOV.U32 R11, RZ, RZ, R22 ;  /* 0x000000ffff0bc224 */ /* 0x000fe200078e0016 */
[----:B------:R-:W3:Y:S04]  /*f8a0*/  LDL.LU R23, [R1+0x388] ;  /* 0x0003880001177983 */ /* 0x000ee80000300800 */
[----:B------:R0:W3:Y:S04]  /*f8b0*/  @!P4 LDG.E.U8 R17, desc[UR14][R10.64] ;  /* 0x0000000e0a11c981 */ /* 0x0000e8000c1e1100 */
[----:B------:R-:W-:Y:S01]  /*f8c0*/  STS.U8 [R0+UR4], R88 ;  /* 0x0000005800007988 */ /* 0x000fe20008000004 */
[----:B0-----:R-:W-:-:S02]  /*f8d0*/  @!P4 IMAD.MOV.U32 R10, RZ, RZ, R6 ;  /* 0x000000ffff0ac224 */ /* 0x001fc400078e0006 */
[----:B------:R-:W-:Y:S01]  /*f8e0*/  @!P4 IMAD.MOV.U32 R11, RZ, RZ, R16 ;  /* 0x000000ffff0bc224 */ /* 0x000fe200078e0010 */
[----:B------:R-:W-:Y:S04]  /*f8f0*/  STS.U8 [R0+UR4+0x4000], R87 ;  /* 0x0040005700007988 */ /* 0x000fe80008000004 */
[----:B------:R-:W3:Y:S04]  /*f900*/  @!P4 LDG.E.U8 R5, desc[UR14][R10.64] ;  /* 0x0000000e0a05c981 */ /* 0x000ee8000c1e1100 */
[----:B----4-:R0:W-:Y:S04]  /*f910*/  STL [R1+0x4a4], R21 ;  /* 0x0004a41501007387 */ /* 0x0101e80000100800 */
[----:B0-----:R-:W4:Y:S04]  /*f920*/  LDL.LU R21, [R1+0x384] ;  /* 0x0003840001157983 */ /* 0x001f280000300800 */
[----:B------:R-:W4:Y:S04]  /*f930*/  LDL.LU R62, [R1+0x380] ;  /* 0x00038000013e7983 */ /* 0x000f280000300800 */
        /* <DEDUP_REMOVED lines=8> */
[----:B------:R-:W-:Y:S04]  /*f9c0*/  STL [R1+0x2328], R7 ;  /* 0x0023280701007387 */ /* 0x000fe80000100800 */
[----:B------:R-:W-:Y:S04]  /*f9d0*/  STL [R1+0xb5c], R22 ;  /* 0x000b5c1601007387 */ /* 0x000fe80000100800 */
[----:B------:R-:W-:Y:S04]  /*f9e0*/  STL [R1+0xb68], R6 ;  /* 0x000b680601007387 */ /* 0x000fe80000100800 */
[----:B------:R0:W-:Y:S04]  /*f9f0*/  STL [R1+0xb64], R16 ;  /* 0x000b641001007387 */ /* 0x0001e80000100800 */
[----:B0-----:R-:W4:Y:S04]  /*fa00*/  LDL.LU R16, [R1+0x35c] ;  /* 0x00035c0001107983 */ /* 0x001f280000300800 */
[----:B--2---:R0:W-:Y:S04]  /*fa10*/  STS.U8 [R0+UR4+0x400], R83 ;  /* 0x0004005300007988 */ /* 0x0041e80008000004 */
[----:B0-----:R-:W2:Y:S04]  /*fa20*/  LDL.LU R83, [R1+0x358] ;  /* 0x0003580001537983 */ /* 0x001ea80000300800 */
[----:B---3--:R0:W-:Y:S04]  /*fa30*/  STS.U8 [R0+UR4+0x4400], R81 ;  /* 0x0044005100007988 */ /* 0x0081e80008000004 */
[----:B0-----:R-:W3:Y:S04]  /*fa40*/  LDL.LU R81, [R1+0x354] ;  /* 0x0003540001517983 */ /* 0x001ee80000300800 */
[----:B------:R-:W3:Y:S04]  /*fa50*/  LDL.LU R11, [R1+0x350] ;  /* 0x00035000010b7983 */ /* 0x000ee80000300800 */
[----:B------:R-:W3:Y:S04]  /*fa60*/  LDL.LU R7, [R1+0x34c] ;  /* 0x00034c0001077983 */ /* 0x000ee80000300800 */
[----:B------:R-:W3:Y:S04]  /*fa70*/  LDL.LU R12, [R1+0x348] ;  /* 0x00034800010c7983 */ /* 0x000ee80000300800 */
[----:B------:R-:W3:Y:S04]  /*fa80*/  LDL.LU R13, [R1+0x344] ;  /* 0x00034400010d7983 */ /* 0x000ee80000300800 */
[----:B------:R-:W3:Y:S04]  /*fa90*/  LDL.LU R6, [R1+0x340] ;  /* 0x0003400001067983 */ /* 0x000ee80000300800 */
[----:B------:R-:W-:Y:S04]  /*faa0*/  STS.U8 [R0+UR4+0x8400], R19 ;  /* 0x0084001300007988 */ /* 0x000fe80008000004 */
[----:B------:R0:W-:Y:S04]  /*fab0*/  STL [R1+0x490], R5 ;  /* 0x0004900501007387 */ /* 0x0001e80000100800 */
[----:B------:R-:W-:Y:S04]  /*fac0*/  STL [R1+0x498], R61 ;  /* 0x0004983d01007387 */ /* 0x000fe80000100800 */
[----:B0-----:R-:W3:Y:S04]  /*fad0*/  LDL.LU R5, [R1+0x33c] ;  /* 0x00033c0001057983 */ /* 0x001ee80000300800 */
[----:B------:R0:W-:Y:S04]  /*fae0*/  STL [R1+0x494], R17 ;  /* 0x0004941101007387 */ /* 0x0001e80000100800 */
[----:B0-----:R-:W3:Y:S04]  /*faf0*/  LDL.LU R17, [R1+0x338] ;  /* 0x0003380001117983 */ /* 0x001ee80000300800 */
[----:B------:R-:W3:Y:S04]  /*fb00*/  LDL.LU R20, [R1+0x334] ;  /* 0x0003340001147983 */ /* 0x000ee80000300800 */
[----:B------:R-:W3:Y:S04]  /*fb10*/  LDL.LU R22, [R1+0x330] ;  /* 0x0003300001167983 */ /* 0x000ee80000300800 */
[----:B------:R-:W3:Y:S04]  /*fb20*/  LDL.LU R61, [R1+0x32c] ;  /* 0x00032c00013d7983 */ /* 0x000ee80000300800 */
[----:B------:R-:W-:Y:S04]  /*fb30*/  STS.U8 [R0+UR4+0xc400], R49 ;  /* 0x00c4003100007988 */ /* 0x000fe80008000004 */
[----:B------:R-:W-:Y:S04]  /*fb40*/  STS.U8 [R0+UR4+0x800], R38 ;  /* 0x0008002600007988 */ /* 0x000fe80008000004 */
[----:B------:R-:W-:Y:S04]  /*fb50*/  STS.U8 [R0+UR4+0x4800], R29 ;  /* 0x0048001d00007988 */ /* 0x000fe80008000004 */
[----:B------:R-:W-:Y:S04]  /*fb60*/  STS.U8 [R0+UR4+0x8800], R23 ;  /* 0x0088001700007988 */ /* 0x000fe80008000004 */
[----:B----4-:R-:W-:Y:S04]  /*fb70*/  STS.U8 [R0+UR4+0xc800], R21 ;  /* 0x00c8001500007988 */ /* 0x010fe80008000004 */
[----:B------:R-:W-:Y:S04]  /*fb80*/  STS.U8 [R0+UR4+0xc00], R62 ;  /* 0x000c003e00007988 */ /* 0x000fe80008000004 */
[----:B------:R-:W-:Y:S04]  /*fb90*/  STS.U8 [R0+UR4+0x4c00], R93 ;  /* 0x004c005d00007988 */ /* 0x000fe80008000004 */
[----:B------:R-:W-:Y:S04]  /*fba0*/  STS.U8 [R0+UR4+0x8c00], R89 ;  /* 0x008c005900007988 */ /* 0x000fe80008000004 */
[----:B------:R-:W-:Y:S04]  /*fbb0*/  STS.U8 [R0+UR4+0xcc00], R84 ;  /* 0x00cc005400007988 */ /* 0x000fe80008000004 */
[----:B------:R0:W-:Y:S04]  /*fbc0*/  STS.U8 [R0+UR4+0xd000], R88 ;  /* 0x00d0005800007988 */ /* 0x0001e80008000004 */
[----:B------:R4:W-:Y:S04]  /*fbd0*/  STS.U8 [R0+UR4+0x1400], R87 ;  /* 0x0014005700007988 */ /* 0x0009e80008000004 */
[----:B0-----:R-:W3:Y:S04]  /*fbe0*/  LDL.LU R88, [R1+0x328] ;  /* 0x0003280001587983 */ /* 0x001ee80000300800 */
[----:B----4-:R-:W4:Y:S04]  /*fbf0*/  LDL.LU R87, [R1+0x324] ;  /* 0x0003240001577983 */ /* 0x010f280000300800 */
[----:B------:R-:W-:Y:S04]  /*fc00*/  STS.U8 [R0+UR4+0x1000], R52 ;  /* 0x0010003400007988 */ /* 0x000fe80008000004 */
[----:B------:R-:W-:Y:S04]  /*fc10*/  STS.U8 [R0+UR4+0x5000], R40 ;  /* 0x0050002800007988 */ /* 0x000fe80008000004 */
[----:B------:R-:W-:Y:S04]  /*fc20*/  STS.U8 [R0+UR4+0x9000], R24 ;  /* 0x0090001800007988 */ /* 0x000fe80008000004 */
[----:B------:R-:W-:Y:S04]  /*fc30*/  STS.U8 [R0+UR4+0x5400], R16 ;  /* 0x0054001000007988 */ /* 0x000fe80008000004 */
[----:B--2---:R0:W-:Y:S04]  /*fc40*/  STS.U8 [R0+UR4+0x9400], R83 ;  /* 0x0094005300007988 */ /* 0x0041e80008000004 */
[----:B0-----:R-:W2:Y:S04]  /*fc50*/  LDL.LU R83, [R1+0x320] ;  /* 0x0003200001537983 */ /* 0x001ea80000300800 */
[----:B------:R-:W2:Y:S04]  /*fc60*/  LDL.LU R19, [R1+0x31c] ;  /* 0x00031c0001137983 */ /* 0x000ea80000300800 */
        /* <DEDUP_REMOVED lines=12> */
[----:B---3--:R0:W-:Y:S04]  /*fd30*/  STS.U8 [R0+UR4+0xd400], R81 ;  /* 0x00d4005100007988 */ /* 0x0081e80008000004 */
[----:B------:R-:W3:Y:S04]  /*fd40*/  LDL.LU R16, [R1+0x2e8] ;  /* 0x0002e80001107983 */ /* 0x000ee80000300800 */
[----:B0-----:R-:W3:Y:S04]  /*fd50*/  LDL.LU R81, [R1+0x2e4] ;  /* 0x0002e40001517983 */ /* 0x001ee80000300800 */
[----:B------:R0:W-:Y:S04]  /*fd60*/  STS.U8 [R0+UR4+0xa000], R88 ;  /* 0x00a0005800007988 */ /* 0x0001e80008000004 */
[----:B----4-:R4:W-:Y:S04]  /*fd70*/  STS.U8 [R0+UR4+0xe000], R87 ;  /* 0x00e0005700007988 */ /* 0x0109e80008000004 */
[----:B0-----:R-:W3:Y:S04]  /*fd80*/  LDL.LU R88, [R1+0x2c] ;  /* 0x00002c0001587983 */ /* 0x001ee80000300800 */
[----:B----4-:R-:W4:Y:S04]  /*fd90*/  LDL.LU R87, [R1+0x1c] ;  /* 0x00001c0001577983 */ /* 0x010f280000300800 */
[----:B--2---:R0:W-:Y:S04]  /*fda0*/  STS.U8 [R0+UR4+0x2400], R83 ;  /* 0x0024005300007988 */ /* 0x0041e80008000004 */
[----:B0-----:R-:W2:Y:S04]  /*fdb0*/  LDL.LU R83, [R1+0xc] ;  /* 0x00000c0001537983 */ /* 0x001ea80000300800 */
[----:B------:R0:W-:Y:S04]  /*fdc0*/  STS.U8 [R0+UR4+0x3000], R40 ;  /* 0x0030002800007988 */ /* 0x0001e80008000004 */
[----:B------:R1:W-:Y:S04]  /*fdd0*/  STS.U8 [R0+UR4+0x7000], R24 ;  /* 0x0070001800007988 */ /* 0x0003e80008000004 */
[----:B0-----:R-:W2:Y:S04]  /*fde0*/  LDL.LU R40, [R1+0x8] ;  /* 0x0000080001287983 */ /* 0x001ea80000300800 */
[----:B-1----:R-:W2:Y:S04]  /*fdf0*/  LDL.LU R24, [R1+0x3b0] ;  /* 0x0003b00001187983 */ /* 0x002ea80000300800 */
[----:B---3--:R0:W-:Y:S04]  /*fe00*/  STS.U8 [R0+UR4+0xf000], R81 ;  /* 0x00f0005100007988 */ /* 0x0081e80008000004 */
[----:B0-----:R-:W3:Y:S04]  /*fe10*/  LDL.LU R81, [R1+0x3ac] ;  /* 0x0003ac0001517983 */ /* 0x001ee80000300800 */
[----:B------:R0:W-:Y:S04]  /*fe20*/  STS.U8 [R0+UR4+0xb000], R16 ;  /* 0x00b0001000007988 */ /* 0x0001e80008000004 */
[----:B------:R1:W-:Y:S04]  /*fe30*/  STS.U8 [R0+UR4+0x5800], R7 ;  /* 0x0058000700007988 */ /* 0x0003e80008000004 */
[----:B------:R1:W-:Y:S04]  /*fe40*/  STS.U8 [R0+UR4+0x9800], R12 ;  /* 0x0098000c00007988 */ /* 0x0003e80008000004 */
[----:B0-----:R-:W3:Y:S04]  /*fe50*/  LDL.LU R16, [R1+0x3a8] ;  /* 0x0003a80001107983 */ /* 0x001ee80000300800 */
[----:B-1----:R-:W3:Y:S04]  /*fe60*/  LDL.LU R7, [R1+0x3a4] ;  /* 0x0003a40001077983 */ /* 0x002ee80000300800 */
[----:B------:R0:W-:Y:S04]  /*fe70*/  STS.U8 [R0+UR4+0xd800], R13 ;  /* 0x00d8000d00007988 */ /* 0x0001e80008000004 */
[----:B------:R-:W3:Y:S04]  /*fe80*/  LDL.LU R12, [R1+0x180] ;  /* 0x00018000010c7983 */ /* 0x000ee80000300800 */
[----:B------:R1:W-:Y:S04]  /*fe90*/  STS.U8 [R0+UR4+0x1c00], R6 ;  /* 0x001c000600007988 */ /* 0x0003e80008000004 */
[----:B0-----:R-:W3:Y:S04]  /*fea0*/  LDL.LU R13, [R1+0x17c] ;  /* 0x00017c00010d7983 */ /* 0x001ee80000300800 */
[----:B------:R0:W-:Y:S04]  /*feb0*/  STS.U8 [R0+UR4+0x5c00], R5 ;  /* 0x005c000500007988 */ /* 0x0001e80008000004 */
[----:B-1----:R-:W3:Y:S04]  /*fec0*/  LDL.LU R6, [R1+0x174] ;  /* 0x0001740001067983 */ /* 0x002ee80000300800 */
        /* <DEDUP_REMOVED lines=21> */
[----:B0-----:R-:W3:Y:S01]  /*10020*/  LDL.LU R21, [R1+0x124] ;  /* 0x0001240001157983 */ /* 0x001ee20000300800 */
[----:B------:R-:W-:-:S03]  /*10030*/  LOP3.LUT R10, R0, 0x10, RZ, 0x3c, !PT ;  /* 0x00000010000a7812 */ /* 0x000fc600078e3cff */
[----:B------:R0:W-:Y:S04]  /*10040*/  STS.U8 [R0+UR4+0x2c00], R93 ;  /* 0x002c005d00007988 */ /* 0x0001e80008000004 */
[----:B-1----:R-:W3:Y:S04]  /*10050*/  LDL.LU R62, [R1+0x118] ;  /* 0x00011800013e7983 */ /* 0x002ee80000300800 */
[----:B0-----:R-:W3:Y:S04]  /*10060*/  LDL.LU R93, [R1+0x114] ;  /* 0x00011400015d7983 */ /* 0x001ee80000300800 */
[----:B------:R0:W-:Y:S04]  /*10070*/  STS.U8 [R0+UR4+0x3c00], R88 ;  /* 0x003c005800007988 */ /* 0x0001e80008000004 */
[----:B----4-:R1:W-:Y:S04]  /*10080*/  STS.U8 [R0+UR4+0x7c00], R87 ;  /* 0x007c005700007988 */ /* 0x0103e80008000004 */
[----:B------:R-:W-:Y:S04]  /*10090*/  STS.U8 [R0+UR4+0x6c00], R89 ;  /* 0x006c005900007988 */ /* 0x000fe80008000004 */
[----:B0-----:R-:W4:Y:S04]  /*100a0*/  LDL.LU R88, [R1+0x110] ;  /* 0x0001100001587983 */ /* 0x001f280000300800 */
[----:B-1----:R-:W4:Y:S04]  /*100b0*/  LDL.LU R87, [R1+0x10c] ;  /* 0x00010c0001577983 */ /* 0x002f280000300800 */
[----:B------:R-:W-:Y:S04]  /*100c0*/  STS.U8 [R0+UR4+0xac00], R84 ;  /* 0x00ac005400007988 */ /* 0x000fe80008000004 */
        /* <DEDUP_REMOVED lines=15> */
[----:B------:R0:W-:Y:S04]  /*101c0*/  STS.U8 [R0+UR4+0xfc00], R40 ;  /* 0x00fc002800007988 */ /* 0x0001e80008000004 */
[----:B------:R1:W-:Y:S04]  /*101d0*/  STS.U8 [R10+UR4+0x80], R24 ;  /* 0x000080180a007988 */ /* 0x0003e80008000004 */
[----:B0-----:R-:W2:Y:S04]  /*101e0*/  LDL.LU R40, [R1+0xf8] ;  /* 0x0000f80001287983 */ /* 0x001ea80000300800 */
[----:B-1----:R-:W2:Y:S04]  /*101f0*/  LDL.LU R24, [R1+0xf0] ;  /* 0x0000f00001187983 */ /* 0x002ea80000300800 */
[----:B---3--:R0:W-:Y:S04]  /*10200*/  STS.U8 [R10+UR4+0x4080], R81 ;  /* 0x004080510a007988 */ /* 0x0081e80008000004 */
[----:B0-----:R-:W3:Y:S04]  /*10210*/  LDL.LU R81, [R1+0xe8] ;  /* 0x0000e80001517983 */ /* 0x001ee80000300800 */
[----:B------:R0:W-:Y:S04]  /*10220*/  STS.U8 [R10+UR4+0x8080], R16 ;  /* 0x008080100a007988 */ /* 0x0001e80008000004 */
[----:B------:R-:W-:Y:S04]  /*10230*/  STS.U8 [R10+UR4+0xc080], R7 ;  /* 0x00c080070a007988 */ /* 0x000fe80008000004 */
[----:B0-----:R-:W3:Y:S04]  /*10240*/  LDL.LU R16, [R1+0xe4] ;  /* 0x0000e40001107983 */ /* 0x001ee80000300800 */
[----:B------:R-:W-:Y:S04]  /*10250*/  STS.U8 [R10+UR4+0x480], R12 ;  /* 0x0004800c0a007988 */ /* 0x000fe80008000004 */
[----:B------:R-:W-:Y:S04]  /*10260*/  STS.U8 [R10+UR4+0x4480], R13 ;  /* 0x0044800d0a007988 */ /* 0x000fe80008000004 */
[----:B------:R-:W-:Y:S04]  /*10270*/  STS.U8 [R10+UR4+0x8480], R6 ;  /* 0x008480060a007988 */ /* 0x000fe80008000004 */
[----:B------:R-:W-:Y:S04]  /*10280*/  STS.U8 [R10+UR4+0xc480], R5 ;  /* 0x00c480050a007988 */ /* 0x000fe80008000004 */
[----:B------:R-:W-:Y:S04]  /*10290*/  STS.U8 [R10+UR4+0x880], R17 ;  /* 0x000880110a007988 */ /* 0x000fe80008000004 */
[----:B------:R-:W-:Y:S04]  /*102a0*/  STS.U8 [R10+UR4+0x4880], R20 ;  /* 0x004880140a007988 */ /* 0x000fe80008000004 */
[----:B----4-:R0:W-:Y:S04]  /*102b0*/  STS.U8 [R10+UR4+0x1480], R88 ;  /* 0x001480580a007988 */ /* 0x0101e80008000004 */
[----:B------:R1:W-:Y:S04]  /*102c0*/  STS.U8 [R10+UR4+0x5480], R87 ;  /* 0x005480570a007988 */ /* 0x0003e80008000004 */
[----:B0-----:R-:W4:Y:S04]  /*102d0*/  LDL.LU R88, [R1+0xe0] ;  /* 0x0000e00001587983 */ /* 0x001f280000300800 */
[----:B-1----:R-:W4:Y:S04]  /*102e0*/  LDL.LU R87, [R1+0xd8] ;  /* 0x0000d80001577983 */ /* 0x002f280000300800 */
        /* <DEDUP_REMOVED lines=9> */
[----:B------:R-:W3:Y:S04]  /*10380*/  LDL.LU R17, [R1+0xb0] ;  /* 0x0000b00001117983 */ /* 0x000ee80000300800 */
[----:B------:R-:W3:Y:S04]  /*10390*/  LDL.LU R20, [R1+0xa8] ;  /* 0x0000a80001147983 */ /* 0x000ee80000300800 */
        /* <DEDUP_REMOVED lines=31> */
[----:B----4-:R1:W-:Y:S04]  /*10590*/  STS.U8 [R10+UR4+0x9c80], R88 ;  /* 0x009c80580a007988 */ /* 0x0103e80008000004 */
[----:B0-----:R-:W4:Y:S04]  /*105a0*/  LDL.LU R16, [R1+0x5c] ;  /* 0x00005c0001107983 */ /* 0x001f280000300800 */
[----:B------:R0:W-:Y:S04]  /*105b0*/  STS.U8 [R10+UR4+0xdc80], R87 ;  /* 0x00dc80570a007988 */ /* 0x0001e80008000004 */
[----:B-1----:R-:W4:Y:S04]  /*105c0*/  LDL.LU R88, [R1+0x50] ;  /* 0x0000500001587983 */ /* 0x002f280000300800 */
[----:B0-----:R-:W4:Y:S04]  /*105d0*/  LDL.LU R87, [R1+0x3c] ;  /* 0x00003c0001577983 */ /* 0x001f280000300800 */
[----:B--2---:R0:W-:Y:S04]  /*105e0*/  STS.U8 [R10+UR4+0x2080], R83 ;  /* 0x002080530a007988 */ /* 0x0041e80008000004 */
[----:B0-----:R-:W2:Y:S04]  /*105f0*/  LDL.LU R83, [R1+0x30] ;  /* 0x0000300001537983 */ /* 0x001ea80000300800 */
[----:B---3--:R0:W-:Y:S04]  /*10600*/  STS.U8 [R10+UR4+0x6080], R81 ;  /* 0x006080510a007988 */ /* 0x0081e80008000004 */
[----:B0-----:R-:W3:Y:S04]  /*10610*/  LDL.LU R81, [R1+0x19c] ;  /* 0x00019c0001517983 */ /* 0x001ee80000300800 */
[----:B------:R0:W-:Y:S04]  /*10620*/  STS.U8 [R10+UR4+0xa480], R5 ;  /* 0x00a480050a007988 */ /* 0x0001e80008000004 */
[----:B------:R1:W-:Y:S04]  /*10630*/  STS.U8 [R10+UR4+0xe480], R17 ;  /* 0x00e480110a007988 */ /* 0x0003e80008000004 */
[----:B------:R1:W-:Y:S04]  /*10640*/  STS.U8 [R10+UR4+0x2880], R20 ;  /* 0x002880140a007988 */ /* 0x0003e80008000004 */
[----:B0-----:R-:W3:Y:S04]  /*10650*/  LDL.LU R5, [R1+0x190] ;  /* 0x0001900001057983 */ /* 0x001ee80000300800 */
[----:B-1----:R-:W3:Y:S04]  /*10660*/  LDL.LU R17, [R1+0x18c] ;  /* 0x00018c0001117983 */ /* 0x002ee80000300800 */
[----:B------:R-:W3:Y:S04]  /*10670*/  LDL.LU R20, [R1+0x188] ;  /* 0x0001880001147983 */ /* 0x000ee80000300800 */
[----:B------:R0:W-:Y:S04]  /*10680*/  STS.U8 [R10+UR4+0x6880], R22 ;  /* 0x006880160a007988 */ /* 0x0001e80008000004 */
        /* <DEDUP_REMOVED lines=32> */
[----:B------:R1:W-:Y:S04]  /*10890*/  STS.U8 [R10+UR4+0xb880], R87 ;  /* 0x00b880570a007988 */ /* 0x0003e80008000004 */
[----:B0-----:R-:W4:Y:S01]  /*108a0*/  LDL.LU R88, [R1+0x294] ;  /* 0x0002940001587983 */ /* 0x001f220000300800 */
[----:B------:R-:W-:-:S03]  /*108b0*/  LOP3.LUT R11, R0, 0x20, RZ, 0x3c, !PT ;  /* 0x00000020000b7812 */ /* 0x000fc600078e3cff */
[----:B-1----:R-:W4:Y:S04]  /*108c0*/  LDL.LU R87, [R1+0x290] ;  /* 0x0002900001577983 */ /* 0x002f280000300800 */
[----:B------:R-:W-:Y:S04]  /*108d0*/  STS.U8 [R10+UR4+0xa080], R7 ;  /* 0x00a080070a007988 */ /* 0x000fe80008000004 */
[----:B------:R-:W-:Y:S04]  /*108e0*/  STS.U8 [R10+UR4+0xe080], R12 ;  /* 0x00e0800c0a007988 */ /* 0x000fe80008000004 */
[----:B------:R-:W-:Y:S04]  /*108f0*/  STS.U8 [R10+UR4+0x2480], R13 ;  /* 0x0024800d0a007988 */ /* 0x000fe80008000004 */
[----:B------:R-:W-:Y:S04]  /*10900*/  STS.U8 [R10+UR4+0x6480], R6 ;  /* 0x006480060a007988 */ /* 0x000fe80008000004 */
[----:B--2---:R0:W-:Y:S04]  /*10910*/  STS.U8 [R10+UR4+0xf880], R83 ;  /* 0x00f880530a007988 */ /* 0x0041e80008000004 */
[----:B0-----:R-:W2:Y:S04]  /*10920*/  LDL.LU R83, [R1+0x28c] ;  /* 0x00028c0001537983 */ /* 0x001ea80000300800 */
[----:B---3--:R0:W-:Y:S04]  /*10930*/  STS.U8 [R10+UR4+0x3c80], R81 ;  /* 0x003c80510a007988 */ /* 0x0081e80008000004 */
[----:B0-----:R-:W3:Y:S04]  /*10940*/  LDL.LU R81, [R1+0x288] ;  /* 0x0002880001517983 */ /* 0x001ee80000300800 */
[----:B------:R-:W-:Y:S04]  /*10950*/  STL [R1+0x1e9c], R10 ;  /* 0x001e9c0a01007387 */ /* 0x000fe80000100800 */
[----:B------:R-:W-:Y:S04]  /*10960*/  STL [R1+0x22a0], R10 ;  /* 0x0022a00a01007387 */ /* 0x000fe80000100800 */
[----:B------:R-:W-:Y:S04]  /*10970*/  STL [R1+0x22a8], R10 ;  /* 0x0022a80a01007387 */ /* 0x000fe80000100800 */
[----:B------:R-:W-:Y:S04]  /*10980*/  STL [R1+0x22ac], R10 ;  /* 0x0022ac0a01007387 */ /* 0x000fe80000100800 */
[----:B------:R-:W-:Y:S04]  /*10990*/  STL [R1+0x22b8], R10 ;  /* 0x0022b80a01007387 */ /* 0x000fe80000100800 */
[----:B------:R-:W-:Y:S04]  /*109a0*/  STL [R1+0x22bc], R10 ;  /* 0x0022bc0a01007387 */ /* 0x000fe80000100800 */
[----:B------:R-:W-:Y:S04]  /*109b0*/  STS.U8 [R10+UR4+0x7c80], R5 ;  /* 0x007c80050a007988 */ /* 0x000fe80008000004 */
[----:B------:R-:W-:Y:S04]  /*109c0*/  STS.U8 [R10+UR4+0xbc80], R17 ;  /* 0x00bc80110a007988 */ /* 0x000fe80008000004 */
[----:B------:R-:W-:Y:S04]  /*109d0*/  STS.U8 [R10+UR4+0xfc80], R20 ;  /* 0x00fc80140a007988 */ /* 0x000fe80008000004 */
[----:B------:R-:W-:Y:S04]  /*109e0*/  STL [R1+0x22c4], R10 ;  /* 0x0022c40a01007387 */ /* 0x000fe80000100800 */
[----:B------:R-:W-:Y:S04]  /*109f0*/  STL [R1+0x22c8], R10 ;  /* 0x0022c80a01007387 */ /* 0x000fe80000100800 */
[----:B------:R0:W-:Y:S04]  /*10a00*/  STS.U8 [R11+UR4+0x1500], R30 ;  /* 0x0015001e0b007988 */ /* 0x0001e80008000004 */
[----:B------:R1:W-:Y:S04]  /*10a10*/  STS.U8 [R11+UR4+0x5500], R31 ;  /* 0x0055001f0b007988 */ /* 0x0003e80008000004 */
[----:B------:R1:W-:Y:S04]  /*10a20*/  STS.U8 [R11+UR4+0x9500], R32 ;  /* 0x009500200b007988 */ /* 0x0003e80008000004 */
[----:B0-----:R-:W3:Y:S04]  /*10a30*/  LDL.LU R30, [R1+0x2374] ;  /* 0x00237400011e7983 */ /* 0x001ee80000300800 */
[----:B-1----:R-:W3:Y:S04]  /*10a40*/  LDL.LU R31, [R1+0x2370] ;  /* 0x00237000011f7983 */ /* 0x002ee80000300800 */
[----:B------:R-:W3:Y:S04]  /*10a50*/  LDL.LU R32, [R1+0x236c] ;  /* 0x00236c0001207983 */ /* 0x000ee80000300800 */
[----:B------:R0:W-:Y:S04]  /*10a60*/  STS.U8 [R11+UR4+0xd500], R34 ;  /* 0x00d500220b007988 */ /* 0x0001e80008000004 */
[----:B0-----:R-:W3:Y:S01]  /*10a70*/  LDL.LU R34, [R1+0x2368] ;  /* 0x0023680001227983 */ /* 0x001ee20000300800 */
[----:B------:R-:W-:-:S02]  /*10a80*/  IADD3 R5, P4, PT, R33, R8, RZ ;  /* 0x0000000821057210 */ /* 0x000fc40007f9e0ff */
[----:B------:R-:W-:Y:S01]  /*10a90*/  LOP3.LUT R12, R0, 0x30, RZ, 0x3c, !PT ;  /* 0x00000030000c7812 */ /* 0x000fe200078e3cff */
[----:B------:R-:W-:Y:S01]  /*10aa0*/  STS.U8 [R11+UR4+0x100], R22 ;  /* 0x000100160b007988 */ /* 0x000fe20008000004 */
[----:B------:R-:W0:Y:S01]  /*10ab0*/  LDC R0, c[0x0][0x3a0] ;  /* 0x0000e800ff007b82 */ /* 0x000e220000000800 */
[----:B------:R-:W-:Y:S02]  /*10ac0*/  IMAD.X R6, R28, 0x1, R9, P4 ;  /* 0x000000011c067824 */ /* 0x000fe400020e0609 */
[----:B------:R-:W-:Y:S02]  /*10ad0*/  @!P0 IMAD.MOV.U32 R14, RZ, RZ, R5 ;  /* 0x000000ffff0e8224 */ /* 0x000fe400078e0005 */
[----:B------:R-:W-:Y:S01]  /*10ae0*/  @!P0 IMAD.MOV.U32 R15, RZ, RZ, R6 ;  /* 0x000000ffff0f8224 */ /* 0x000fe200078e0006 */
        /* <DEDUP_REMOVED lines=36> */
[----:B--2---:R-:W-:Y:S04]  /*10d30*/  STS.U8 [R11+UR4+0x9100], R83 ;  /* 0x009100530b007988 */ /* 0x004fe80008000004 */
        /* <DEDUP_REMOVED lines=15> */
[----:B---3--:R-:W-:Y:S04]  /*10e30*/  STS.U8 [R11+UR4+0xd100], R81 ;  /* 0x00d100510b007988 */ /* 0x008fe80008000004 */
[----:B------:R-:W-:Y:S04]  /*10e40*/  STS.U8 [R11+UR4+0xb900], R42 ;  /* 0x00b9002a0b007988 */ /* 0x000fe80008000004 */
[----:B------:R-:W-:Y:S04]  /*10e50*/  STS.U8 [R11+UR4+0xf900], R41 ;  /* 0x00f900290b007988 */ /* 0x000fe80008000004 */
[----:B------:R0:W-:Y:S04]  /*10e60*/  STS.U8 [R11+UR4+0x3d00], R39 ;  /* 0x003d00270b007988 */ /* 0x0001e80008000004 */
[----:B------:R1:W-:Y:S04]  /*10e70*/  STS.U8 [R11+UR4+0x7d00], R37 ;  /* 0x007d00250b007988 */ /* 0x0003e80008000004 */
[----:B------:R-:W-:Y:S04]  /*10e80*/  STS.U8 [R11+UR4+0xbd00], R36 ;  /* 0x00bd00240b007988 */ /* 0x000fe80008000004 */
[----:B------:R2:W-:Y:S04]  /*10e90*/  STS.U8 [R11+UR4+0xfd00], R35 ;  /* 0x00fd00230b007988 */ /* 0x0005e80008000004 */
[----:B------:R-:W-:Y:S04]  /*10ea0*/  STS.U8 [R12+UR4+0x580], R27 ;  /* 0x0005801b0c007988 */ /* 0x000fe80008000004 */
[----:B------:R-:W-:Y:S04]  /*10eb0*/  STS.U8 [R12+UR4+0x4580], R26 ;  /* 0x0045801a0c007988 */ /* 0x000fe80008000004 */
[----:B------:R-:W-:Y:S04]  /*10ec0*/  STS.U8 [R12+UR4+0x8580], R25 ;  /* 0x008580190c007988 */ /* 0x000fe80008000004 */
[----:B------:R-:W-:Y:S04]  /*10ed0*/  STS.U8 [R12+UR4+0xc180], R30 ;  /* 0x00c1801e0c007988 */ /* 0x000fe80008000004 */
[----:B------:R-:W-:Y:S04]  /*10ee0*/  STS.U8 [R12+UR4+0x8180], R31 ;  /* 0x0081801f0c007988 */ /* 0x000fe80008000004 */
[----:B------:R-:W-:Y:S04]  /*10ef0*/  STS.U8 [R12+UR4+0x4180], R32 ;  /* 0x004180200c007988 */ /* 0x000fe80008000004 */
[----:B------:R3:W-:Y:S04]  /*10f00*/  STS.U8 [R12+UR4+0x180], R34 ;  /* 0x000180220c007988 */ /* 0x0007e80008000004 */
[----:B------:R-:W4:Y:S01]  /*10f10*/  @!P0 LDG.E.U8 R4, desc[UR14][R14.64] ;  /* 0x0000000e0e048981 */ /* 0x000f22000c1e1100 */
[----:B0-----:R-:W-:-:S03]  /*10f20*/  VIADD R39, R0, 0xfffffffa ;  /* 0xfffffffa00277836 */ /* 0x001fc60000000000 */
[----:B------:R-:W-:Y:S01]  /*10f30*/  STL [R1+0x1ea0], R11 ;  /* 0x001ea00b01007387 */ /* 0x000fe20000100800 */
[----:B------:R-:W-:-:S03]  /*10f40*/  IMAD R19, R18, 0x16, RZ ;  /* 0x0000001612137824 */ /* 0x000fc600078e02ff */
[----:B------:R-:W-:Y:S01]  /*10f50*/  STL [R1+0x22a4], R11 ;  /* 0x0022a40b01007387 */ /* 0x000fe20000100800 */
[----:B------:R-:W-:-:S03]  /*10f60*/  IMAD R63, R18, 0x1e, RZ ;  /* 0x0000001e123f7824 */ /* 0x000fc600078e02ff */
[----:B------:R-:W-:Y:S01]  /*10f70*/  STL [R1+0x22b0], R11 ;  /* 0x0022b00b01007387 */ /* 0x000fe20000100800 */
[----:B------:R-:W-:-:S03]  /*10f80*/  IMAD R23, R18, 0x23, RZ ;  /* 0x0000002312177824 */ /* 0x000fc600078e02ff */
[----:B------:R-:W-:Y:S01]  /*10f90*/  STL [R1+0x232c], R8 ;  /* 0x00232c0801007387 */ /* 0x000fe20000100800 */
[----:B------:R-:W-:-:S03]  /*10fa0*/  IMAD R67, R18, 0x26, RZ ;  /* 0x0000002612437824 */ /* 0x000fc600078e02ff */
[----:B------:R-:W-:Y:S04]  /*10fb0*/  STL [R1+0xc48], R5 ;  /* 0x000c480501007387 */ /* 0x000fe80000100800 */
[----:B------:R0:W-:Y:S01]  /*10fc0*/  STL [R1+0x2330], R9 ;  /* 0x0023300901007387 */ /* 0x0001e20000100800 */
[----:B------:R-:W-:-:S03]  /*10fd0*/  IMAD R58, R18, 0x2b, RZ ;  /* 0x0000002b123a7824 */ /* 0x000fc600078e02ff */
[----:B------:R0:W-:Y:S01]  /*10fe0*/  STL [R1+0xc44], R6 ;  /* 0x000c440601007387 */ /* 0x0001e20000100800 */
[----:B------:R-:W-:-:S03]  /*10ff0*/  IMAD R54, R18, 0x2d, RZ ;  /* 0x0000002d12367824 */ /* 0x000fc600078e02ff */
[----:B------:R-:W-:Y:S01]  /*11000*/  STL [R1+0x2318], R39 ;  /* 0x0023182701007387 */ /* 0x000fe20000100800 */
[----:B------:R-:W-:-:S03]  /*11010*/  IMAD R44, R18, 0x2e, RZ ;  /* 0x0000002e122c7824 */ /* 0x000fc600078e02ff */
[----:B------:R0:W-:Y:S01]  /*11020*/  STL [R1+0x2314], R0 ;  /* 0x0023140001007387 */ /* 0x0001e20000100800 */
[----:B------:R-:W-:-:S03]  /*11030*/  IMAD R24, R18, 0x33, RZ ;  /* 0x0000003312187824 */ /* 0x000fc600078e02ff */
[----:B------:R-:W-:Y:S01]  /*11040*/  STL [R1+0x1bc], R19 ;  /* 0x0001bc1301007387 */ /* 0x000fe20000100800 */
[----:B------:R-:W-:-:S03]  /*11050*/  IMAD R43, R18, 0x35, RZ ;  /* 0x00000035122b7824 */ /* 0x000fc600078e02ff */
[----:B------:R-:W-:Y:S01]  /*11060*/  STL [R1+0x1e4], R63 ;  /* 0x0001e43f01007387 */ /* 0x000fe20000100800 */
[----:B------:R-:W-:-:S03]  /*11070*/  IMAD R42, R18, 0x36, RZ ;  /* 0x00000036122a7824 */ /* 0x000fc600078e02ff */
[----:B------:R-:W-:Y:S01]  /*11080*/  STL [R1+0x1ec], R23 ;  /* 0x0001ec1701007387 */ /* 0x000fe20000100800 */
[----:B-1----:R-:W-:-:S03]  /*11090*/  IMAD R37, R18, 0x37, RZ ;  /* 0x0000003712257824 */ /* 0x002fc600078e02ff */
[----:B------:R-:W-:Y:S01]  /*110a0*/  STL [R1+0x1f8], R67 ;  /* 0x0001f84301007387 */ /* 0x000fe20000100800 */
[C---:B--2---:R-:W-:Y:S02]  /*110b0*/  IMAD R35, R18.reuse, 0x3d, RZ ;  /* 0x0000003d12237824 */ /* 0x044fe400078e02ff */
[C---:B---3--:R-:W-:Y:S02]  /*110c0*/  IMAD R34, R18.reuse, 0x3e, RZ ;  /* 0x0000003e12227824 */ /* 0x048fe400078e02ff */
[C---:B------:R-:W-:Y:S02]  /*110d0*/  IMAD R32, R18.reuse, 0x3f, RZ ;  /* 0x0000003f12207824 */ /* 0x040fe400078e02ff */
[C---:B------:R-:W-:Y:S02]  /*110e0*/  IMAD R31, R18.reuse, 0x45, RZ ;  /* 0x00000045121f7824 */ /* 0x040fe400078e02ff */
[C---:B------:R-:W-:Y:S02]  /*110f0*/  IMAD R30, R18.reuse, 0x46, RZ ;  /* 0x00000046121e7824 */ /* 0x040fe400078e02ff */
[----:B------:R-:W-:-:S02]  /*11100*/  IMAD R26, R18, 0x47, RZ ;  /* 0x00000047121a7824 */ /* 0x000fc400078e02ff */
[C---:B0-----:R-:W-:Y:S02]  /*11110*/  IMAD R9, R18.reuse, 0x4d, RZ ;  /* 0x0000004d12097824 */ /* 0x041fe400078e02ff */
[C---:B------:R-:W-:Y:S02]  /*11120*/  IMAD R7, R18.reuse, 0x4e, RZ ;  /* 0x0000004e12077824 */ /* 0x040fe400078e02ff */
[C---:B------:R-:W-:Y:S02]  /*11130*/  IMAD R6, R18.reuse, 0x4f, RZ ;  /* 0x0000004f12067824 */ /* 0x040fe400078e02ff */
[C---:B------:R-:W-:Y:S02]  /*11140*/  IMAD R68, R18.reuse, 0x55, RZ ;  /* 0x0000005512447824 */ /* 0x040fe400078e02ff */
[C---:B------:R-:W-:Y:S02]  /*11150*/  IMAD R8, R18.reuse, 0x57, RZ ;  /* 0x0000005712087824 */ /* 0x040fe400078e02ff */
[----:B------:R-:W-:-:S02]  /*11160*/  IMAD R5, R18, 0x5d, RZ ;  /* 0x0000005d12057824 */ /* 0x000fc400078e02ff */
[C---:B------:R-:W-:Y:S02]  /*11170*/  IMAD R71, R18.reuse, 0x5e, RZ ;  /* 0x0000005e12477824 */ /* 0x040fe400078e02ff */
        /* <DEDUP_REMOVED lines=41> */
[----:B------:R-:W-:Y:S01]  /*11410*/  IMAD R36, R18, 0x7b, RZ ;  /* 0x0000007b12247824 */ /* 0x000fe200078e02ff */
[----:B------:R-:W-:Y:S02]  /*11420*/  SHF.R.S32.HI R39, RZ, 0x1f, R63 ;  /* 0x0000001fff277819 */ /* 0x000fe4000001143f */
[----:B------:R-:W-:Y:S02]  /*11430*/  SHF.R.S32.HI R74, RZ, 0x1f, R93 ;  /* 0x0000001fff4a7819 */ /* 0x000fe4000001145d */
[----:B------:R-:W-:Y:S02]  /*11440*/  SHF.R.S32.HI R83, RZ, 0x1f, R81 ;  /* 0x0000001fff537819 */ /* 0x000fe40000011451 */
[----:B------:R-:W-:Y:S02]  /*11450*/  SHF.R.S32.HI R86, RZ, 0x1f, R34 ;  /* 0x0000001fff567819 */ /* 0x000fe40000011422 */
[----:B------:R-:W-:Y:S02]  /*11460*/  SHF.R.S32.HI R77, RZ, 0x1f, R78 ;  /* 0x0000001fff4d7819 */ /* 0x000fe4000001144e */
[----:B------:R-:W-:-:S02]  /*11470*/  SHF.R.S32.HI R79, RZ, 0x1f, R30 ;  /* 0x0000001fff4f7819 */ /* 0x000fc4000001141e */
[----:B------:R-:W-:Y:S01]  /*11480*/  SHF.R.S32.HI R76, RZ, 0x1f, R73 ;  /* 0x0000001fff4c7819 */ /* 0x000fe20000011449 */
[----:B----4-:R0:W-:Y:S04]  /*11490*/  STL [R1+0x174], R4 ;  /* 0x0001740401007387 */ /* 0x0101e80000100800 */
        /* <DEDUP_REMOVED lines=9> */
[----:B0-----:R-:W-:-:S03]  /*11530*/  IMAD R4, R18, 0x56, RZ ;  /* 0x0000005612047824 */ /* 0x001fc600078e02ff */
        /* <DEDUP_REMOVED lines=15> */
[----:B------:R0:W-:Y:S02]  /*11630*/  STL [R1+0x2050], R18 ;  /* 0x0020501201007387 */ /* 0x0001e40000100800 */
[----:B0-----:R-:W-:-:S05]  /*11640*/  SHF.R.S32.HI R18, RZ, 0x1f, R19 ;  /* 0x0000001fff127819 */ /* 0x001fca0000011413 */
[----:B------:R0:W-:Y:S04]  /*11650*/  STL [R1+0xc], R18 ;  /* 0x00000c1201007387 */ /* 0x0001e80000100800 */
[----:B------:R1:W-:Y:S01]  /*11660*/  STL [R1+0x50], R39 ;  /* 0x0000502701007387 */ /* 0x0003e20000100800 */
[----:B0-----:R-:W-:Y:S02]  /*11670*/  SHF.R.S32.HI R18, RZ, 0x1f, R38 ;  /* 0x0000001fff127819 */ /* 0x001fe40000011426 */
[----:B-1----:R-:W-:-:S03]  /*11680*/  SHF.R.S32.HI R39, RZ, 0x1f, R67 ;  /* 0x0000001fff277819 */ /* 0x002fc60000011443 */
[----:B------:R0:W-:Y:S01]  /*11690*/  STL [R1+0x5c], R18 ;  /* 0x00005c1201007387 */ /* 0x0001e20000100800 */
[----:B------:R-:W-:-:S03]  /*116a0*/  SHF.R.S32.HI R44, RZ, 0x1f, R44 ;  /* 0x0000001fff2c7819 */ /* 0x000fc6000001142c */
[----:B------:R-:W-:Y:S01]  /*116b0*/  STL [R1+0x70], R74 ;  /* 0x0000704a01007387 */ /* 0x000fe20000100800 */
[----:B0-----:R-:W-:-:S03]  /*116c0*/  SHF.R.S32.HI R18, RZ, 0x1f, R62 ;  /* 0x0000001fff127819 */ /* 0x001fc6000001143e */
[----:B------:R0:W-:Y:S04]  /*116d0*/  STL [R1+0x78], R39 ;  /* 0x0000782701007387 */ /* 0x0001e80000100800 */
[----:B------:R1:W-:Y:S01]  /*116e0*/  STL [R1+0x7c], R18 ;  /* 0x00007c1201007387 */ /* 0x0003e20000100800 */
[----:B0-----:R-:W-:Y:S02]  /*116f0*/  SHF.R.S32.HI R39, RZ, 0x1f, R54 ;  /* 0x0000001fff277819 */ /* 0x001fe40000011436 */
[----:B-1----:R-:W-:-:S03]  /*11700*/  SHF.R.S32.HI R18, RZ, 0x1f, R52 ;  /* 0x0000001fff127819 */ /* 0x002fc60000011434 */
[----:B------:R0:W-:Y:S04]  /*11710*/  STL [R1+0x88], R39 ;  /* 0x0000882701007387 */ /* 0x0001e80000100800 */
[----:B------:R-:W-:Y:S04]  /*11720*/  STL [R1+0x8c], R44 ;  /* 0x00008c2c01007387 */ /* 0x000fe80000100800 */
[----:B------:R1:W-:Y:S01]  /*11730*/  STL [R1+0x90], R18 ;  /* 0x0000901201007387 */ /* 0x0003e20000100800 */
[----:B0-----:R-:W-:-:S05]  /*11740*/  SHF.R.S32.HI R39, RZ, 0x1f, R24 ;  /* 0x0000001fff277819 */ /* 0x001fca0000011418 */
[----:B------:R0:W-:Y:S01]  /*11750*/  STL [R1+0x94], R39 ;  /* 0x0000942701007387 */ /* 0x0001e20000100800 */
[----:B-1----:R-:W-:-:S05]  /*11760*/  SHF.R.S32.HI R18, RZ, 0x1f, R43 ;  /* 0x0000001fff127819 */ /* 0x002fca000001142b */
[----:B------:R1:W-:Y:S01]  /*11770*/  STL [R1+0x9c], R18 ;  /* 0x00009c1201007387 */ /* 0x0003e20000100800 */
[----:B0-----:R-:W-:-:S05]  /*11780*/  SHF.R.S32.HI R39, RZ, 0x1f, R42 ;  /* 0x0000001fff277819 */ /* 0x001fca000001142a */
[----:B------:R-:W-:Y:S01]  /*11790*/  STL [R1+0xa0], R39 ;  /* 0x0000a02701007387 */ /* 0x000fe20000100800 */
[----:B-1----:R-:W-:-:S03]  /*117a0*/  SHF.R.S32.HI R18, RZ, 0x1f, R87 ;  /* 0x0000001fff127819 */ /* 0x002fc60000011457 */
[----:B------:R-:W-:Y:S04]  /*117b0*/  STL [R1+0x2364], R83 ;  /* 0x0023645301007387 */ /* 0x000fe80000100800 */
[----:B------:R0:W-:Y:S01]  /*117c0*/  STL [R1+0xa8], R18 ;  /* 0x0000a81201007387 */ /* 0x0001e20000100800 */
[----:B------:R-:W-:Y:S02]  /*117d0*/  SHF.R.S32.HI R32, RZ, 0x1f, R32 ;  /* 0x0000001fff207819 */ /* 0x000fe40000011420 */
[----:B0-----:R-:W-:-:S05]  /*117e0*/  SHF.R.S32.HI R18, RZ, 0x1f, R35 ;  /* 0x0000001fff127819 */ /* 0x001fca0000011423 */
[----:B------:R0:W-:Y:S04]  /*117f0*/  STL [R1+0xb4], R18 ;  /* 0x0000b41201007387 */ /* 0x0001e80000100800 */
[----:B------:R-:W-:Y:S01]  /*11800*/  STL [R1+0x2360], R85 ;  /* 0x0023605501007387 */ /* 0x000fe20000100800 */
[----:B0-----:R-:W-:-:S03]  /*11810*/  SHF.R.S32.HI R18, RZ, 0x1f, R85 ;  /* 0x0000001fff127819 */ /* 0x001fc60000011455 */
[----:B------:R-:W-:Y:S04]  /*11820*/  STL [R1+0xc4], R32 ;  /* 0x0000c42001007387 */ /* 0x000fe80000100800 */
[----:B------:R0:W-:Y:S01]  /*11830*/  STL [R1+0xc8], R18 ;  /* 0x0000c81201007387 */ /* 0x0001e20000100800 */
[----:B------:R-:W-:-:S03]  /*11840*/  SHF.R.S32.HI R26, RZ, 0x1f, R26 ;  /* 0x0000001fff1a7819 */ /* 0x000fc6000001141a */
[----:B------:R-:W-:Y:S01]  /*11850*/  STL [R1+0xc0], R86 ;  /* 0x0000c05601007387 */ /* 0x000fe20000100800 */
[----:B0-----:R-:W-:-:S03]  /*11860*/  SHF.R.S32.HI R18, RZ, 0x1f, R31 ;  /* 0x0000001fff127819 */ /* 0x001fc6000001141f */
[----:B------:R-:W-:Y:S04]  /*11870*/  STL [R1+0x2354], R77 ;  /* 0x0023544d01007387 */ /* 0x000fe80000100800 */
[----:B------:R0:W-:Y:S01]  /*11880*/  STL [R1+0xd0], R18 ;  /* 0x0000d01201007387 */ /* 0x0001e20000100800 */
[----:B------:R-:W-:-:S03]  /*11890*/  SHF.R.S32.HI R9, RZ, 0x1f, R9 ;  /* 0x0000001fff097819 */ /* 0x000fc60000011409 */
[----:B------:R-:W-:Y:S01]  /*118a0*/  STL [R1+0x234c], R80 ;  /* 0x00234c5001007387 */ /* 0x000fe20000100800 */
[----:B0-----:R-:W-:-:S03]  /*118b0*/  SHF.R.S32.HI R18, RZ, 0x1f, R80 ;  /* 0x0000001fff127819 */ /* 0x001fc60000011450 */
[----:B------:R-:W-:Y:S01]  /*118c0*/  STL [R1+0xd8], R26 ;  /* 0x0000d81a01007387 */ /* 0x000fe20000100800 */
[----:B------:R-:W-:-:S03]  /*118d0*/  SHF.R.S32.HI R74, RZ, 0x1f, R7 ;  /* 0x0000001fff4a7819 */ /* 0x000fc60000011407 */
[----:B------:R-:W-:Y:S01]  /*118e0*/  STL [R1+0xe0], R18 ;  /* 0x0000e01201007387 */ /* 0x000fe20000100800 */
[----:B------:R-:W-:-:S03]  /*118f0*/  SHF.R.S32.HI R7, RZ, 0x1f, R6 ;  /* 0x0000001fff077819 */ /* 0x000fc60000011406 */
[----:B------:R-:W-:Y:S01]  /*11900*/  STL [R1+0x2350], R73 ;  /* 0x0023504901007387 */ /* 0x000fe20000100800 */
[----:B------:R-:W-:-:S03]  /*11910*/  SHF.R.S32.HI R6, RZ, 0x1f, R72 ;  /* 0x0000001fff067819 */ /* 0x000fc60000011448 */
[----:B------:R-:W-:Y:S04]  /*11920*/  STL [R1+0xd4], R79 ;  /* 0x0000d44f01007387 */ /* 0x000fe80000100800 */
[----:B------:R-:W-:Y:S04]  /*11930*/  STL [R1+0x2358], R79 ;  /* 0x0023584f01007387 */ /* 0x000fe80000100800 */
[----:B------:R-:W-:Y:S04]  /*11940*/  STL [R1+0x2340], R76 ;  /* 0x0023404c01007387 */ /* 0x000fe80000100800 */
[----:B------:R0:W-:Y:S04]  /*11950*/  STL [R1+0xe8], R9 ;  /* 0x0000e80901007387 */ /* 0x0001e80000100800 */
[----:B------:R-:W-:Y:S04]  /*11960*/  STL [R1+0x2338], R72 ;  /* 0x0023384801007387 */ /* 0x000fe80000100800 */
[----:B------:R1:W-:Y:S04]  /*11970*/  STL [R1+0xf8], R7 ;  /* 0x0000f80701007387 */ /* 0x0003e80000100800 */
[----:B------:R2:W-:Y:S04]  /*11980*/  STL [R1+0xfc], R6 ;  /* 0x0000fc0601007387 */ /* 0x0005e80000100800 */
[----:B------:R-:W-:Y:S04]  /*11990*/  STL [R1+0x233c], R69 ;  /* 0x00233c4501007387 */ /* 0x000fe80000100800 */
[----:B------:R-:W-:Y:S04]  /*119a0*/  STL [R1+0xf0], R74 ;  /* 0x0000f04a01007387 */ /* 0x000fe80000100800 */
[----:B------:R-:W-:Y:S04]  /*119b0*/  STL [R1+0x2344], R74 ;  /* 0x0023444a01007387 */ /* 0x000fe80000100800 */
[----:B------:R-:W-:Y:S04]  /*119c0*/  STL [R1+0x2334], R68 ;  /* 0x0023344401007387 */ /* 0x000fe80000100800 */
[----:B------:R-:W3:Y:S04]  /*119d0*/  LDL R85, [R1+0x1bc] ;  /* 0x0001bc0001557983 */ /* 0x000ee80000100800 */
[----:B------:R-:W4:Y:S01]  /*119e0*/  LDL R83, [R1+0xc] ;  /* 0x00000c0001537983 */ /* 0x000f220000100800 */
[----:B0-----:R-:W-:-:S02]  /*119f0*/  SHF.R.S32.HI R9, RZ, 0x1f, R69 ;  /* 0x0000001fff097819 */ /* 0x001fc40000011445 */
[----:B-1----:R-:W-:Y:S01]  /*11a00*/  SHF.R.S32.HI R7, RZ, 0x1f, R68 ;  /* 0x0000001fff077819 */ /* 0x002fe20000011444 */
[----:B------:R-:W-:Y:S01]  /*11a10*/  STL [R1+0x2348], R8 ;  /* 0x0023480801007387 */ /* 0x000fe20000100800 */
[----:B------:R-:W-:Y:S02]  /*11a20*/  SHF.R.S32.HI R67, RZ, 0x1f, R4 ;  /* 0x0000001fff437819 */ /* 0x000fe40000011404 */
[----:B--2---:R-:W-:Y:S01]  /*11a30*/  SHF.R.S32.HI R6, RZ, 0x1f, R8 ;  /* 0x0000001fff067819 */ /* 0x004fe20000011408 */
[----:B------:R-:W-:Y:S01]  /*11a40*/  STL [R1+0x100], R9 ;  /* 0x0001000901007387 */ /* 0x000fe20000100800 */
[----:B------:R-:W-:Y:S02]  /*11a50*/  SHF.R.S32.HI R84, RZ, 0x1f, R58 ;  /* 0x0000001fff547819 */ /* 0x000fe4000001143a */
[----:B------:R-:W-:Y:S01]  /*11a60*/  SHF.R.S32.HI R4, RZ, 0x1f, R65 ;  /* 0x0000001fff047819 */ /* 0x000fe20000011441 */
[----:B------:R0:W-:Y:S01]  /*11a70*/  STL [R1+0x235c], R9 ;  /* 0x00235c0901007387 */ /* 0x0001e20000100800 */
[----:B------:R-:W-:-:S02]  /*11a80*/  SHF.R.S32.HI R58, RZ, 0x1f, R5 ;  /* 0x0000001fff3a7819 */ /* 0x000fc40000011405 */
[----:B------:R-:W-:Y:S01]  /*11a90*/  SHF.R.S32.HI R31, RZ, 0x1f, R71 ;  /* 0x0000001fff1f7819 */ /* 0x000fe20000011447 */
[----:B------:R-:W-:Y:S01]  /*11aa0*/  STL [R1+0x104], R7 ;  /* 0x0001040701007387 */ /* 0x000fe20000100800 */
[----:B------:R-:W-:Y:S02]  /*11ab0*/  SHF.R.S32.HI R54, RZ, 0x1f, R61 ;  /* 0x0000001fff367819 */ /* 0x000fe4000001143d */
[----:B------:R-:W-:Y:S01]  /*11ac0*/  SHF.R.S32.HI R34, RZ, 0x1f, R28 ;  /* 0x0000001fff227819 */ /* 0x000fe2000001141c */
[----:B------:R-:W-:Y:S01]  /*11ad0*/  STL [R1+0x108], R67 ;  /* 0x0001084301007387 */ /* 0x000fe20000100800 */
[----:B------:R-:W-:-:S03]  /*11ae0*/  SHF.R.S32.HI R32, RZ, 0x1f, R48 ;  /* 0x0000001fff207819 */ /* 0x000fc60000011430 */
[----:B------:R-:W-:Y:S01]  /*11af0*/  STL [R1+0x10c], R6 ;  /* 0x00010c0601007387 */ /* 0x000fe20000100800 */
[----:B0-----:R-:W-:-:S03]  /*11b00*/  IADD3 R9, P0, PT, R47, R2, RZ ;  /* 0x000000022f097210 */ /* 0x001fc60007f1e0ff */
[----:B------:R-:W-:Y:S01]  /*11b10*/  STL [R1+0x110], R4 ;  /* 0x0001100401007387 */ /* 0x000fe20000100800 */
[----:B------:R-:W-:-:S03]  /*11b20*/  IADD3 R8, P6, PT, R53, R2, RZ ;  /* 0x0000000235087210 */ /* 0x000fc60007fde0ff */
[----:B------:R-:W-:Y:S01]  /*11b30*/  STL [R1+0x118], R58 ;  /* 0x0001183a01007387 */ /* 0x000fe20000100800 */
[----:B------:R-:W-:Y:S02]  /*11b40*/  SHF.R.S32.HI R13, RZ, 0x1f, R47 ;  /* 0x0000001fff0d7819 */ /* 0x000fe4000001142f */
[----:B------:R-:W-:Y:S01]  /*11b50*/  IADD3 R68, P4, PT, R51, R2, RZ ;  /* 0x0000000233447210 */ /* 0x000fe20007f9e0ff */
[----:B------:R-:W-:Y:S04]  /*11b60*/  STL [R1+0x124], R31 ;  /* 0x0001241f01007387 */ /* 0x000fe80000100800 */
[----:B------:R-:W-:Y:S04]  /*11b70*/  STL [R1+0x128], R54 ;  /* 0x0001283601007387 */ /* 0x000fe80000100800 */
[----:B------:R-:W-:Y:S01]  /*11b80*/  STL [R1+0x130], R34 ;  /* 0x0001302201007387 */ /* 0x000fe20000100800 */
[----:B------:R-:W-:-:S03]  /*11b90*/  SHF.R.S32.HI R14, RZ, 0x1f, R53 ;  /* 0x0000001fff0e7819 */ /* 0x000fc60000011435 */
[----:B------:R-:W-:Y:S04]  /*11ba0*/  STL [R1+0x134], R32 ;  /* 0x0001342001007387 */ /* 0x000fe80000100800 */
[----:B------:R0:W-:Y:S04]  /*11bb0*/  STL [R1+0xb70], R9 ;  /* 0x000b700901007387 */ /* 0x0001e80000100800 */
[----:B------:R1:W-:Y:S04]  /*11bc0*/  STL [R1+0xb90], R8 ;  /* 0x000b900801007387 */ /* 0x0003e80000100800 */
[----:B------:R2:W-:Y:S01]  /*11bd0*/  STL [R1+0xbb0], R68 ;  /* 0x000bb04401007387 */ /* 0x0005e20000100800 */
[----:B0-----:R-:W-:-:S03]  /*11be0*/  IMAD.X R9, R13, 0x1, R3, P0 ;  /* 0x000000010d097824 */ /* 0x001fc600000e0603 */
[----:B------:R-:W4:Y:S01]  /*11bf0*/  LDL R79, [R1+0x1e4] ;  /* 0x0001e400014f7983 */ /* 0x000f220000100800 */
[----:B-1----:R-:W-:-:S03]  /*11c00*/  IADD3 R8, P5, PT, R50, R2, RZ ;  /* 0x0000000232087210 */ /* 0x002fc60007fbe0ff */
[----:B------:R0:W-:Y:S01]  /*11c10*/  STL [R1+0xb6c], R9 ;  /* 0x000b6c0901007387 */ /* 0x0001e20000100800 */
[----:B--2---:R-:W-:Y:S01]  /*11c20*/  IMAD.X R68, R14, 0x1, R3, P6 ;  /* 0x000000010e447824 */ /* 0x004fe200030e0603 */
[----:B------:R-:W-:Y:S02]  /*11c30*/  SHF.R.S32.HI R15, RZ, 0x1f, R51 ;  /* 0x0000001fff0f7819 */ /* 0x000fe40000011433 */
[----:B------:R1:W-:Y:S01]  /*11c40*/  STL [R1+0xc50], R8 ;  /* 0x000c500801007387 */ /* 0x0003e20000100800 */
[----:B------:R-:W-:-:S03]  /*11c50*/  SHF.R.S32.HI R59, RZ, 0x1f, R50 ;  /* 0x0000001fff3b7819 */ /* 0x000fc60000011432 */
[----:B------:R2:W-:Y:S01]  /*11c60*/  STL [R1+0xb8c], R68 ;  /* 0x000b8c4401007387 */ /* 0x0005e20000100800 */
[----:B0-----:R-:W-:-:S03]  /*11c70*/  IMAD.X R9, R15, 0x1, R3, P4 ;  /* 0x000000010f097824 */ /* 0x001fc600020e0603 */
[----:B------:R-:W4:Y:S01]  /*11c80*/  LDL R80, [R1+0x1ec] ;  /* 0x0001ec0001507983 */ /* 0x000f220000100800 */
[----:B-1----:R-:W-:-:S05]  /*11c90*/  IADD3 R8, P0, PT, R10, R2, RZ ;  /* 0x000000020a087210 */ /* 0x002fca0007f1e0ff */
[----:B------:R0:W-:Y:S01]  /*11ca0*/  STL [R1+0xc70], R8 ;  /* 0x000c700801007387 */ /* 0x0001e20000100800 */
[----:B--2---:R-:W-:Y:S01]  /*11cb0*/  IMAD.X R68, R59, 0x1, R3, P5 ;  /* 0x000000013b447824 */ /* 0x004fe200028e0603 */
[----:B------:R-:W-:Y:S02]  /*11cc0*/  SHF.R.S32.HI R70, RZ, 0x1f, R10 ;  /* 0x0000001fff467819 */ /* 0x000fe4000001140a */
[----:B------:R1:W-:Y:S01]  /*11cd0*/  STL [R1+0xbac], R9 ;  /* 0x000bac0901007387 */ /* 0x0003e20000100800 */
[----:B0-----:R-:W-:-:S05]  /*11ce0*/  IADD3 R8, P6, PT, R55, R2, RZ ;  /* 0x0000000237087210 */ /* 0x001fca0007fde0ff */
[----:B------:R0:W-:Y:S01]  /*11cf0*/  STL [R1+0xc90], R8 ;  /* 0x000c900801007387 */ /* 0x0001e20000100800 */
[----:B-1----:R-:W-:-:S03]  /*11d00*/  IADD3 R9, P4, PT, R11, R2, RZ ;  /* 0x000000020b097210 */ /* 0x002fc60007f9e0ff */
[----:B------:R1:W-:Y:S01]  /*11d10*/  STL [R1+0xc4c], R68 ;  /* 0x000c4c4401007387 */ /* 0x0003e20000100800 */
[----:B------:R-:W-:-:S03]  /*11d20*/  SHF.R.S32.HI R82, RZ, 0x1f, R55 ;  /* 0x0000001fff527819 */ /* 0x000fc60000011437 */
[----:B------:R-:W2:Y:S01]  /*11d30*/  LDL R73, [R1+0x50] ;  /* 0x0000500001497983 */ /* 0x000ea20000100800 */
[----:B0-----:R-:W-:Y:S01]  /*11d40*/  IMAD.X R8, R70, 0x1, R3, P0 ;  /* 0x0000000146087824 */ /* 0x001fe200000e0603 */
[----:B------:R-:W-:Y:S02]  /*11d50*/  SHF.R.S32.HI R90, RZ, 0x1f, R11 ;  /* 0x0000001fff5a7819 */ /* 0x000fe4000001140b */
[----:B-1----:R-:W-:Y:S01]  /*11d60*/  IADD3 R68, P5, PT, R20, R2, RZ ;  /* 0x0000000214447210 */ /* 0x002fe20007fbe0ff */
[----:B------:R0:W-:Y:S04]  /*11d70*/  STL [R1+0xcb0], R9 ;  /* 0x000cb00901007387 */ /* 0x0001e80000100800 */
[----:B------:R1:W-:Y:S01]  /*11d80*/  STL [R1+0xc6c], R8 ;  /* 0x000c6c0801007387 */ /* 0x0003e20000100800 */
[----:B------:R-:W-:-:S03]  /*11d90*/  SHF.R.S32.HI R91, RZ, 0x1f, R20 ;  /* 0x0000001fff5b7819 */ /* 0x000fc60000011414 */
[----:B------:R1:W-:Y:S01]  /*11da0*/  STL [R1+0xd28], R68 ;  /* 0x000d284401007387 */ /* 0x0003e20000100800 */
[----:B0-----:R-:W-:Y:S01]  /*11db0*/  IMAD.X R9, R82, 0x1, R3, P6 ;  /* 0x0000000152097824 */ /* 0x001fe200030e0603 */
[----:B-1----:R-:W-:-:S04]  /*11dc0*/  IADD3 R8, P0, PT, R17, R2, RZ ;  /* 0x0000000211087210 */ /* 0x002fc80007f1e0ff */
[----:B------:R0:W-:Y:S01]  /*11dd0*/  STL [R1+0xc8c], R9 ;  /* 0x000c8c0901007387 */ /* 0x0001e20000100800 */
[----:B------:R-:W-:-:S03]  /*11de0*/  IMAD.X R68, R90, 0x1, R3, P4 ;  /* 0x000000015a447824 */ /* 0x000fc600020e0603 */
[----:B------:R1:W-:Y:S01]  /*11df0*/  STL [R1+0xd48], R8 ;  /* 0x000d480801007387 */ /* 0x0003e20000100800 */
[----:B------:R-:W-:-:S03]  /*11e00*/  SHF.R.S32.HI R92, RZ, 0x1f, R17 ;  /* 0x0000001fff5c7819 */ /* 0x000fc60000011411 */
[----:B------:R1:W-:Y:S01]  /*11e10*/  STL [R1+0xcac], R68 ;  /* 0x000cac4401007387 */ /* 0x0003e20000100800 */
[----:B0-----:R-:W-:-:S03]  /*11e20*/  IADD3 R9, P6, PT, R57, R2, RZ ;  /* 0x0000000239097210 */ /* 0x001fc60007fde0ff */
[----:B------:R-:W2:Y:S01]  /*11e30*/  LDL R69, [R1+0x1f8] ;  /* 0x0001f80001457983 */ /* 0x000ea20000100800 */
[----:B-1----:R-:W-:-:S03]  /*11e40*/  IMAD.X R8, R91, 0x1, R3, P5 ;  /* 0x000000015b087824 */ /* 0x002fc600028e0603 */
[----:B------:R-:W-:Y:S01]  /*11e50*/  STL [R1+0xd68], R9 ;  /* 0x000d680901007387 */ /* 0x000fe20000100800 */
[----:B------:R-:W-:-:S03]  /*11e60*/  SHF.R.S32.HI R75, RZ, 0x1f, R57 ;  /* 0x0000001fff4b7819 */ /* 0x000fc60000011439 */
[----:B------:R0:W-:Y:S01]  /*11e70*/  STL [R1+0xd24], R8 ;  /* 0x000d240801007387 */ /* 0x0001e20000100800 */
[-C--:B------:R-:W-:Y:S01]  /*11e80*/  IADD3 R68, P5, PT, R64, R2.reuse, RZ ;  /* 0x0000000240447210 */ /* 0x080fe20007fbe0ff */
[----:B0-----:R-:W-:Y:S01]  /*11e90*/  IMAD.X R8, R92, 0x1, R3, P0 ;  /* 0x000000015c087824 */ /* 0x001fe200000e0603 */
[----:B---3--:R-:W-:-:S05]  /*11ea0*/  IADD3 R9, P4, PT, R85, R2, RZ ;  /* 0x0000000255097210 */ /* 0x008fca0007f9e0ff */
[----:B------:R0:W-:Y:S04]  /*11eb0*/  STL [R1+0xd88], R9 ;  /* 0x000d880901007387 */ /* 0x0001e80000100800 */
[----:B------:R1:W-:Y:S04]  /*11ec0*/  STL [R1+0xd44], R8 ;  /* 0x000d440801007387 */ /* 0x0003e80000100800 */
[----:B------:R-:W-:Y:S01]  /*11ed0*/  STL [R1+0xda8], R68 ;  /* 0x000da84401007387 */ /* 0x000fe20000100800 */
[----:B0-----:R-:W-:-:S03]  /*11ee0*/  IMAD.X R9, R75, 0x1, R3, P6 ;  /* 0x000000014b097824 */ /* 0x001fc600030e0603 */
[----:B------:R-:W3:Y:S01]  /*11ef0*/  LDL R72, [R1+0x214] ;  /* 0x0002140001487983 */ /* 0x000ee20000100800 */
[----:B-1----:R-:W-:-:S03]  /*11f00*/  IADD3 R8, P0, PT, R22, R2, RZ ;  /* 0x0000000216087210 */ /* 0x002fc60007f1e0ff */
[----:B------:R4:W-:Y:S04]  /*11f10*/  STL [R1+0xd64], R9 ;  /* 0x000d640901007387 */ /* 0x0009e80000100800 */
[----:B------:R0:W-:Y:S01]  /*11f20*/  STL [R1+0xdc8], R8 ;  /* 0x000dc80801007387 */ /* 0x0001e20000100800 */
[----:B----4-:R-:W-:-:S03]  /*11f30*/  IMAD.X R9, R83, 0x1, R3, P4 ;  /* 0x0000000153097824 */ /* 0x010fc600020e0603 */
[----:B------:R-:W4:Y:S01]  /*11f40*/  LDL R83, [R1+0x78] ;  /* 0x0000780001537983 */ /* 0x000f220000100800 */
[----:B------:R-:W-:Y:S02]  /*11f50*/  SHF.R.S32.HI R60, RZ, 0x1f, R64 ;  /* 0x0000001fff3c7819 */ /* 0x000fe40000011440 */
[----:B0-----:R-:W-:Y:S01]  /*11f60*/  IADD3 R8, P6, PT, R49, R2, RZ ;  /* 0x0000000231087210 */ /* 0x001fe20007fde0ff */
[----:B------:R0:W-:Y:S01]  /*11f70*/  STL [R1+0xd84], R9 ;  /* 0x000d840901007387 */ /* 0x0001e20000100800 */
[----:B------:R-:W-:-:S03]  /*11f80*/  SHF.R.S32.HI R56, RZ, 0x1f, R22 ;  /* 0x0000001fff387819 */ /* 0x000fc60000011416 */
[----:B------:R-:W4:Y:S04]  /*11f90*/  LDL R77, [R1+0x21c] ;  /* 0x00021c00014d7983 */ /* 0x000f280000100800 */
[----:B------:R1:W-:Y:S01]  /*11fa0*/  STL [R1+0xde8], R8 ;  /* 0x000de80801007387 */ /* 0x0003e20000100800 */
[----:B0-----:R-:W-:Y:S01]  /*11fb0*/  IMAD.X R9, R60, 0x1, R3, P5 ;  /* 0x000000013c097824 */ /* 0x001fe200028e0603 */
[----:B------:R-:W-:-:S04]  /*11fc0*/  SHF.R.S32.HI R19, RZ, 0x1f, R49 ;  /* 0x0000001fff137819 */ /* 0x000fc80000011431 */
[----:B------:R0:W-:Y:S01]  /*11fd0*/  STL [R1+0xda4], R9 ;  /* 0x000da40901007387 */ /* 0x0001e20000100800 */
[----:B-1----:R-:W-:-:S03]  /*11fe0*/  IADD3 R8, P4, PT, R29, R2, RZ ;  /* 0x000000021d087210 */ /* 0x002fc60007f9e0ff */
[----:B------:R-:W4:Y:S01]  /*11ff0*/  LDL R85, [R1+0x220] ;  /* 0x0002200001557983 */ /* 0x000f220000100800 */
[----:B------:R-:W-:-:S03]  /*12000*/  SHF.R.S32.HI R66, RZ, 0x1f, R29 ;  /* 0x0000001fff427819 */ /* 0x000fc6000001141d */
[----:B------:R1:W-:Y:S01]  /*12010*/  STL [R1+0xe08], R8 ;  /* 0x000e080801007387 */ /* 0x0003e20000100800 */
[--C-:B0-----:R-:W-:Y:S02]  /*12020*/  IMAD.X R9, R56, 0x1, R3.reuse, P0 ;  /* 0x0000000138097824 */ /* 0x101fe400000e0603 */
[----:B------:R-:W-:-:S03]  /*12030*/  IMAD.X R68, R19, 0x1, R3, P6 ;  /* 0x0000000113447824 */ /* 0x000fc600030e0603 */
[----:B------:R0:W-:Y:S01]  /*12040*/  STL [R1+0xdc4], R9 ;  /* 0x000dc40901007387 */ /* 0x0001e20000100800 */
[----:B-1----:R-:W-:-:S05]  /*12050*/  IADD3 R8, P5, PT, R79, R2, RZ ;  /* 0x000000024f087210 */ /* 0x002fca0007fbe0ff */
[----:B------:R1:W-:Y:S01]  /*12060*/  STL [R1+0xe28], R8 ;  /* 0x000e280801007387 */ /* 0x0003e20000100800 */
[----:B0-----:R-:W-:-:S03]  /*12070*/  IADD3 R9, P0, PT, R38, R2, RZ ;  /* 0x0000000226097210 */ /* 0x001fc60007f1e0ff */
[----:B------:R0:W-:Y:S01]  /*12080*/  STL [R1+0xde4], R68 ;  /* 0x000de44401007387 */ /* 0x0001e20000100800 */
[----:B-1----:R-:W-:-:S03]  /*12090*/  IMAD.X R8, R66, 0x1, R3, P4 ;  /* 0x0000000142087824 */ /* 0x002fc600020e0603 */
[----:B------:R1:W-:Y:S01]  /*120a0*/  STL [R1+0xe48], R9 ;  /* 0x000e480901007387 */ /* 0x0003e20000100800 */
[----:B0-----:R-:W-:-:S03]  /*120b0*/  IADD3 R68, P6, PT, R80, R2, RZ ;  /* 0x0000000250447210 */ /* 0x001fc60007fde0ff */
[----:B-1----:R-:W4:Y:S04]  /*120c0*/  LDL R9, [R1+0x88] ;  /* 0x0000880001097983 */ /* 0x002f280000100800 */
[----:B------:R0:W-:Y:S01]  /*120d0*/  STL [R1+0xe04], R8 ;  /* 0x000e040801007387 */ /* 0x0001e20000100800 */
[----:B------:R-:W-:-:S03]  /*120e0*/  SHF.R.S32.HI R80, RZ, 0x1f, R38 ;  /* 0x0000001fff507819 */ /* 0x000fc60000011426 */
[----:B0-----:R-:W4:Y:S01]  /*120f0*/  LDL R8, [R1+0x228] ;  /* 0x0002280001087983 */ /* 0x001f220000100800 */
[----:B------:R-:W-:-:S03]  /*12100*/  IADD3 R74, P4, PT, R21, R2, RZ ;  /* 0x00000002154a7210 */ /* 0x000fc60007f9e0ff */
[----:B------:R2:W-:Y:S04]  /*12110*/  STL [R1+0xe68], R68 ;  /* 0x000e684401007387 */ /* 0x0005e80000100800 */
[----:B------:R-:W4:Y:S01]  /*12120*/  LDL R79, [R1+0x8c] ;  /* 0x00008c00014f7983 */ /* 0x000f220000100800 */
[--C-:B--2---:R-:W-:Y:S02]  /*12130*/  IMAD.X R68, R73, 0x1, R3.reuse, P5 ;  /* 0x0000000149447824 */ /* 0x104fe400028e0603 */
[----:B------:R-:W-:Y:S01]  /*12140*/  IMAD.X R73, R80, 0x1, R3, P0 ;  /* 0x0000000150497824 */ /* 0x000fe200000e0603 */
[----:B------:R-:W-:Y:S02]  /*12150*/  SHF.R.S32.HI R63, RZ, 0x1f, R23 ;  /* 0x0000001fff3f7819 */ /* 0x000fe40000011417 */
[----:B------:R0:W-:Y:S04]  /*12160*/  STL [R1+0xe24], R68 ;  /* 0x000e244401007387 */ /* 0x0001e80000100800 */
[----:B------:R-:W-:Y:S04]  /*12170*/  STL [R1+0xe88], R74 ;  /* 0x000e884a01007387 */ /* 0x000fe80000100800 */
[----:B------:R-:W2:Y:S01]  /*12180*/  LDL R76, [R1+0x244] ;  /* 0x00024400014c7983 */ /* 0x000ea20000100800 */
[----:B0-----:R-:W-:-:S03]  /*12190*/  IADD3 R68, P5, PT, R93, R2, RZ ;  /* 0x000000025d447210 */ /* 0x001fc60007fbe0ff */
[----:B------:R0:W-:Y:S01]  /*121a0*/  STL [R1+0xe44], R73 ;  /* 0x000e444901007387 */ /* 0x0001e20000100800 */
[----:B------:R-:W-:-:S03]  /*121b0*/  SHF.R.S32.HI R23, RZ, 0x1f, R21 ;  /* 0x0000001fff177819 */ /* 0x000fc60000011415 */
[----:B0-----:R-:W2:Y:S04]  /*121c0*/  LDL R73, [R1+0x94] ;  /* 0x0000940001497983 */ /* 0x001ea80000100800 */
[----:B------:R0:W-:Y:S01]  /*121d0*/  STL [R1+0xea8], R68 ;  /* 0x000ea84401007387 */ /* 0x0001e20000100800 */
[----:B------:R-:W-:-:S03]  /*121e0*/  IADD3 R69, P0, PT, R69, R2, RZ ;  /* 0x0000000245457210 */ /* 0x000fc60007f1e0ff */
[----:B------:R-:W2:Y:S01]  /*121f0*/  LDL R80, [R1+0x248] ;  /* 0x0002480001507983 */ /* 0x000ea20000100800 */
[--C-:B0-----:R-:W-:Y:S02]  /*12200*/  IMAD.X R68, R63, 0x1, R3.reuse, P6 ;  /* 0x000000013f447824 */ /* 0x101fe400030e0603 */
[----:B------:R-:W-:-:S03]  /*12210*/  IMAD.X R74, R23, 0x1, R3, P4 ;  /* 0x00000001174a7824 */ /* 0x000fc600020e0603 */
[----:B------:R0:W-:Y:S04]  /*12220*/  STL [R1+0xe64], R68 ;  /* 0x000e644401007387 */ /* 0x0001e80000100800 */
[----:B------:R1:W-:Y:S01]  /*12230*/  STL [R1+0xec8], R69 ;  /* 0x000ec84501007387 */ /* 0x0003e20000100800 */
[----:B0-----:R-:W-:-:S03]  /*12240*/  SHF.R.S32.HI R68, RZ, 0x1f, R93 ;  /* 0x0000001fff447819 */ /* 0x001fc6000001145d */
[----:B------:R0:W-:Y:S01]  /*12250*/  STL [R1+0xe84], R74 ;  /* 0x000e844a01007387 */ /* 0x0001e20000100800 */
[-C--:B-1----:R-:W-:Y:S01]  /*12260*/  IADD3 R69, P6, PT, R62, R2.reuse, RZ ;  /* 0x000000023e457210 */ /* 0x082fe20007fde0ff */
[----:B------:R-:W-:Y:S02]  /*12270*/  IMAD.X R68, R68, 0x1, R3, P5 ;  /* 0x0000000144447824 */ /* 0x000fe400028e0603 */
[----:B0-----:R-:W2:Y:S04]  /*12280*/  LDL R74, [R1+0x24c] ;  /* 0x00024c00014a7983 */ /* 0x001ea80000100800 */
[----:B------:R0:W-:Y:S04]  /*12290*/  STL [R1+0xee8], R69 ;  /* 0x000ee84501007387 */ /* 0x0001e80000100800 */
[----:B0-----:R-:W2:Y:S04]  /*122a0*/  LDL R69, [R1+0x9c] ;  /* 0x00009c0001457983 */ /* 0x001ea80000100800 */
[----:B------:R3:W-:Y:S02]  /*122b0*/  STL [R1+0xea4], R68 ;  /* 0x000ea44401007387 */ /* 0x0007e40000100800 */
[----:B---3--:R-:W-:-:S02]  /*122c0*/  IADD3 R68, P4, PT, R72, R2, RZ ;  /* 0x0000000248447210 */ /* 0x008fc40007f9e0ff */
[----:B------:R-:W-:-:S03]  /*122d0*/  SHF.R.S32.HI R72, RZ, 0x1f, R62 ;  /* 0x0000001fff487819 */ /* 0x000fc6000001143e */
[----:B------:R4:W-:Y:S02]  /*122e0*/  STL [R1+0xf08], R68 ;  /* 0x000f084401007387 */ /* 0x0009e40000100800 */
[--C-:B------:R-:W-:Y:S02]  /*122f0*/  IMAD.X R72, R72, 0x1, R3.reuse, P6 ;  /* 0x0000000148487824 */ /* 0x100fe400030e0603 */
[----:B----4-:R-:W-:Y:S02]  /*12300*/  IMAD.X R68, R83, 0x1, R3, P0 ;  /* 0x0000000153447824 */ /* 0x010fe400000e0603 */
[----:B------:R-:W3:Y:S04]  /*12310*/  LDL R83, [R1+0xa0] ;  /* 0x0000a00001537983 */ /* 0x000ee80000100800 */
[----:B------:R0:W-:Y:S02]  /*12320*/  STL [R1+0xec4], R68 ;  /* 0x000ec44401007387 */ /* 0x0001e40000100800 */
[----:B0-----:R-:W-:-:S05]  /*12330*/  IADD3 R68, P5, PT, R40, R2, RZ ;  /* 0x0000000228447210 */ /* 0x001fca0007fbe0ff */
[----:B------:R-:W-:Y:S04]  /*12340*/  STL [R1+0xf28], R68 ;  /* 0x000f284401007387 */ /* 0x000fe80000100800 */
[----:B------:R0:W-:Y:S04]  /*12350*/  STL [R1+0xee4], R72 ;  /* 0x000ee44801007387 */ /* 0x0001e80000100800 */
[----:B0-----:R-:W4:Y:S01]  /*12360*/  LDL R72, [R1+0x258] ;  /* 0x0002580001487983 */ /* 0x001f220000100800 */
[----:B------:R-:W-:Y:S01]  /*12370*/  IADD3 R68, P0, PT, R77, R2, RZ ;  /* 0x000000024d447210 */ /* 0x000fe20007f1e0ff */
[----:B------:R-:W-:Y:S01]  /*12380*/  IMAD.X R77, R84, 0x1, R3, P4 ;  /* 0x00000001544d7824 */ /* 0x000fe200020e0603 */
[----:B------:R-:W-:-:S03]  /*12390*/  SHF.R.S32.HI R89, RZ, 0x1f, R40 ;  /* 0x0000001fff597819 */ /* 0x000fc60000011428 */
[----:B------:R0:W-:Y:S04]  /*123a0*/  STL [R1+0xf48], R68 ;  /* 0x000f484401007387 */ /* 0x0001e80000100800 */
[----:B------:R1:W-:Y:S01]  /*123b0*/  STL [R1+0xf04], R77 ;  /* 0x000f044d01007387 */ /* 0x0003e20000100800 */
[----:B0-----:R-:W-:-:S03]  /*123c0*/  IADD3 R68, P6, PT, R85, R2, RZ ;  /* 0x0000000255447210 */ /* 0x001fc60007fde0ff */
[----:B------:R-:W4:Y:S01]  /*123d0*/  LDL R85, [R1+0x25c] ;  /* 0x00025c0001557983 */ /* 0x000f220000100800 */
[----:B-1----:R-:W-:-:S03]  /*123e0*/  IMAD.X R77, R89, 0x1, R3, P5 ;  /* 0x00000001594d7824 */ /* 0x002fc600028e0603 */
[----:B------:R0:W-:Y:S01]  /*123f0*/  STL [R1+0xf68], R68 ;  /* 0x000f684401007387 */ /* 0x0001e20000100800 */
[----:B------:R-:W-:-:S03]  /*12400*/  IMAD.X R9, R9, 0x1, R3, P0 ;  /* 0x0000000109097824 */ /* 0x000fc600000e0603 */
[----:B0-----:R-:W4:Y:S04]  /*12410*/  LDL R68, [R1+0x260] ;  /* 0x0002600001447983 */ /* 0x001f280000100800 */
[----:B------:R0:W-:Y:S01]  /*12420*/  STL [R1+0xf24], R77 ;  /* 0x000f244d01007387 */ /* 0x0001e20000100800 */
[-C--:B------:R-:W-:Y:S02]  /*12430*/  IADD3 R8, P5, PT, R8, R2.reuse, RZ ;  /* 0x0000000208087210 */ /* 0x080fe40007fbe0ff */
[----:B0-----:R-:W-:-:S05]  /*12440*/  IADD3 R77, P4, PT, R52, R2, RZ ;  /* 0x00000002344d7210 */ /* 0x001fca0007f9e0ff */
[----:B------:R0:W-:Y:S04]  /*12450*/  STL [R1+0xf88], R77 ;  /* 0x000f884d01007387 */ /* 0x0001e80000100800 */
[----:B0-----:R-:W4:Y:S04]  /*12460*/  LDL R77, [R1+0xb4] ;  /* 0x0000b400014d7983 */ /* 0x001f280000100800 */
[----:B------:R0:W-:Y:S04]  /*12470*/  STL [R1+0xf44], R9 ;  /* 0x000f440901007387 */ /* 0x0001e80000100800 */
[----:B------:R1:W-:Y:S01]  /*12480*/  STL [R1+0xfb0], R8 ;  /* 0x000fb00801007387 */ /* 0x0003e20000100800 */
[----:B0-----:R-:W-:Y:S01]  /*12490*/  IMAD.X R9, R79, 0x1, R3, P6 ;  /* 0x000000014f097824 */ /* 0x001fe200030e0603 */
[----:B------:R-:W-:-:S02]  /*124a0*/  IADD3 R79, P0, PT, R16, R2, RZ ;  /* 0x00000002104f7210 */ /* 0x000fc40007f1e0ff */
[----:B-1----:R-:W-:Y:S02]  /*124b0*/  SHF.R.S32.HI R8, RZ, 0x1f, R52 ;  /* 0x0000001fff087819 */ /* 0x002fe40000011434 */
[----:B------:R0:W-:Y:S03]  /*124c0*/  STL [R1+0xf64], R9 ;  /* 0x000f640901007387 */ /* 0x0001e60000100800 */
[----:B------:R-:W-:Y:S01]  /*124d0*/  IMAD.X R8, R8, 0x1, R3, P4 ;  /* 0x0000000108087824 */ /* 0x000fe200020e0603 */
[----:B0-----:R-:W4:Y:S04]  /*124e0*/  LDL R9, [R1+0xc4] ;  /* 0x0000c40001097983 */ /* 0x001f280000100800 */
[----:B------:R0:W-:Y:S01]  /*124f0*/  STL [R1+0xfd0], R79 ;  /* 0x000fd04f01007387 */ /* 0x0001e20000100800 */
[----:B------:R-:W-:-:S03]  /*12500*/  SHF.R.S32.HI R24, RZ, 0x1f, R16 ;  /* 0x0000001fff187819 */ /* 0x000fc60000011410 */
[----:B0-----:R-:W4:Y:S04]  /*12510*/  LDL R79, [R1+0x26c] ;  /* 0x00026c00014f7983 */ /* 0x001f280000100800 */
[----:B------:R2:W-:Y:S02]  /*12520*/  STL [R1+0xf84], R8 ;  /* 0x000f840801007387 */ /* 0x0005e40000100800 */
[-C--:B--2---:R-:W-:Y:S01]  /*12530*/  IADD3 R8, P6, PT, R76, R2.reuse, RZ ;  /* 0x000000024c087210 */ /* 0x084fe20007fde0ff */
[----:B------:R-:W-:Y:S02]  /*12540*/  IMAD.X R76, R73, 0x1, R3, P5 ;  /* 0x00000001494c7824 */ /* 0x000fe400028e0603 */
[----:B------:R-:W2:Y:S04]  /*12550*/  LDL R73, [R1+0x270] ;  /* 0x0002700001497983 */ /* 0x000ea80000100800 */
[----:B------:R0:W-:Y:S04]  /*12560*/  STL [R1+0xff0], R8 ;  /* 0x000ff00801007387 */ /* 0x0001e80000100800 */
[----:B------:R1:W-:Y:S01]  /*12570*/  STL [R1+0xfac], R76 ;  /* 0x000fac4c01007387 */ /* 0x0003e20000100800 */
[----:B0-----:R-:W-:-:S03]  /*12580*/  IADD3 R8, P4, PT, R80, R2, RZ ;  /* 0x0000000250087210 */ /* 0x001fc60007f9e0ff */
[----:B------:R-:W2:Y:S04]  /*12590*/  LDL R80, [R1+0x274] ;  /* 0x0002740001507983 */ /* 0x000ea80000100800 */
[----:B-1----:R-:W2:Y:S04]  /*125a0*/  LDL R76, [R1+0xd0] ;  /* 0x0000d000014c7983 */ /* 0x002ea80000100800 */
[----:B------:R0:W-:Y:S02]  /*125b0*/  STL [R1+0x1010], R8 ;  /* 0x0010100801007387 */ /* 0x0001e40000100800 */
[----:B0-----:R-:W-:-:S05]  /*125c0*/  IMAD.X R8, R24, 0x1, R3, P0 ;  /* 0x0000000118087824 */ /* 0x001fca00000e0603 */
[----:B------:R0:W-:Y:S02]  /*125d0*/  STL [R1+0xfcc], R8 ;  /* 0x000fcc0801007387 */ /* 0x0001e40000100800 */
[-C--:B0-----:R-:W-:Y:S01]  /*125e0*/  IADD3 R8, P5, PT, R74, R2.reuse, RZ ;  /* 0x000000024a087210 */ /* 0x081fe20007fbe0ff */
[----:B------:R-:W-:Y:S01]  /*125f0*/  IMAD.X R74, R69, 0x1, R3, P6 ;  /* 0x00000001454a7824 */ /* 0x000fe200030e0603 */
[----:B------:R-:W-:-:S03]  /*12600*/  IADD3 R69, P0, PT, R87, R2, RZ ;  /* 0x0000000257457210 */ /* 0x000fc60007f1e0ff */
[----:B------:R0:W-:Y:S01]  /*12610*/  STL [R1+0x1030], R8 ;  /* 0x0010300801007387 */ /* 0x0001e20000100800 */
[----:B------:R-:W-:-:S03]  /*12620*/  SHF.R.S32.HI R88, RZ, 0x1f, R37 ;  /* 0x0000001fff587819 */ /* 0x000fc60000011425 */
[----:B0-----:R-:W2:Y:S04]  /*12630*/  LDL R8, [R1+0xd8] ;  /* 0x0000d80001087983 */ /* 0x001ea80000100800 */
[----:B------:R0:W-:Y:S04]  /*12640*/  STL [R1+0xfec], R74 ;  /* 0x000fec4a01007387 */ /* 0x0001e80000100800 */
[----:B0-----:R-:W2:Y:S04]  /*12650*/  LDL R74, [R1+0x280] ;  /* 0x00028000014a7983 */ /* 0x001ea80000100800 */
[----:B------:R3:W-:Y:S02]  /*12660*/  STL [R1+0x10ac], R69 ;  /* 0x0010ac4501007387 */ /* 0x0007e40000100800 */
[----:B---3--:R-:W-:Y:S01]  /*12670*/  IMAD.X R69, R83, 0x1, R3, P4 ;  /* 0x0000000153457824 */ /* 0x008fe200020e0603 */
[----:B------:R-:W-:-:S04]  /*12680*/  IADD3 R83, P6, PT, R81, R2, RZ ;  /* 0x0000000251537210 */ /* 0x000fc80007fde0ff */
[----:B------:R0:W-:Y:S04]  /*12690*/  STL [R1+0x100c], R69 ;  /* 0x00100c4501007387 */ /* 0x0001e80000100800 */
[----:B------:R1:W-:Y:S01]  /*126a0*/  STL [R1+0x10cc], R83 ;  /* 0x0010cc5301007387 */ /* 0x0003e20000100800 */
[----:B0-----:R-:W-:Y:S01]  /*126b0*/  IMAD.X R69, R88, 0x1, R3, P5 ;  /* 0x0000000158457824 */ /* 0x001fe200028e0603 */
[----:B-1----:R-:W-:-:S04]  /*126c0*/  SHF.R.S32.HI R83, RZ, 0x1f, R87 ;  /* 0x0000001fff537819 */ /* 0x002fc80000011457 */
[----:B------:R0:W-:Y:S01]  /*126d0*/  STL [R1+0x102c], R69 ;  /* 0x00102c4501007387 */ /* 0x0001e20000100800 */
[----:B------:R-:W-:-:S03]  /*126e0*/  IMAD.X R83, R83, 0x1, R3, P0 ;  /* 0x0000000153537824 */ /* 0x000fc600000e0603 */
[----:B0-----:R-:W3:Y:S01]  /*126f0*/  LDL R69, [R1+0x284] ;  /* 0x0002840001457983 */ /* 0x001ee20000100800 */
[----:B----4-:R-:W-:-:S05]  /*12700*/  IADD3 R72, P4, PT, R72, R2, RZ ;  /* 0x0000000248487210 */ /* 0x010fca0007f9e0ff */
[----:B------:R0:W-:Y:S04]  /*12710*/  STL [R1+0x10ec], R72 ;  /* 0x0010ec4801007387 */ /* 0x0001e80000100800 */
[----:B0-----:R-:W4:Y:S04]  /*12720*/  LDL R72, [R1+0x288] ;  /* 0x0002880001487983 */ /* 0x001f280000100800 */
[----:B------:R0:W-:Y:S04]  /*12730*/  STL [R1+0x10a8], R83 ;  /* 0x0010a85301007387 */ /* 0x0001e80000100800 */
[----:B0-----:R-:W2:Y:S01]  /*12740*/  LDL.LU R83, [R1+0x2364] ;  /* 0x0023640001537983 */ /* 0x001ea20000300800 */
[----:B------:R-:W-:-:S05]  /*12750*/  IADD3 R85, P5, PT, R85, R2, RZ ;  /* 0x0000000255557210 */ /* 0x000fca0007fbe0ff */
[----:B------:R2:W-:Y:S02]  /*12760*/  STL [R1+0x110c], R85 ;  /* 0x00110c5501007387 */ /* 0x0005e40000100800 */
[----:B--2---:R-:W-:-:S05]  /*12770*/  IMAD.X R85, R83, 0x1, R3, P6 ;  /* 0x0000000153557824 */ /* 0x004fca00030e0603 */
[----:B------:R0:W-:Y:S04]  /*12780*/  STL [R1+0x10c8], R85 ;  /* 0x0010c85501007387 */ /* 0x0001e80000100800 */
[----:B0-----:R-:W2:Y:S01]  /*12790*/  LDL.LU R85, [R1+0x2360] ;  /* 0x0023600001557983 */ /* 0x001ea20000300800 */
[----:B------:R-:W-:Y:S01]  /*127a0*/  IADD3 R68, P0, PT, R68, R2, RZ ;  /* 0x0000000244447210 */ /* 0x000fe20007f1e0ff */
[----:B------:R-:W-:-:S04]  /*127b0*/  IMAD.X R77, R77, 0x1, R3, P4 ;  /* 0x000000014d4d7824 */ /* 0x000fc800020e0603 */
[----:B------:R0:W-:Y:S01]  /*127c0*/  STL [R1+0x112c], R68 ;  /* 0x00112c4401007387 */ /* 0x0001e20000100800 */
[----:B------:R-:W-:-:S03]  /*127d0*/  IMAD.X R86, R86, 0x1, R3, P5 ;  /* 0x0000000156567824 */ /* 0x000fc600028e0603 */
[----:B0-----:R-:W3:Y:S04]  /*127e0*/  LDL R68, [R1+0xf8] ;  /* 0x0000f80001447983 */ /* 0x001ee80000100800 */
[----:B------:R2:W-:Y:S01]  /*127f0*/  STL [R1+0x10e8], R77 ;  /* 0x0010e84d01007387 */ /* 0x0005e20000100800 */
[----:B------:R-:W-:Y:S01]  /*12800*/  IMAD.X R9, R9, 0x1, R3, P0 ;  /* 0x0000000109097824 */ /* 0x000fe200000e0603 */
[-C--:B------:R-:W-:Y:S02]  /*12810*/  IADD3 R79, P5, PT, R79, R2.reuse, RZ ;  /* 0x000000024f4f7210 */ /* 0x080fe40007fbe0ff */
[----:B--2---:R-:W-:-:S05]  /*12820*/  IADD3 R77, P6, PT, R85, R2, RZ ;  /* 0x00000002554d7210 */ /* 0x004fca0007fde0ff */
[----:B------:R0:W-:Y:S04]  /*12830*/  STL [R1+0x11ac], R77 ;  /* 0x0011ac4d01007387 */ /* 0x0001e80000100800 */
[----:B------:R-:W-:Y:S01]  /*12840*/  STL [R1+0x1108], R86 ;  /* 0x0011085601007387 */ /* 0x000fe20000100800 */
[----:B0-----:R-:W-:-:S03]  /*12850*/  SHF.R.S32.HI R77, RZ, 0x1f, R85 ;  /* 0x0000001fff4d7819 */ /* 0x001fc60000011455 */
[----:B------:R0:W-:Y:S02]  /*12860*/  STL [R1+0x1128], R9 ;  /* 0x0011280901007387 */ /* 0x0001e40000100800 */
[----:B------:R-:W-:Y:S02]  /*12870*/  IMAD.X R77, R77, 0x1, R3, P6 ;  /* 0x000000014d4d7824 */ /* 0x000fe400030e0603 */
[----:B0-----:R-:W2:Y:S04]  /*12880*/  LDL.LU R9, [R1+0x235c] ;  /* 0x00235c0001097983 */ /* 0x001ea80000300800 */
[----:B------:R0:W-:Y:S04]  /*12890*/  STL [R1+0x11ec], R79 ;  /* 0x0011ec4f01007387 */ /* 0x0001e80000100800 */
[----:B0-----:R-:W2:Y:S04]  /*128a0*/  LDL.LU R79, [R1+0x2358] ;  /* 0x00235800014f7983 */ /* 0x001ea80000300800 */
[----:B------:R0:W-:Y:S04]  /*128b0*/  STL [R1+0x11a8], R77 ;  /* 0x0011a84d01007387 */ /* 0x0001e80000100800 */
[----:B0-----:R-:W2:Y:S01]  /*128c0*/  LDL.LU R77, [R1+0x2354] ;  /* 0x00235400014d7983 */ /* 0x001ea20000300800 */
[----:B------:R-:W-:-:S02]  /*128d0*/  IADD3 R86, P4, PT, R78, R2, RZ ;  /* 0x000000024e567210 */ /* 0x000fc40007f9e0ff */
[----:B------:R-:W-:-:S03]  /*128e0*/  IADD3 R73, P0, PT, R73, R2, RZ ;  /* 0x0000000249497210 */ /* 0x000fc60007f1e0ff */
[----:B------:R-:W-:Y:S04]  /*128f0*/  STL [R1+0x11cc], R86 ;  /* 0x0011cc5601007387 */ /* 0x000fe80000100800 */
[----:B------:R0:W-:Y:S01]  /*12900*/  STL [R1+0x213c], R86 ;  /* 0x00213c5601007387 */ /* 0x0001e20000100800 */
[----:B------:R-:W-:-:S03]  /*12910*/  IADD3 R80, P6, PT, R80, R2, RZ ;  /* 0x0000000250507210 */ /* 0x000fc60007fde0ff */
[----:B0-----:R-:W3:Y:S04]  /*12920*/  LDL R86, [R1+0x298] ;  /* 0x0002980001567983 */ /* 0x001ee80000100800 */
[----:B------:R2:W-:Y:S02]  /*12930*/  STL [R1+0x120c], R73 ;  /* 0x00120c4901007387 */ /* 0x0005e40000100800 */
[----:B--2---:R-:W-:-:S05]  /*12940*/  IMAD.X R73, R77, 0x1, R3, P4 ;  /* 0x000000014d497824 */ /* 0x004fca00020e0603 */
[----:B------:R0:W-:Y:S04]  /*12950*/  STL [R1+0x11c8], R73 ;  /* 0x0011c84901007387 */ /* 0x0001e80000100800 */
[----:B0-----:R-:W2:Y:S04]  /*12960*/  LDL.LU R73, [R1+0x2350] ;  /* 0x0023500001497983 */ /* 0x001ea80000300800 */
[----:B------:R0:W-:Y:S04]  /*12970*/  STL [R1+0x122c], R80 ;  /* 0x00122c5001007387 */ /* 0x0001e80000100800 */
[----:B0-----:R-:W2:Y:S01]  /*12980*/  LDL.LU R80, [R1+0x234c] ;  /* 0x00234c0001507983 */ /* 0x001ea20000300800 */
[----:B------:R-:W-:-:S05]  /*12990*/  IMAD.X R76, R76, 0x1, R3, P5 ;  /* 0x000000014c4c7824 */ /* 0x000fca00028e0603 */
[----:B------:R2:W-:Y:S01]  /*129a0*/  STL [R1+0x11e8], R76 ;  /* 0x0011e84c01007387 */ /* 0x0005e20000100800 */
[--C-:B------:R-:W-:Y:S02]  /*129b0*/  IMAD.X R79, R79, 0x1, R3.reuse, P0 ;  /* 0x000000014f4f7824 */ /* 0x100fe400000e0603 */
        /* <DEDUP_REMOVED lines=14> */
[----:B---3--:R-:W-:-:S03]  /*12aa0*/  IADD3 R69, P6, PT, R69, R2, RZ ;  /* 0x0000000245457210 */ /* 0x008fc60007fde0ff */
[----:B------:R-:W-:Y:S04]  /*12ab0*/  STL [R1+0x12cc], R79 ;  /* 0x0012cc4f01007387 */ /* 0x000fe80000100800 */
[----:B------:R0:W-:Y:S01]  /*12ac0*/  STL [R1+0x2114], R79 ;  /* 0x0021144f01007387 */ /* 0x0001e20000100800 */
[----:B----4-:R-:W-:-:S03]  /*12ad0*/  IADD3 R72, P4, PT, R72, R2, RZ ;  /* 0x0000000248487210 */ /* 0x010fc60007f9e0ff */
[----:B0-----:R-:W3:Y:S04]  /*12ae0*/  LDL R79, [R1+0xe8] ;  /* 0x0000e800014f7983 */ /* 0x001ee80000100800 */
[----:B------:R2:W-:Y:S02]  /*12af0*/  STL [R1+0x130c], R69 ;  /* 0x00130c4501007387 */ /* 0x0005e40000100800 */
[----:B--2---:R-:W-:-:S05]  /*12b00*/  IMAD.X R69, R76, 0x1, R3, P5 ;  /* 0x000000014c457824 */ /* 0x004fca00028e0603 */
[----:B------:R0:W-:Y:S04]  /*12b10*/  STL [R1+0x12c8], R69 ;  /* 0x0012c84501007387 */ /* 0x0001e80000100800 */
[----:B0-----:R-:W2:Y:S04]  /*12b20*/  LDL.LU R69, [R1+0x233c] ;  /* 0x00233c0001457983 */ /* 0x001ea80000300800 */
[----:B------:R0:W-:Y:S04]  /*12b30*/  STL [R1+0x132c], R72 ;  /* 0x00132c4801007387 */ /* 0x0001e80000100800 */
[----:B0-----:R-:W4:Y:S01]  /*12b40*/  LDL.LU R72, [R1+0x2338] ;  /* 0x0023380001487983 */ /* 0x001f220000300800 */
[----:B---3--:R-:W-:-:S02]  /*12b50*/  IMAD.X R79, R79, 0x1, R3, P0 ;  /* 0x000000014f4f7824 */ /* 0x008fc400000e0603 */
[----:B------:R-:W-:-:S03]  /*12b60*/  IMAD.X R74, R74, 0x1, R3, P6 ;  /* 0x000000014a4a7824 */ /* 0x000fc600030e0603 */
[----:B------:R4:W-:Y:S01]  /*12b70*/  STL [R1+0x12e8], R79 ;  /* 0x0012e84f01007387 */ /* 0x0009e20000100800 */
[----:B------:R-:W-:Y:S01]  /*12b80*/  IMAD.X R68, R68, 0x1, R3, P4 ;  /* 0x0000000144447824 */ /* 0x000fe200020e0603 */
[----:B----4-:R-:W-:-:S05]  /*12b90*/  IADD3 R79, P5, PT, R72, R2, RZ ;  /* 0x00000002484f7210 */ /* 0x010fca0007fbe0ff */
[----:B------:R-:W-:Y:S04]  /*12ba0*/  STL [R1+0x13ac], R79 ;  /* 0x0013ac4f01007387 */ /* 0x000fe80000100800 */
[----:B------:R-:W-:Y:S04]  /*12bb0*/  STL [R1+0x1308], R74 ;  /* 0x0013084a01007387 */ /* 0x000fe80000100800 */
[----:B------:R0:W-:Y:S04]  /*12bc0*/  STL [R1+0x1328], R68 ;  /* 0x0013284401007387 */ /* 0x0001e80000100800 */
[----:B0-----:R-:W3:Y:S01]  /*12bd0*/  LDL.LU R68, [R1+0x2334] ;  /* 0x0023340001447983 */ /* 0x001ee20000300800 */
[----:B------:R-:W-:-:S02]  /*12be0*/  SHF.R.S32.HI R79, RZ, 0x1f, R72 ;  /* 0x0000001fff4f7819 */ /* 0x000fc40000011448 */
[----:B--2---:R-:W-:-:S03]  /*12bf0*/  IADD3 R74, P0, PT, R69, R2, RZ ;  /* 0x00000002454a7210 */ /* 0x004fc60007f1e0ff */
[--C-:B------:R-:W-:Y:S02]  /*12c00*/  IMAD.X R79, R79, 0x1, R3.reuse, P5 ;  /* 0x000000014f4f7824 */ /* 0x100fe400028e0603 */
[----:B------:R-:W-:Y:S04]  /*12c10*/  STL [R1+0x13cc], R74 ;  /* 0x0013cc4a01007387 */ /* 0x000fe80000100800 */
[----:B------:R0:W-:Y:S04]  /*12c20*/  STL [R1+0x20f4], R74 ;  /* 0x0020f44a01007387 */ /* 0x0001e80000100800 */
[----:B------:R1:W-:Y:S01]  /*12c30*/  STL [R1+0x13a8], R79 ;  /* 0x0013a84f01007387 */ /* 0x0003e20000100800 */
[----:B0-----:R-:W-:-:S03]  /*12c40*/  IMAD.X R74, R9, 0x1, R3, P0 ;  /* 0x00000001094a7824 */ /* 0x001fc600000e0603 */
[----:B------:R-:W2:Y:S01]  /*12c50*/  LDL.LU R9, [R1+0x2330] ;  /* 0x0023300001097983 */ /* 0x000ea20000300800 */
[----:B-1----:R-:W-:-:S05]  /*12c60*/  IADD3 R79, P4, PT, R86, R2, RZ ;  /* 0x00000002564f7210 */ /* 0x002fca0007f9e0ff */
[----:B------:R0:W-:Y:S01]  /*12c70*/  STL [R1+0x140c], R79 ;  /* 0x00140c4f01007387 */ /* 0x0001e20000100800 */
[----:B---3--:R-:W-:-:S05]  /*12c80*/  IADD3 R68, P6, PT, R68, R2, RZ ;  /* 0x0000000244447210 */ /* 0x008fca0007fde0ff */
[----:B------:R-:W-:Y:S04]  /*12c90*/  STL [R1+0x13ec], R68 ;  /* 0x0013ec4401007387 */ /* 0x000fe80000100800 */
[----:B------:R1:W-:Y:S01]  /*12ca0*/  STL [R1+0x20ec], R68 ;  /* 0x0020ec4401007387 */ /* 0x0003e20000100800 */
[----:B0-----:R-:W-:-:S03]  /*12cb0*/  IMAD.X R79, R7, 0x1, R3, P6 ;  /* 0x00000001074f7824 */ /* 0x001fc600030e0603 */
[----:B------:R0:W-:Y:S01]  /*12cc0*/  STL [R1+0x13c8], R74 ;  /* 0x0013c84a01007387 */ /* 0x0001e20000100800 */
[----:B-1----:R-:W-:-:S03]  /*12cd0*/  IADD3 R68, P5, PT, R8, R2, RZ ;  /* 0x0000000208447210 */ /* 0x002fc60007fbe0ff */
[----:B------:R-:W3:Y:S04]  /*12ce0*/  LDL.LU R8, [R1+0x232c] ;  /* 0x00232c0001087983 */ /* 0x000ee80000300800 */
[----:B------:R-:W4:Y:S04]  /*12cf0*/  LDL.LU R7, [R1+0x2328] ;  /* 0x0023280001077983 */ /* 0x000f280000300800 */
[----:B------:R1:W-:Y:S01]  /*12d00*/  STL [R1+0x142c], R68 ;  /* 0x00142c4401007387 */ /* 0x0003e20000100800 */
[----:B0-----:R-:W-:-:S03]  /*12d10*/  IMAD.X R74, R67, 0x1, R3, P4 ;  /* 0x00000001434a7824 */ /* 0x001fc600020e0603 */
[----:B------:R-:W-:Y:S01]  /*12d20*/  STL [R1+0x13e8], R79 ;  /* 0x0013e84f01007387 */ /* 0x000fe20000100800 */
[----:B-1----:R-:W-:-:S05]  /*12d30*/  IADD3 R68, P0, PT, R65, R2, RZ ;  /* 0x0000000241447210 */ /* 0x002fca0007f1e0ff */
[----:B------:R0:W-:Y:S04]  /*12d40*/  STL [R1+0x14ac], R68 ;  /* 0x0014ac4401007387 */ /* 0x0001e80000100800 */
[----:B------:R1:W-:Y:S01]  /*12d50*/  STL [R1+0x1408], R74 ;  /* 0x0014084a01007387 */ /* 0x0003e20000100800 */
[----:B0-----:R-:W-:-:S03]  /*12d60*/  IMAD.X R68, R6, 0x1, R3, P5 ;  /* 0x0000000106447824 */ /* 0x001fc600028e0603 */
[----:B------:R-:W2:Y:S01]  /*12d70*/  LDL.LU R6, [R1+0x2324] ;  /* 0x0023240001067983 */ /* 0x000ea20000300800 */
[----:B-1----:R-:W-:-:S03]  /*12d80*/  IADD3 R74, P4, PT, R5, R2, RZ ;  /* 0x00000002054a7210 */ /* 0x002fc60007f9e0ff */
[----:B------:R-:W3:Y:S04]  /*12d90*/  LDL.LU R5, [R1+0x2320] ;  /* 0x0023200001057983 */ /* 0x000ee80000300800 */
[----:B------:R0:W-:Y:S02]  /*12da0*/  STL [R1+0x1428], R68 ;  /* 0x0014284401007387 */ /* 0x0001e40000100800 */
[----:B0-----:R-:W-:Y:S02]  /*12db0*/  IMAD.X R68, R4, 0x1, R3, P0 ;  /* 0x0000000104447824 */ /* 0x001fe400000e0603 */
[----:B------:R-:W3:Y:S01]  /*12dc0*/  LDL.LU R4, [R1+0x231c] ;  /* 0x00231c0001047983 */ /* 0x000ee20000300800 */
[----:B------:R-:W-:-:S03]  /*12dd0*/  IADD3 R67, P6, PT, R27, R2, RZ ;  /* 0x000000021b437210 */ /* 0x000fc60007fde0ff */
[----:B------:R-:W-:Y:S01]  /*12de0*/  STL [R1+0x14ec], R74 ;  /* 0x0014ec4a01007387 */ /* 0x000fe20000100800 */
[----:B------:R-:W-:-:S03]  /*12df0*/  SHF.R.S32.HI R26, RZ, 0x1f, R27 ;  /* 0x0000001fff1a7819 */ /* 0x000fc6000001141b */
[----:B------:R-:W-:Y:S04]  /*12e00*/  STL [R1+0x14cc], R67 ;  /* 0x0014cc4301007387 */ /* 0x000fe80000100800 */
[----:B------:R0:W-:Y:S01]  /*12e10*/  STL [R1+0x20c8], R67 ;  /* 0x0020c84301007387 */ /* 0x0001e20000100800 */
[----:B------:R-:W-:-:S03]  /*12e20*/  IADD3 R61, P0, PT, R61, R2, RZ ;  /* 0x000000023d3d7210 */ /* 0x000fc60007f1e0ff */
[----:B------:R1:W-:Y:S01]  /*12e30*/  STL [R1+0x14a8], R68 ;  /* 0x0014a84401007387 */ /* 0x0003e20000100800 */
[----:B0-----:R-:W-:Y:S01]  /*12e40*/  IADD3 R67, P5, PT, R71, R2, RZ ;  /* 0x0000000247437210 */ /* 0x001fe20007fbe0ff */
[----:B-1----:R-:W-:-:S04]  /*12e50*/  IMAD.X R68, R26, 0x1, R3, P6 ;  /* 0x000000011a447824 */ /* 0x002fc800030e0603 */
[----:B------:R0:W-:Y:S01]  /*12e60*/  STL [R1+0x150c], R67 ;  /* 0x00150c4301007387 */ /* 0x0001e20000100800 */
[----:B------:R-:W-:-:S03]  /*12e70*/  SHF.R.S32.HI R30, RZ, 0x1f, R25 ;  /* 0x0000001fff1e7819 */ /* 0x000fc60000011419 */
[----:B------:R-:W-:Y:S01]  /*12e80*/  STL [R1+0x14c8], R68 ;  /* 0x0014c84401007387 */ /* 0x000fe20000100800 */
[--C-:B0-----:R-:W-:Y:S01]  /*12e90*/  IMAD.X R67, R58, 0x1, R3.reuse, P4 ;  /* 0x000000013a437824 */ /* 0x101fe200020e0603 */
[-C--:B------:R-:W-:Y:S02]  /*12ea0*/  IADD3 R58, P6, PT, R25, R2.reuse, RZ ;  /* 0x00000002193a7210 */ /* 0x080fe40007fde0ff */
[----:B------:R0:W-:Y:S04]  /*12eb0*/  STL [R1+0x152c], R61 ;  /* 0x00152c3d01007387 */ /* 0x0001e80000100800 */
[----:B------:R-:W-:Y:S04]  /*12ec0*/  STL [R1+0x14e8], R67 ;  /* 0x0014e84301007387 */ /* 0x000fe80000100800 */
[----:B------:R1:W-:Y:S01]  /*12ed0*/  STL [R1+0x15ac], R58 ;  /* 0x0015ac3a01007387 */ /* 0x0003e20000100800 */
[--C-:B0-----:R-:W-:Y:S01]  /*12ee0*/  IMAD.X R61, R31, 0x1, R3.reuse, P5 ;  /* 0x000000011f3d7824 */ /* 0x101fe200028e0603 */
[-C--:B------:R-:W-:Y:S01]  /*12ef0*/  IADD3 R31, P4, PT, R28, R2.reuse, RZ ;  /* 0x000000021c1f7210 */ /* 0x080fe20007f9e0ff */
[----:B-1----:R-:W-:Y:S01]  /*12f00*/  IMAD.X R58, R54, 0x1, R3, P0 ;  /* 0x00000001363a7824 */ /* 0x002fe200000e0603 */
[----:B------:R-:W-:-:S02]  /*12f10*/  IADD3 R54, P5, PT, R48, R2, RZ ;  /* 0x0000000230367210 */ /* 0x000fc40007fbe0ff */
[----:B------:R-:W-:Y:S01]  /*12f20*/  STL [R1+0x1508], R61 ;  /* 0x0015083d01007387 */ /* 0x000fe20000100800 */
[----:B------:R-:W-:-:S03]  /*12f30*/  IMAD.X R48, R30, 0x1, R3, P6 ;  /* 0x000000011e307824 */ /* 0x000fc600030e0603 */
[----:B------:R-:W-:Y:S04]  /*12f40*/  STL [R1+0x1528], R58 ;  /* 0x0015283a01007387 */ /* 0x000fe80000100800 */
[----:B------:R-:W-:Y:S01]  /*12f50*/  STL [R1+0x15cc], R31 ;  /* 0x0015cc1f01007387 */ /* 0x000fe20000100800 */
[----:B------:R-:W-:-:S03]  /*12f60*/  SHF.R.S32.HI R39, RZ, 0x1f, R46 ;  /* 0x0000001fff277819 */ /* 0x000fc6000001142e */
[----:B------:R-:W-:Y:S04]  /*12f70*/  STL [R1+0x15ec], R54 ;  /* 0x0015ec3601007387 */ /* 0x000fe80000100800 */
[----:B------:R0:W-:Y:S04]  /*12f80*/  STL [R1+0x20a0], R31 ;  /* 0x0020a01f01007387 */ /* 0x0001e80000100800 */
[----:B------:R1:W-:Y:S01]  /*12f90*/  STL [R1+0x15a8], R48 ;  /* 0x0015a83001007387 */ /* 0x0003e20000100800 */
[----:B------:R-:W-:Y:S02]  /*12fa0*/  SHF.R.S32.HI R44, RZ, 0x1f, R0 ;  /* 0x0000001fff2c7819 */ /* 0x000fe40000011400 */
[----:B0-----:R-:W-:-:S02]  /*12fb0*/  IADD3 R31, P6, PT, R0, R2, RZ ;  /* 0x00000002001f7210 */ /* 0x001fc40007fde0ff */
[-C--:B-1----:R-:W-:Y:S01]  /*12fc0*/  IADD3 R48, P0, PT, R46, R2.reuse, RZ ;  /* 0x000000022e307210 */ /* 0x082fe20007f1e0ff */
[--C-:B------:R-:W-:Y:S02]  /*12fd0*/  IMAD.X R46, R34, 0x1, R3.reuse, P4 ;  /* 0x00000001222e7824 */ /* 0x100fe400020e0603 */
[----:B------:R-:W-:Y:S01]  /*12fe0*/  IMAD.X R34, R32, 0x1, R3, P5 ;  /* 0x0000000120227824 */ /* 0x000fe200028e0603 */
[----:B------:R-:W-:Y:S01]  /*12ff0*/  IADD3 R32, P4, PT, R33, R2, RZ ;  /* 0x0000000221207210 */ /* 0x000fe20007f9e0ff */
[----:B------:R-:W-:Y:S01]  /*13000*/  STL [R1+0x160c], R48 ;  /* 0x00160c3001007387 */ /* 0x000fe20000100800 */
[----:B------:R-:W-:-:S03]  /*13010*/  SHF.R.S32.HI R18, RZ, 0x1f, R33 ;  /* 0x0000001fff127819 */ /* 0x000fc60000011421 */
[----:B------:R0:W-:Y:S04]  /*13020*/  STL [R1+0x15c8], R46 ;  /* 0x0015c82e01007387 */ /* 0x0001e80000100800 */
[----:B------:R1:W-:Y:S04]  /*13030*/  STL [R1+0x162c], R31 ;  /* 0x00162c1f01007387 */ /* 0x0003e80000100800 */
[----:B------:R1:W-:Y:S01]  /*13040*/  STL [R1+0x15e8], R34 ;  /* 0x0015e82201007387 */ /* 0x0003e20000100800 */
[----:B0-----:R-:W-:-:S03]  /*13050*/  IMAD.X R46, R44, 0x1, R3, P6 ;  /* 0x000000012c2e7824 */ /* 0x001fc600030e0603 */
[----:B------:R0:W-:Y:S01]  /*13060*/  STL [R1+0x16ac], R32 ;  /* 0x0016ac2001007387 */ /* 0x0001e20000100800 */
[----:B-1----:R-:W-:Y:S01]  /*13070*/  IMAD.X R31, R39, 0x1, R3, P0 ;  /* 0x00000001271f7824 */ /* 0x002fe200000e0603 */
[----:B------:R-:W-:-:S04]  /*13080*/  IADD3 R34, P5, PT, R45, R2, RZ ;  /* 0x000000022d227210 */ /* 0x000fc80007fbe0ff */
[----:B------:R1:W-:Y:S01]  /*13090*/  STL [R1+0x1608], R31 ;  /* 0x0016081f01007387 */ /* 0x0003e20000100800 */
[----:B0-----:R-:W-:-:S03]  /*130a0*/  IADD3 R32, P0, PT, R12, R2, RZ ;  /* 0x000000020c207210 */ /* 0x001fc60007f1e0ff */
[----:B------:R-:W-:Y:S01]  /*130b0*/  STL [R1+0x1628], R46 ;  /* 0x0016282e01007387 */ /* 0x000fe20000100800 */
[----:B------:R-:W-:-:S03]  /*130c0*/  SHF.R.S32.HI R43, RZ, 0x1f, R45 ;  /* 0x0000001fff2b7819 */ /* 0x000fc6000001142d */
[----:B------:R-:W-:Y:S01]  /*130d0*/  STL [R1+0x16cc], R34 ;  /* 0x0016cc2201007387 */ /* 0x000fe20000100800 */
[----:B-1----:R-:W-:-:S03]  /*130e0*/  IMAD.X R31, R18, 0x1, R3, P4 ;  /* 0x00000001121f7824 */ /* 0x002fc600020e0603 */
[----:B------:R-:W-:Y:S01]  /*130f0*/  STL [R1+0x16ec], R32 ;  /* 0x0016ec2001007387 */ /* 0x000fe20000100800 */
[----:B------:R-:W-:-:S03]  /*13100*/  SHF.R.S32.HI R42, RZ, 0x1f, R12 ;  /* 0x0000001fff2a7819 */ /* 0x000fc6000001140c */
[----:B------:R0:W-:Y:S04]  /*13110*/  STL [R1+0x207c], R34 ;  /* 0x00207c2201007387 */ /* 0x0001e80000100800 */
[----:B------:R1:W-:Y:S01]  /*13120*/  STL [R1+0x16a8], R31 ;  /* 0x0016a81f01007387 */ /* 0x0003e20000100800 */
[----:B------:R-:W-:Y:S02]  /*13130*/  SHF.R.S32.HI R35, RZ, 0x1f, R41 ;  /* 0x0000001fff237819 */ /* 0x000fe40000011429 */
[----:B0-----:R-:W-:Y:S01]  /*13140*/  IADD3 R34, P6, PT, R41, R2, RZ ;  /* 0x0000000229227210 */ /* 0x001fe20007fde0ff */
[----:B-1----:R-:W-:-:S04]  /*13150*/  IMAD.X R31, R43, 0x1, R3, P5 ;  /* 0x000000012b1f7824 */ /* 0x002fc800028e0603 */
[----:B------:R0:W-:Y:S01]  /*13160*/  STL [R1+0x17ac], R34 ;  /* 0x0017ac2201007387 */ /* 0x0001e20000100800 */
[----:B------:R-:W-:-:S03]  /*13170*/  IADD3 R32, P4, PT, R36, R2, RZ ;  /* 0x0000000224207210 */ /* 0x000fc60007f9e0ff */
[----:B------:R1:W-:Y:S04]  /*13180*/  STL [R1+0x2054], R2 ;  /* 0x0020540201007387 */ /* 0x0003e80000100800 */
[----:B------:R3:W-:Y:S01]  /*13190*/  STL [R1+0x16c8], R31 ;  /* 0x0016c81f01007387 */ /* 0x0007e20000100800 */
[--C-:B0-----:R-:W-:Y:S01]  /*131a0*/  IMAD.X R34, R42, 0x1, R3.reuse, P0 ;  /* 0x000000012a227824 */ /* 0x101fe200000e0603 */
[----:B------:R-:W-:Y:S01]  /*131b0*/  SHF.R.S32.HI R37, RZ, 0x1f, R36 ;  /* 0x0000001fff257819 */ /* 0x000fe20000011424 */
[----:B-1----:R-:W-:-:S03]  /*131c0*/  IMAD.X R2, R35, 0x1, R3, P6 ;  /* 0x0000000123027824 */ /* 0x002fc600030e0603 */
[----:B------:R-:W-:Y:S04]  /*131d0*/  STL [R1+0x16e8], R34 ;  /* 0x0016e82201007387 */ /* 0x000fe80000100800 */
[----:B------:R-:W-:Y:S01]  /*131e0*/  STL [R1+0x18ac], R32 ;  /* 0x0018ac2001007387 */ /* 0x000fe20000100800 */
[----:B------:R-:W-:Y:S01]  /*131f0*/  IMAD.X R71, R37, 0x1, R3, P4 ;  /* 0x0000000125477824 */ /* 0x000fe200020e0603 */
[C---:B--2---:R-:W-:Y:S02]  /*13200*/  IADD3 R46, P0, PT, R47.reuse, R6, RZ ;  /* 0x000000062f2e7210 */ /* 0x044fe40007f1e0ff */
[----:B---3--:R-:W-:-:S05]  /*13210*/  IADD3 R31, P5, PT, R47, R4, RZ ;  /* 0x000000042f1f7210 */ /* 0x008fca0007fbe0ff */
[----:B------:R-:W-:Y:S04]  /*13220*/  STL [R1+0xb78], R31 ;  /* 0x000b781f01007387 */ /* 0x000fe80000100800 */
[----:B------:R-:W-:Y:S04]  /*13230*/  STL [R1+0x205c], R32 ;  /* 0x00205c2001007387 */ /* 0x000fe80000100800 */
[----:B------:R0:W-:Y:S01]  /*13240*/  STL [R1+0x17a8], R2 ;  /* 0x0017a80201007387 */ /* 0x0001e20000100800 */
[----:B------:R-:W-:-:S03]  /*13250*/  IADD3 R47, P6, PT, R47, R8, RZ ;  /* 0x000000082f2f7210 */ /* 0x000fc60007fde0ff */
[----:B------:R1:W-:Y:S04]  /*13260*/  STL [R1+0x2058], R3 ;  /* 0x0020580301007387 */ /* 0x0003e80000100800 */
[----:B------:R-:W-:Y:S01]  /*13270*/  STL [R1+0xb80], R46 ;  /* 0x000b802e01007387 */ /* 0x000fe20000100800 */
[----:B0-----:R-:W-:-:S03]  /*13280*/  IADD3 R2, P4, PT, R53, R4, RZ ;  /* 0x0000000435027210 */ /* 0x001fc60007f9e0ff */
[----:B------:R-:W-:Y:S01]  /*13290*/  STL [R1+0x2304], R46 ;  /* 0x0023042e01007387 */ /* 0x000fe20000100800 */
[----:B-1----:R-:W-:-:S03]  /*132a0*/  IMAD.X R3, R13, 0x1, R5, P5 ;  /* 0x000000010d037824 */ /* 0x002fc600028e0605 */
[----:B------:R-:W-:Y:S04]  /*132b0*/  STL [R1+0x230c], R46 ;  /* 0x00230c2e01007387 */ /* 0x000fe80000100800 */
[----:B------:R-:W-:Y:S04]  /*132c0*/  STL [R1+0x18a8], R71 ;  /* 0x0018a84701007387 */ /* 0x000fe80000100800 */
[----:B------:R4:W-:Y:S01]  /*132d0*/  STL [R1+0xb74], R3 ;  /* 0x000b740301007387 */ /* 0x0009e20000100800 */
[----:B------:R-:W-:-:S03]  /*132e0*/  IMAD.X R48, R13, 0x1, R9, P6 ;  /* 0x000000010d307824 */ /* 0x000fc600030e0609 */
[----:B------:R-:W-:Y:S04]  /*132f0*/  STL [R1+0xb88], R47 ;  /* 0x000b882f01007387 */ /* 0x000fe80000100800 */
[----:B------:R0:W-:Y:S01]  /*13300*/  STL [R1+0xb98], R2 ;  /* 0x000b980201007387 */ /* 0x0001e20000100800 */
[----:B----4-:R-:W-:Y:S01]  /*13310*/  IMAD.X R3, R13, 0x1, R7, P0 ;  /* 0x000000010d037824 */ /* 0x010fe200000e0607 */
[C---:B------:R-:W-:Y:S02]  /*13320*/  IADD3 R13, P0, PT, R53.reuse, R8, RZ ;  /* 0x00000008350d7210 */ /* 0x040fe40007f1e0ff */
[----:B------:R-:W-:Y:S04]  /*13330*/  STL [R1+0x2060], R71 ;  /* 0x0020604701007387 */ /* 0x000fe80000100800 */
[----:B------:R1:W-:Y:S01]  /*13340*/  STL [R1+0xb7c], R3 ;  /* 0x000b7c0301007387 */ /* 0x0003e20000100800 */
[----:B0-----:R-:W-:-:S05]  /*13350*/  IADD3 R2, P5, PT, R53, R6, RZ ;  /* 0x0000000635027210 */ /* 0x001fca0007fbe0ff */
[----:B------:R0:W-:Y:S01]  /*13360*/  STL [R1+0xba0], R2 ;  /* 0x000ba00201007387 */ /* 0x0001e20000100800 */
[----:B-1----:R-:W-:-:S03]  /*13370*/  IMAD.X R3, R14, 0x1, R5, P4 ;  /* 0x000000010e037824 */ /* 0x002fc600020e0605 */
[----:B------:R1:W-:Y:S04]  /*13380*/  STL [R1+0xba8], R13 ;  /* 0x000ba80d01007387 */ /* 0x0003e80000100800 */
[----:B------:R-:W-:Y:S01]  /*13390*/  STL [R1+0xb84], R48 ;  /* 0x000b843001007387 */ /* 0x000fe20000100800 */
[----:B0-----:R-:W-:-:S03]  /*133a0*/  IADD3 R2, P6, PT, R51, R4, RZ ;  /* 0x0000000433027210 */ /* 0x001fc60007fde0ff */
[----:B------:R0:W-:Y:S04]  /*133b0*/  STL [R1+0xb94], R3 ;  /* 0x000b940301007387 */ /* 0x0001e80000100800 */
[----:B------:R2:W-:Y:S01]  /*133c0*/  STL [R1+0xbb8], R2 ;  /* 0x000bb80201007387 */ /* 0x0005e20000100800 */
[C---:B-1----:R-:W-:Y:S02]  /*133d0*/  IMAD.X R13, R14.reuse, 0x1, R9, P0 ;  /* 0x000000010e0d7824 */ /* 0x042fe400000e0609 */
[----:B0-----:R-:W-:Y:S01]  /*133e0*/  IMAD.X R3, R14, 0x1, R7, P5 ;  /* 0x000000010e037824 */ /* 0x001fe200028e0607 */
[----:B--2---:R-:W-:-:S04]  /*133f0*/  IADD3 R2, P4, PT, R51, R6, RZ ;  /* 0x0000000633027210 */ /* 0x004fc80007f9e0ff */
[----:B------:R0:W-:Y:S04]  /*13400*/  STL [R1+0xb9c], R3 ;  /* 0x000b9c0301007387 */ /* 0x0001e80000100800 */
[----:B------:R1:W-:Y:S01]  /*13410*/  STL [R1+0xbc0], R2 ;  /* 0x000bc00201007387 */ /* 0x0003e20000100800 */
[----:B0-----:R-:W-:-:S03]  /*13420*/  IADD3 R3, P5, PT, R51, R8, RZ ;  /* 0x0000000833037210 */ /* 0x001fc60007fbe0ff */
[----:B------:R0:W-:Y:S01]  /*13430*/  STL [R1+0xba4], R13 ;  /* 0x000ba40d01007387 */ /* 0x0001e20000100800 */
[----:B-1----:R-:W-:-:S03]  /*13440*/  IMAD.X R2, R15, 0x1, R5, P6 ;  /* 0x000000010f027824 */ /* 0x002fc600030e0605 */
[----:B------:R1:W-:Y:S01]  /*13450*/  STL [R1+0xbc8], R3 ;  /* 0x000bc80301007387 */ /* 0x0003e20000100800 */
[----:B0-----:R-:W-:-:S03]  /*13460*/  IADD3 R13, P0, PT, R50, R4, RZ ;  /* 0x00000004320d7210 */ /* 0x001fc60007f1e0ff */
[----:B------:R0:W-:Y:S01]  /*13470*/  STL [R1+0xbb4], R2 ;  /* 0x000bb40201007387 */ /* 0x0001e20000100800 */
[----:B-1----:R-:W-:-:S03]  /*13480*/  IMAD.X R3, R15, 0x1, R7, P4 ;  /* 0x000000010f037824 */ /* 0x002fc600020e0607 */
[----:B------:R1:W-:Y:S04]  /*13490*/  STL [R1+0xc58], R13 ;  /* 0x000c580d01007387 */ /* 0x0003e80000100800 */
[----:B------:R2:W-:Y:S01]  /*134a0*/  STL [R1+0xbbc], R3 ;  /* 0x000bbc0301007387 */ /* 0x0005e20000100800 */
[----:B0-----:R-:W-:Y:S01]  /*134b0*/  IADD3 R2, P6, PT, R50, R6, RZ ;  /* 0x0000000632027210 */ /* 0x001fe20007fde0ff */
[----:B-1----:R-:W-:-:S04]  /*134c0*/  IMAD.X R13, R15, 0x1, R9, P5 ;  /* 0x000000010f0d7824 */ /* 0x002fc800028e0609 */
[----:B------:R0:W-:Y:S01]  /*134d0*/  STL [R1+0xc60], R2 ;  /* 0x000c600201007387 */ /* 0x0001e20000100800 */
[----:B--2---:R-:W-:-:S03]  /*134e0*/  IADD3 R3, P4, PT, R50, R8, RZ ;  /* 0x0000000832037210 */ /* 0x004fc60007f9e0ff */
[----:B------:R-:W-:Y:S01]  /*134f0*/  STL [R1+0xbc4], R13 ;  /* 0x000bc40d01007387 */ /* 0x000fe20000100800 */
[----:B------:R-:W-:-:S03]  /*13500*/  IADD3 R50, P5, PT, R10, R4, RZ ;  /* 0x000000040a327210 */ /* 0x000fc60007fbe0ff */
[----:B------:R1:W-:Y:S01]  /*13510*/  STL [R1+0xc68], R3 ;  /* 0x000c680301007387 */ /* 0x0003e20000100800 */
[----:B0-----:R-:W-:-:S05]  /*13520*/  IMAD.X R2, R59, 0x1, R5, P0 ;  /* 0x000000013b027824 */ /* 0x001fca00000e0605 */
[----:B------:R0:W-:Y:S01]  /*13530*/  STL [R1+0xc54], R2 ;  /* 0x000c540201007387 */ /* 0x0001e20000100800 */
[----:B-1----:R-:W-:Y:S01]  /*13540*/  IMAD.X R3, R59, 0x1, R7, P6 ;  /* 0x000000013b037824 */ /* 0x002fe200030e0607 */
[----:B------:R-:W-:-:S04]  /*13550*/  IADD3 R51, P0, PT, R10, R6, RZ ;  /* 0x000000060a337210 */ /* 0x000fc80007f1e0ff */
[----:B------:R-:W-:Y:S01]  /*13560*/  STL [R1+0xc5c], R3 ;  /* 0x000c5c0301007387 */ /* 0x000fe20000100800 */
[----:B0-----:R-:W-:-:S03]  /*13570*/  IMAD.X R2, R59, 0x1, R9, P4 ;  /* 0x000000013b027824 */ /* 0x001fc600020e0609 */
[----:B------:R-:W-:Y:S04]  /*13580*/  STL [R1+0xc78], R50 ;  /* 0x000c783201007387 */ /* 0x000fe80000100800 */
[----:B------:R-:W-:Y:S04]  /*13590*/  STL [R1+0x22dc], R50 ;  /* 0x0022dc3201007387 */ /* 0x000fe80000100800 */
[----:B------:R0:W-:Y:S04]  /*135a0*/  STL [R1+0xc64], R2 ;  /* 0x000c640201007387 */ /* 0x0001e80000100800 */
[----:B------:R-:W-:Y:S01]  /*135b0*/  STL [R1+0x22e4], R50 ;  /* 0x0022e43201007387 */ /* 0x000fe20000100800 */
[----:B------:R-:W-:-:S03]  /*135c0*/  IADD3 R53, P6, PT, R10, R8, RZ ;  /* 0x000000080a357210 */ /* 0x000fc60007fde0ff */
        /* <DEDUP_REMOVED lines=8> */
[----:B------:R-:W-:Y:S01]  /*13650*/  STL [R1+0x22ec], R51 ;  /* 0x0022ec3301007387 */ /* 0x000fe20000100800 */
[----:B------:R-:W-:-:S03]  /*13660*/  IMAD.X R54, R70, 0x1, R9, P6 ;  /* 0x0000000146367824 */ /* 0x000fc600030e0609 */
[----:B------:R0:W-:Y:S04]  /*13670*/  STL [R1+0xc74], R2 ;  /* 0x000c740201007387 */ /* 0x0001e80000100800 */
[----:B------:R-:W-:Y:S04]  /*13680*/  STL [R1+0xc88], R53 ;  /* 0x000c883501007387 */ /* 0x000fe80000100800 */
[----:B------:R1:W-:Y:S01]  /*13690*/  STL [R1+0xc7c], R3 ;  /* 0x000c7c0301007387 */ /* 0x0003e20000100800 */
[----:B0-----:R-:W-:-:S03]  /*136a0*/  IADD3 R2, P5, PT, R55, R6, RZ ;  /* 0x0000000637027210 */ /* 0x001fc60007fbe0ff */
[----:B------:R-:W-:Y:S04]  /*136b0*/  STL [R1+0xc98], R10 ;  /* 0x000c980a01007387 */ /* 0x000fe80000100800 */
[----:B------:R0:W-:Y:S01]  /*136c0*/  STL [R1+0xca0], R2 ;  /* 0x000ca00201007387 */ /* 0x0001e20000100800 */
[----:B-1----:R-:W-:-:S03]  /*136d0*/  IADD3 R3, P0, PT, R55, R8, RZ ;  /* 0x0000000837037210 */ /* 0x002fc60007f1e0ff */
[----:B------:R-:W-:Y:S01]  /*136e0*/  STL [R1+0x206c], R70 ;  /* 0x00206c4601007387 */ /* 0x000fe20000100800 */
[----:B------:R-:W-:-:S03]  /*136f0*/  IMAD.X R13, R82, 0x1, R7, P5 ;  /* 0x00000001520d7824 */ /* 0x000fc600028e0607 */
[----:B------:R-:W-:Y:S01]  /*13700*/  STL [R1+0xc84], R54 ;  /* 0x000c843601007387 */ /* 0x000fe20000100800 */
[----:B0-----:R-:W-:-:S03]  /*13710*/  IMAD.X R2, R82, 0x1, R5, P4 ;  /* 0x0000000152027824 */ /* 0x001fc600020e0605 */
[----:B------:R0:W-:Y:S04]  /*13720*/  STL [R1+0xca8], R3 ;  /* 0x000ca80301007387 */ /* 0x0001e80000100800 */
[----:B------:R1:W-:Y:S01]  /*13730*/  STL [R1+0xc94], R2 ;  /* 0x000c940201007387 */ /* 0x0003e20000100800 */
[C---:B0-----:R-:W-:Y:S02]  /*13740*/  IADD3 R3, P6, PT, R11.reuse, R4, RZ ;  /* 0x000000040b037210 */ /* 0x041fe40007fde0ff */
[----:B-1----:R-:W-:-:S03]  /*13750*/  IADD3 R2, P4, PT, R11, R6, RZ ;  /* 0x000000060b027210 */ /* 0x002fc60007f9e0ff */
[----:B------:R0:W-:Y:S04]  /*13760*/  STL [R1+0xcb8], R3 ;  /* 0x000cb80301007387 */ /* 0x0001e80000100800 */
[----:B------:R-:W-:Y:S04]  /*13770*/  STL [R1+0xc9c], R13 ;  /* 0x000c9c0d01007387 */ /* 0x000fe80000100800 */
[----:B------:R-:W-:Y:S01]  /*13780*/  STL [R1+0x2070], R82 ;  /* 0x0020705201007387 */ /* 0x000fe20000100800 */
[----:B0-----:R-:W-:-:S03]  /*13790*/  IMAD.X R3, R82, 0x1, R9, P0 ;  /* 0x0000000152037824 */ /* 0x001fc600000e0609 */
[----:B------:R0:W-:Y:S04]  /*137a0*/  STL [R1+0xcc0], R2 ;  /* 0x000cc00201007387 */ /* 0x0001e80000100800 */
[----:B------:R1:W-:Y:S04]  /*137b0*/  STL [R1+0xca4], R3 ;  /* 0x000ca40301007387 */ /* 0x0003e80000100800 */
[----:B------:R-:W2:Y:S01]  /*137c0*/  LDL.LU R79, [R1+0x1bc] ;  /* 0x0001bc00014f7983 */ /* 0x000ea20000300800 */
[----:B0-----:R-:W-:Y:S01]  /*137d0*/  IADD3 R2, P5, PT, R11, R8, RZ ;  /* 0x000000080b027210 */ /* 0x001fe20007fbe0ff */
[----:B------:R-:W-:-:S04]  /*137e0*/  IMAD.X R11, R90, 0x1, R5, P6 ;  /* 0x000000015a0b7824 */ /* 0x000fc800030e0605 */
[----:B------:R0:W-:Y:S01]  /*137f0*/  STL [R1+0xcc8], R2 ;  /* 0x000cc80201007387 */ /* 0x0001e20000100800 */
[----:B-1----:R-:W-:-:S03]  /*13800*/  IMAD.X R3, R90, 0x1, R7, P4 ;  /* 0x000000015a037824 */ /* 0x002fc600020e0607 */
[----:B------:R-:W-:Y:S01]  /*13810*/  STL [R1+0xcb4], R11 ;  /* 0x000cb40b01007387 */ /* 0x000fe20000100800 */
[----:B0-----:R-:W-:-:S05]  /*13820*/  IADD3 R2, P0, PT, R20, R4, RZ ;  /* 0x0000000414027210 */ /* 0x001fca0007f1e0ff */
[----:B------:R0:W-:Y:S04]  /*13830*/  STL [R1+0xd30], R2 ;  /* 0x000d300201007387 */ /* 0x0001e80000100800 */
[----:B------:R1:W-:Y:S04]  /*13840*/  STL [R1+0xcbc], R3 ;  /* 0x000cbc0301007387 */ /* 0x0003e80000100800 */
[----:B------:R-:W3:Y:S01]  /*13850*/  LDL.LU R86, [R1+0xc] ;  /* 0x00000c0001567983 */ /* 0x000ee20000300800 */
[----:B0-----:R-:W-:Y:S01]  /*13860*/  IMAD.X R2, R90, 0x1, R9, P5 ;  /* 0x000000015a027824 */ /* 0x001fe200028e0609 */
[----:B------:R-:W-:-:S02]  /*13870*/  IADD3 R11, P6, PT, R20, R6, RZ ;  /* 0x00000006140b7210 */ /* 0x000fc40007fde0ff */
[----:B------:R-:W-:Y:S04]  /*13880*/  STL [R1+0x2080], R90 ;  /* 0x0020805a01007387 */ /* 0x000fe80000100800 */
[----:B------:R0:W-:Y:S01]  /*13890*/  STL [R1+0xcc4], R2 ;  /* 0x000cc40201007387 */ /* 0x0001e20000100800 */
[----:B-1----:R-:W-:-:S03]  /*138a0*/  IMAD.X R3, R91, 0x1, R5, P0 ;  /* 0x000000015b037824 */ /* 0x002fc600000e0605 */
[----:B------:R-:W-:Y:S01]  /*138b0*/  STL [R1+0xd38], R11 ;  /* 0x000d380b01007387 */ /* 0x000fe20000100800 */
[----:B0-----:R-:W-:-:S03]  /*138c0*/  IADD3 R2, P4, PT, R20, R8, RZ ;  /* 0x0000000814027210 */ /* 0x001fc60007f9e0ff */
[----:B------:R-:W-:Y:S01]  /*138d0*/  STL [R1+0x22b4], R11 ;  /* 0x0022b40b01007387 */ /* 0x000fe20000100800 */
[----:B------:R-:W-:-:S03]  /*138e0*/  IMAD.X R13, R91, 0x1, R7, P6 ;  /* 0x000000015b0d7824 */ /* 0x000fc600030e0607 */
[----:B------:R0:W-:Y:S04]  /*138f0*/  STL [R1+0xd40], R2 ;  /* 0x000d400201007387 */ /* 0x0001e80000100800 */
[----:B------:R-:W-:Y:S01]  /*13900*/  STL [R1+0x22c0], R11 ;  /* 0x0022c00b01007387 */ /* 0x000fe20000100800 */
[----:B0-----:R-:W-:-:S03]  /*13910*/  IADD3 R2, P5, PT, R17, R4, RZ ;  /* 0x0000000411027210 */ /* 0x001fc60007fbe0ff */
[----:B------:R0:W-:Y:S04]  /*13920*/  STL [R1+0xd2c], R3 ;  /* 0x000d2c0301007387 */ /* 0x0001e80000100800 */
[----:B------:R1:W-:Y:S01]  /*13930*/  STL [R1+0xd50], R2 ;  /* 0x000d500201007387 */ /* 0x0003e20000100800 */
[----:B0-----:R-:W-:-:S03]  /*13940*/  IADD3 R3, P0, PT, R17, R6, RZ ;  /* 0x0000000611037210 */ /* 0x001fc60007f1e0ff */
[----:B------:R-:W-:Y:S01]  /*13950*/  STL [R1+0xd34], R13 ;  /* 0x000d340d01007387 */ /* 0x000fe20000100800 */
[----:B-1----:R-:W-:-:S03]  /*13960*/  IMAD.X R2, R91, 0x1, R9, P4 ;  /* 0x000000015b027824 */ /* 0x002fc600020e0609 */
[----:B------:R-:W-:Y:S01]  /*13970*/  STL [R1+0x2084], R91 ;  /* 0x0020845b01007387 */ /* 0x000fe20000100800 */
[----:B------:R-:W-:-:S03]  /*13980*/  IADD3 R20, P6, PT, R17, R8, RZ ;  /* 0x0000000811147210 */ /* 0x000fc60007fde0ff */
[----:B------:R0:W-:Y:S01]  /*13990*/  STL [R1+0xd58], R3 ;  /* 0x000d580301007387 */ /* 0x0001e20000100800 */
[----:B------:R-:W-:-:S03]  /*139a0*/  IADD3 R55, P4, PT, R57, R4, RZ ;  /* 0x0000000439377210 */ /* 0x000fc60007f9e0ff */
[----:B------:R1:W-:Y:S01]  /*139b0*/  STL [R1+0xd3c], R2 ;  /* 0x000d3c0201007387 */ /* 0x0003e20000100800 */
[C---:B0-----:R-:W-:Y:S02]  /*139c0*/  IMAD.X R3, R92.reuse, 0x1, R5, P5 ;  /* 0x000000015c037824 */ /* 0x041fe400028e0605 */
[----:B-1----:R-:W-:-:S03]  /*139d0*/  IMAD.X R2, R92, 0x1, R7, P0 ;  /* 0x000000015c027824 */ /* 0x002fc600000e0607 */
[----:B------:R0:W-:Y:S01]  /*139e0*/  STL [R1+0xd4c], R3 ;  /* 0x000d4c0301007387 */ /* 0x0001e20000100800 */
[----:B------:R-:W-:Y:S01]  /*139f0*/  IMAD.X R17, R92, 0x1, R9, P6 ;  /* 0x000000015c117824 */ /* 0x000fe200030e0609 */
[C---:B------:R-:W-:Y:S02]  /*13a00*/  IADD3 R58, P5, PT, R57.reuse, R6, RZ ;  /* 0x00000006393a7210 */ /* 0x040fe40007fbe0ff */
[----:B------:R-:W-:Y:S04]  /*13a10*/  STL [R1+0xd60], R20 ;  /* 0x000d601401007387 */ /* 0x000fe80000100800 */
[----:B------:R1:W-:Y:S01]  /*13a20*/  STL [R1+0xd54], R2 ;  /* 0x000d540201007387 */ /* 0x0003e20000100800 */
[----:B------:R-:W-:-:S03]  /*13a30*/  IADD3 R57, P0, PT, R57, R8, RZ ;  /* 0x0000000839397210 */ /* 0x000fc60007f1e0ff */
[----:B------:R-:W-:Y:S01]  /*13a40*/  STL [R1+0xd70], R55 ;  /* 0x000d703701007387 */ /* 0x000fe20000100800 */
[----:B0-----:R-:W-:-:S03]  /*13a50*/  IMAD.X R3, R75, 0x1, R7, P5 ;  /* 0x000000014b037824 */ /* 0x001fc600028e0607 */
        /* <DEDUP_REMOVED lines=8> */
[C---:B--2---:R-:W-:Y:S02]  /*13ae0*/  IADD3 R61, P6, PT, R79.reuse, R4, RZ ;  /* 0x000000044f3d7210 */ /* 0x044fe40007fde0ff */
[C---:B0-----:R-:W-:Y:S02]  /*13af0*/  IADD3 R2, P4, PT, R79.reuse, R6, RZ ;  /* 0x000000064f027210 */ /* 0x041fe40007f9e0ff */
[----:B-1----:R-:W-:Y:S01]  /*13b00*/  IADD3 R3, P5, PT, R79, R8, RZ ;  /* 0x000000084f037210 */ /* 0x002fe20007fbe0ff */
[----:B------:R-:W-:Y:S04]  /*13b10*/  STL [R1+0xd90], R61 ;  /* 0x000d903d01007387 */ /* 0x000fe80000100800 */
[----:B------:R3:W-:Y:S04]  /*13b20*/  STL [R1+0xd98], R2 ;  /* 0x000d980201007387 */ /* 0x0007e80000100800 */
[----:B------:R-:W-:Y:S04]  /*13b30*/  STL [R1+0xd7c], R75 ;  /* 0x000d7c4b01007387 */ /* 0x000fe80000100800 */
[----:B------:R0:W-:Y:S01]  /*13b40*/  STL [R1+0xda0], R3 ;  /* 0x000da00301007387 */ /* 0x0001e20000100800 */
[----:B---3--:R-:W-:Y:S01]  /*13b50*/  IMAD.X R2, R86, 0x1, R5, P6 ;  /* 0x0000000156027824 */ /* 0x008fe200030e0605 */
[----:B0-----:R-:W-:-:S02]  /*13b60*/  IADD3 R3, P0, PT, R64, R4, RZ ;  /* 0x0000000440037210 */ /* 0x001fc40007f1e0ff */
[----:B------:R-:W-:Y:S02]  /*13b70*/  IADD3 R13, P6, PT, R64, R6, RZ ;  /* 0x00000006400d7210 */ /* 0x000fe40007fde0ff */
[----:B------:R0:W-:Y:S04]  /*13b80*/  STL [R1+0xd8c], R2 ;  /* 0x000d8c0201007387 */ /* 0x0001e80000100800 */
[----:B------:R1:W-:Y:S01]  /*13b90*/  STL [R1+0xdb0], R3 ;  /* 0x000db00301007387 */ /* 0x0003e20000100800 */
[C---:B0-----:R-:W-:Y:S02]  /*13ba0*/  IMAD.X R2, R86.reuse, 0x1, R7, P4 ;  /* 0x0000000156027824 */ /* 0x041fe400020e0607 */
[----:B-1----:R-:W-:-:S03]  /*13bb0*/  IMAD.X R3, R86, 0x1, R9, P5 ;  /* 0x0000000156037824 */ /* 0x002fc600028e0609 */
[----:B------:R0:W-:Y:S04]  /*13bc0*/  STL [R1+0xd94], R2 ;  /* 0x000d940201007387 */ /* 0x0001e80000100800 */
[----:B------:R1:W-:Y:S04]  /*13bd0*/  STL [R1+0xdb8], R13 ;  /* 0x000db80d01007387 */ /* 0x0003e80000100800 */
[----:B------:R-:W2:Y:S01]  /*13be0*/  LDL.LU R68, [R1+0x1e4] ;  /* 0x0001e40001447983 */ /* 0x000ea20000300800 */
[----:B0-----:R-:W-:Y:S01]  /*13bf0*/  IADD3 R2, P4, PT, R64, R8, RZ ;  /* 0x0000000840027210 */ /* 0x001fe20007f9e0ff */
[----:B-1----:R-:W-:-:S02]  /*13c00*/  IMAD.X R13, R60, 0x1, R5, P0 ;  /* 0x000000013c0d7824 */ /* 0x002fc400000e0605 */
[----:B------:R0:W-:Y:S04]  /*13c10*/  STL [R1+0xd9c], R3 ;  /* 0x000d9c0301007387 */ /* 0x0001e80000100800 */
[----:B------:R1:W-:Y:S04]  /*13c20*/  STL [R1+0xdc0], R2 ;  /* 0x000dc00201007387 */ /* 0x0003e80000100800 */
[----:B------:R3:W-:Y:S01]  /*13c30*/  STL [R1+0xdac], R13 ;  /* 0x000dac0d01007387 */ /* 0x0007e20000100800 */
[----:B0-----:R-:W-:Y:S01]  /*13c40*/  IADD3 R3, P5, PT, R22, R4, RZ ;  /* 0x0000000416037210 */ /* 0x001fe20007fbe0ff */
[----:B-1----:R-:W-:-:S04]  /*13c50*/  IMAD.X R2, R60, 0x1, R7, P6 ;  /* 0x000000013c027824 */ /* 0x002fc800030e0607 */
[----:B------:R0:W-:Y:S01]  /*13c60*/  STL [R1+0xdd0], R3 ;  /* 0x000dd00301007387 */ /* 0x0001e20000100800 */
[----:B---3--:R-:W-:-:S03]  /*13c70*/  IADD3 R13, P0, PT, R22, R6, RZ ;  /* 0x00000006160d7210 */ /* 0x008fc60007f1e0ff */
[----:B------:R1:W-:Y:S04]  /*13c80*/  STL [R1+0xdb4], R2 ;  /* 0x000db40201007387 */ /* 0x0003e80000100800 */
[----:B------:R3:W-:Y:S01]  /*13c90*/  STL [R1+0xdd8], R13 ;  /* 0x000dd80d01007387 */ /* 0x0007e20000100800 */
[----:B0-----:R-:W-:-:S03]  /*13ca0*/  IMAD.X R3, R60, 0x1, R9, P4 ;  /* 0x000000013c037824 */ /* 0x001fc600020e0609 */
[----:B------:R-:W4:Y:S01]  /*13cb0*/  LDL.LU R74, [R1+0x50] ;  /* 0x00005000014a7983 */ /* 0x000f220000300800 */
[----:B-1----:R-:W-:-:S03]  /*13cc0*/  IADD3 R2, P6, PT, R22, R8, RZ ;  /* 0x0000000816027210 */ /* 0x002fc60007fde0ff */
[----:B------:R0:W-:Y:S01]  /*13cd0*/  STL [R1+0xdbc], R3 ;  /* 0x000dbc0301007387 */ /* 0x0001e20000100800 */
[----:B---3--:R-:W-:-:S03]  /*13ce0*/  IMAD.X R13, R56, 0x1, R5, P5 ;  /* 0x00000001380d7824 */ /* 0x008fc600028e0605 */
[----:B------:R1:W-:Y:S01]  /*13cf0*/  STL [R1+0xde0], R2 ;  /* 0x000de00201007387 */ /* 0x0003e20000100800 */
[----:B0-----:R-:W-:-:S03]  /*13d00*/  IADD3 R3, P4, PT, R49, R4, RZ ;  /* 0x0000000431037210 */ /* 0x001fc60007f9e0ff */
[----:B------:R-:W-:Y:S01]  /*13d10*/  STL [R1+0xdcc], R13 ;  /* 0x000dcc0d01007387 */ /* 0x000fe20000100800 */
[----:B-1----:R-:W-:-:S03]  /*13d20*/  IMAD.X R2, R56, 0x1, R7, P0 ;  /* 0x0000000138027824 */ /* 0x002fc600000e0607 */
[----:B------:R0:W-:Y:S04]  /*13d30*/  STL [R1+0xdf0], R3 ;  /* 0x000df00301007387 */ /* 0x0001e80000100800 */
[----:B------:R1:W-:Y:S01]  /*13d40*/  STL [R1+0xdd4], R2 ;  /* 0x000dd40201007387 */ /* 0x0003e20000100800 */
[----:B0-----:R-:W-:-:S05]  /*13d50*/  IMAD.X R3, R56, 0x1, R9, P6 ;  /* 0x0000000138037824 */ /* 0x001fca00030e0609 */
[----:B------:R-:W-:Y:S04]  /*13d60*/  STL [R1+0xddc], R3 ;  /* 0x000ddc0301007387 */ /* 0x000fe80000100800 */
[----:B------:R-:W3:Y:S04]  /*13d70*/  LDL.LU R79, [R1+0x5c] ;  /* 0x00005c00014f7983 */ /* 0x000ee80000300800 */
[----:B------:R-:W3:Y:S01]  /*13d80*/  LDL.LU R86, [R1+0x1ec] ;  /* 0x0001ec0001567983 */ /* 0x000ee20000300800 */
[----:B-1----:R-:W-:Y:S01]  /*13d90*/  IMAD.X R2, R19, 0x1, R5, P4 ;  /* 0x0000000113027824 */ /* 0x002fe200020e0605 */
[----:B------:R-:W-:-:S02]  /*13da0*/  IADD3 R22, P5, PT, R49, R6, RZ ;  /* 0x0000000631167210 */ /* 0x000fc40007fbe0ff */
[----:B------:R-:W-:Y:S02]  /*13db0*/  IADD3 R49, P0, PT, R49, R8, RZ ;  /* 0x0000000831317210 */ /* 0x000fe40007f1e0ff */
[----:B------:R0:W-:Y:S01]  /*13dc0*/  STL [R1+0xdec], R2 ;  /* 0x000dec0201007387 */ /* 0x0001e20000100800 */
[----:B------:R-:W-:-:S03]  /*13dd0*/  IADD3 R56, P6, PT, R29, R4, RZ ;  /* 0x000000041d387210 */ /* 0x000fc60007fde0ff */
[----:B------:R-:W-:Y:S04]  /*13de0*/  STL [R1+0xdf8], R22 ;  /* 0x000df81601007387 */ /* 0x000fe80000100800 */
[----:B------:R-:W-:Y:S01]  /*13df0*/  STL [R1+0x2264], R22 ;  /* 0x0022641601007387 */ /* 0x000fe20000100800 */
[----:B0-----:R-:W-:-:S03]  /*13e00*/  IMAD.X R2, R19, 0x1, R7, P5 ;  /* 0x0000000113027824 */ /* 0x001fc600028e0607 */
[----:B------:R-:W-:Y:S01]  /*13e10*/  STL [R1+0x2270], R22 ;  /* 0x0022701601007387 */ /* 0x000fe20000100800 */
[----:B------:R-:W-:Y:S01]  /*13e20*/  IMAD.X R19, R19, 0x1, R9, P0 ;  /* 0x0000000113137824 */ /* 0x000fe200000e0609 */
[C---:B------:R-:W-:Y:S02]  /*13e30*/  IADD3 R60, P4, PT, R29.reuse, R6, RZ ;  /* 0x000000061d3c7210 */ /* 0x040fe40007f9e0ff */
[----:B------:R-:W-:Y:S04]  /*13e40*/  STL [R1+0x227c], R22 ;  /* 0x00227c1601007387 */ /* 0x000fe80000100800 */
[----:B------:R-:W-:Y:S04]  /*13e50*/  STL [R1+0xe00], R49 ;  /* 0x000e003101007387 */ /* 0x000fe80000100800 */
[----:B------:R0:W-:Y:S01]  /*13e60*/  STL [R1+0xdf4], R2 ;  /* 0x000df40201007387 */ /* 0x0001e20000100800 */
[----:B------:R-:W-:Y:S01]  /*13e70*/  IADD3 R64, P5, PT, R29, R8, RZ ;  /* 0x000000081d407210 */ /* 0x000fe20007fbe0ff */
[----:B------:R-:W-:-:S02]  /*13e80*/  IMAD.X R3, R66, 0x1, R7, P4 ;  /* 0x0000000142037824 */ /* 0x000fc400020e0607 */
[----:B------:R-:W-:Y:S01]  /*13e90*/  STL [R1+0xe10], R56 ;  /* 0x000e103801007387 */ /* 0x000fe20000100800 */
[----:B0-----:R-:W-:-:S03]  /*13ea0*/  IMAD.X R2, R66, 0x1, R5, P6 ;  /* 0x0000000142027824 */ /* 0x001fc600030e0605 */
[----:B------:R-:W-:Y:S04]  /*13eb0*/  STL [R1+0xdfc], R19 ;  /* 0x000dfc1301007387 */ /* 0x000fe80000100800 */
[----:B------:R-:W-:Y:S04]  /*13ec0*/  STL [R1+0xe18], R60 ;  /* 0x000e183c01007387 */ /* 0x000fe80000100800 */
[----:B------:R0:W-:Y:S01]  /*13ed0*/  STL [R1+0xe0c], R2 ;  /* 0x000e0c0201007387 */ /* 0x0001e20000100800 */
[----:B------:R-:W-:-:S03]  /*13ee0*/  IMAD.X R66, R66, 0x1, R9, P5 ;  /* 0x0000000142427824 */ /* 0x000fc600028e0609 */
[----:B------:R-:W-:Y:S04]  /*13ef0*/  STL [R1+0xe20], R64 ;  /* 0x000e204001007387 */ /* 0x000fe80000100800 */
[----:B------:R-:W-:Y:S01]  /*13f00*/  STL [R1+0xe14], R3 ;  /* 0x000e140301007387 */ /* 0x000fe20000100800 */
[C---:B--2---:R-:W-:Y:S02]  /*13f10*/  IADD3 R29, P0, PT, R68.reuse, R4, RZ ;  /* 0x00000004441d7210 */ /* 0x044fe40007f1e0ff */
[----:B0-----:R-:W-:-:S03]  /*13f20*/  IADD3 R2, P6, PT, R68, R6, RZ ;  /* 0x0000000644027210 */ /* 0x001fc60007fde0ff */
[----:B------:R-:W-:Y:S04]  /*13f30*/  STL [R1+0xe30], R29 ;  /* 0x000e301d01007387 */ /* 0x000fe80000100800 */
[----:B------:R0:W-:Y:S04]  /*13f40*/  STL [R1+0xe38], R2 ;  /* 0x000e380201007387 */ /* 0x0001e80000100800 */
[----:B------:R-:W-:Y:S01]  /*13f50*/  STL [R1+0xe1c], R66 ;  /* 0x000e1c4201007387 */ /* 0x000fe20000100800 */
[----:B0-----:R-:W-:-:S05]  /*13f60*/  IADD3 R2, P4, PT, R68, R8, RZ ;  /* 0x0000000844027210 */ /* 0x001fca0007f9e0ff */
[----:B------:R0:W-:Y:S01]  /*13f70*/  STL [R1+0xe40], R2 ;  /* 0x000e400201007387 */ /* 0x0001e20000100800 */
[----:B----4-:R-:W-:Y:S01]  /*13f80*/  IMAD.X R3, R74, 0x1, R5, P0 ;  /* 0x000000014a037824 */ /* 0x010fe200000e0605 */
[----:B0-----:R-:W-:-:S04]  /*13f90*/  IADD3 R2, P5, PT, R38, R4, RZ ;  /* 0x0000000426027210 */ /* 0x001fc80007fbe0ff */
[----:B------:R0:W-:Y:S04]  /*13fa0*/  STL [R1+0xe2c], R3 ;  /* 0x000e2c0301007387 */ /* 0x0001e80000100800 */
[----:B------:R-:W2:Y:S01]  /*13fb0*/  LDL.LU R67, [R1+0x70] ;  /* 0x0000700001437983 */ /* 0x000ea20000300800 */
[----:B0-----:R-:W-:-:S03]  /*13fc0*/  IMAD.X R3, R74, 0x1, R7, P6 ;  /* 0x000000014a037824 */ /* 0x001fc600030e0607 */
[----:B------:R0:W-:Y:S04]  /*13fd0*/  STL [R1+0xe50], R2 ;  /* 0x000e500201007387 */ /* 0x0001e80000100800 */
[----:B------:R1:W-:Y:S04]  /*13fe0*/  STL [R1+0xe34], R3 ;  /* 0x000e340301007387 */ /* 0x0003e80000100800 */
[----:B------:R-:W4:Y:S01]  /*13ff0*/  LDL.LU R68, [R1+0x1f8] ;  /* 0x0001f80001447983 */ /* 0x000f220000300800 */
[----:B0-----:R-:W-:Y:S01]  /*14000*/  IADD3 R2, P0, PT, R38, R6, RZ ;  /* 0x0000000626027210 */ /* 0x001fe20007f1e0ff */
[----:B-1----:R-:W-:-:S04]  /*14010*/  IMAD.X R3, R74, 0x1, R9, P4 ;  /* 0x000000014a037824 */ /* 0x002fc800020e0609 */
[----:B------:R0:W-:Y:S04]  /*14020*/  STL [R1+0xe58], R2 ;  /* 0x000e580201007387 */ /* 0x0001e80000100800 */
[----:B------:R1:W-:Y:S01]  /*14030*/  STL [R1+0xe3c], R3 ;  /* 0x000e3c0301007387 */ /* 0x0003e20000100800 */
[----:B---3--:R-:W-:Y:S01]  /*14040*/  IMAD.X R13, R79, 0x1, R5, P5 ;  /* 0x000000014f0d7824 */ /* 0x008fe200028e0605 */
[----:B0-----:R-:W-:-:S05]  /*14050*/  IADD3 R2, P6, PT, R38, R8, RZ ;  /* 0x0000000826027210 */ /* 0x001fca0007fde0ff */
[----:B------:R0:W-:Y:S01]  /*14060*/  STL [R1+0xe60], R2 ;  /* 0x000e600201007387 */ /* 0x0001e20000100800 */
[----:B-1----:R-:W-:-:S03]  /*14070*/  IADD3 R3, P4, PT, R86, R4, RZ ;  /* 0x0000000456037210 */ /* 0x002fc60007f9e0ff */
[----:B------:R1:W-:Y:S04]  /*14080*/  STL [R1+0xe4c], R13 ;  /* 0x000e4c0d01007387 */ /* 0x0003e80000100800 */
[----:B------:R-:W3:Y:S01]  /*14090*/  LDL.LU R74, [R1+0x78] ;  /* 0x00007800014a7983 */ /* 0x000ee20000300800 */
[C---:B0-----:R-:W-:Y:S01]  /*140a0*/  IMAD.X R2, R79.reuse, 0x1, R7, P0 ;  /* 0x000000014f027824 */ /* 0x041fe200000e0607 */
[----:B------:R-:W-:Y:S02]  /*140b0*/  IADD3 R38, P5, PT, R86, R6, RZ ;  /* 0x0000000656267210 */ /* 0x000fe40007fbe0ff */
[----:B------:R0:W-:Y:S01]  /*140c0*/  STL [R1+0xe70], R3 ;  /* 0x000e700301007387 */ /* 0x0001e20000100800 */
[----:B-1----:R-:W-:-:S03]  /*140d0*/  IMAD.X R13, R79, 0x1, R9, P6 ;  /* 0x000000014f0d7824 */ /* 0x002fc600030e0609 */
[----:B------:R1:W-:Y:S01]  /*140e0*/  STL [R1+0xe54], R2 ;  /* 0x000e540201007387 */ /* 0x0003e20000100800 */
[----:B0-----:R-:W-:-:S03]  /*140f0*/  IADD3 R3, P0, PT, R86, R8, RZ ;  /* 0x0000000856037210 */ /* 0x001fc60007f1e0ff */
[----:B------:R-:W-:Y:S01]  /*14100*/  STL [R1+0xe5c], R13 ;  /* 0x000e5c0d01007387 */ /* 0x000fe20000100800 */
[----:B-1----:R-:W-:-:S03]  /*14110*/  IMAD.X R2, R63, 0x1, R5, P4 ;  /* 0x000000013f027824 */ /* 0x002fc600020e0605 */
[----:B------:R-:W-:Y:S04]  /*14120*/  STL [R1+0xe78], R38 ;  /* 0x000e782601007387 */ /* 0x000fe80000100800 */
[----:B------:R-:W-:Y:S04]  /*14130*/  STL [R1+0xe80], R3 ;  /* 0x000e800301007387 */ /* 0x000fe80000100800 */
[----:B------:R-:W-:Y:S04]  /*14140*/  STL [R1+0x222c], R38 ;  /* 0x00222c2601007387 */ /* 0x000fe80000100800 */
[----:B------:R0:W-:Y:S04]  /*14150*/  STL [R1+0xe6c], R2 ;  /* 0x000e6c0201007387 */ /* 0x0001e80000100800 */
[----:B------:R-:W-:Y:S04]  /*14160*/  STL [R1+0x2238], R38 ;  /* 0x0022382601007387 */ /* 0x000fe80000100800 */
[----:B------:R-:W3:Y:S04]  /*14170*/  LDL.LU R86, [R1+0x7c] ;  /* 0x00007c0001567983 */ /* 0x000ee80000300800 */
[----:B------:R-:W3:Y:S01]  /*14180*/  LDL.LU R79, [R1+0x214] ;  /* 0x00021400014f7983 */ /* 0x000ee20000300800 */
[----:B0-----:R-:W-:Y:S01]  /*14190*/  IADD3 R2, P6, PT, R21, R4, RZ ;  /* 0x0000000415027210 */ /* 0x001fe20007fde0ff */
[----:B------:R-:W-:-:S04]  /*141a0*/  IMAD.X R13, R63, 0x1, R7, P5 ;  /* 0x000000013f0d7824 */ /* 0x000fc800028e0607 */
[----:B------:R0:W-:Y:S01]  /*141b0*/  STL [R1+0xe90], R2 ;  /* 0x000e900201007387 */ /* 0x0001e20000100800 */
[----:B------:R-:W-:-:S03]  /*141c0*/  IMAD.X R3, R63, 0x1, R9, P0 ;  /* 0x000000013f037824 */ /* 0x000fc600000e0609 */
[----:B------:R-:W-:Y:S01]  /*141d0*/  STL [R1+0xe74], R13 ;  /* 0x000e740d01007387 */ /* 0x000fe20000100800 */
[----:B0-----:R-:W-:-:S05]  /*141e0*/  IADD3 R2, P4, PT, R21, R6, RZ ;  /* 0x0000000615027210 */ /* 0x001fca0007f9e0ff */
[----:B------:R0:W-:Y:S01]  /*141f0*/  STL [R1+0xe98], R2 ;  /* 0x000e980201007387 */ /* 0x0001e20000100800 */
[----:B------:R-:W-:-:S03]  /*14200*/  IADD3 R21, P5, PT, R21, R8, RZ ;  /* 0x0000000815157210 */ /* 0x000fc60007fbe0ff */
[----:B------:R1:W-:Y:S01]  /*14210*/  STL [R1+0xe7c], R3 ;  /* 0x000e7c0301007387 */ /* 0x0003e20000100800 */
[----:B------:R-:W-:Y:S01]  /*14220*/  IADD3 R63, P0, PT, R93, R4, RZ ;  /* 0x000000045d3f7210 */ /* 0x000fe20007f1e0ff */
[C---:B0-----:R-:W-:Y:S02]  /*14230*/  IMAD.X R2, R23.reuse, 0x1, R5, P6 ;  /* 0x0000000117027824 */ /* 0x041fe400030e0605 */
[----:B-1----:R-:W-:-:S03]  /*14240*/  IMAD.X R3, R23, 0x1, R7, P4 ;  /* 0x0000000117037824 */ /* 0x002fc600020e0607 */
[----:B------:R0:W-:Y:S01]  /*14250*/  STL [R1+0xe8c], R2 ;  /* 0x000e8c0201007387 */ /* 0x0001e20000100800 */
[----:B------:R-:W-:-:S03]  /*14260*/  IMAD.X R23, R23, 0x1, R9, P5 ;  /* 0x0000000117177824 */ /* 0x000fc600028e0609 */
[----:B------:R-:W-:Y:S01]  /*14270*/  STL [R1+0xea0], R21 ;  /* 0x000ea01501007387 */ /* 0x000fe20000100800 */
[----:B0-----:R-:W-:-:S03]  /*14280*/  IADD3 R2, P6, PT, R93, R6, RZ ;  /* 0x000000065d027210 */ /* 0x001fc60007fde0ff */
[----:B------:R-:W-:Y:S04]  /*14290*/  STL [R1+0xe94], R3 ;  /* 0x000e940301007387 */ /* 0x000fe80000100800 */
[----:B------:R-:W-:Y:S04]  /*142a0*/  STL [R1+0xeb0], R63 ;  /* 0x000eb03f01007387 */ /* 0x000fe80000100800 */
[----:B------:R2:W-:Y:S01]  /*142b0*/  STL [R1+0xeb8], R2 ;  /* 0x000eb80201007387 */ /* 0x0005e20000100800 */
[----:B------:R-:W-:-:S03]  /*142c0*/  IADD3 R93, P4, PT, R93, R8, RZ ;  /* 0x000000085d5d7210 */ /* 0x000fc60007f9e0ff */
[----:B------:R-:W-:Y:S01]  /*142d0*/  STL [R1+0xe9c], R23 ;  /* 0x000e9c1701007387 */ /* 0x000fe20000100800 */
[----:B--2---:R-:W-:-:S05]  /*142e0*/  IMAD.X R2, R67, 0x1, R5, P0 ;  /* 0x0000000143027824 */ /* 0x004fca00000e0605 */
[----:B------:R0:W-:Y:S04]  /*142f0*/  STL [R1+0xeac], R2 ;  /* 0x000eac0201007387 */ /* 0x0001e80000100800 */
[----:B------:R-:W-:Y:S01]  /*14300*/  STL [R1+0xec0], R93 ;  /* 0x000ec05d01007387 */ /* 0x000fe20000100800 */
[----:B----4-:R-:W-:Y:S01]  /*14310*/  IADD3 R3, P5, PT, R68, R4, RZ ;  /* 0x0000000444037210 */ /* 0x010fe20007fbe0ff */
[----:B0-----:R-:W-:-:S04]  /*14320*/  IMAD.X R2, R67, 0x1, R7, P6 ;  /* 0x0000000143027824 */ /* 0x001fc800030e0607 */
[----:B------:R0:W-:Y:S04]  /*14330*/  STL [R1+0xed0], R3 ;  /* 0x000ed00301007387 */ /* 0x0001e80000100800 */
[----:B------:R1:W-:Y:S01]  /*14340*/  STL [R1+0xeb4], R2 ;  /* 0x000eb40201007387 */ /* 0x0003e20000100800 */
[C---:B------:R-:W-:Y:S02]  /*14350*/  IADD3 R13, P6, PT, R68.reuse, R8, RZ ;  /* 0x00000008440d7210 */ /* 0x040fe40007fde0ff */
[----:B0-----:R-:W-:Y:S01]  /*14360*/  IADD3 R3, P0, PT, R68, R6, RZ ;  /* 0x0000000644037210 */ /* 0x001fe20007f1e0ff */
[----:B-1----:R-:W-:Y:S02]  /*14370*/  IMAD.X R2, R67, 0x1, R9, P4 ;  /* 0x0000000143027824 */ /* 0x002fe400020e0609 */
[----:B------:R-:W2:Y:S04]  /*14380*/  LDL.LU R67, [R1+0x21c] ;  /* 0x00021c0001437983 */ /* 0x000ea80000300800 */
[----:B------:R0:W-:Y:S04]  /*14390*/  STL [R1+0xed8], R3 ;  /* 0x000ed80301007387 */ /* 0x0001e80000100800 */
[----:B------:R3:W-:Y:S04]  /*143a0*/  STL [R1+0xebc], R2 ;  /* 0x000ebc0201007387 */ /* 0x0007e80000100800 */
[----:B------:R1:W-:Y:S01]  /*143b0*/  STL [R1+0xee0], R13 ;  /* 0x000ee00d01007387 */ /* 0x0003e20000100800 */
[----:B0-----:R-:W-:Y:S01]  /*143c0*/  IADD3 R3, P4, PT, R62, R4, RZ ;  /* 0x000000043e037210 */ /* 0x001fe20007f9e0ff */
[----:B---3--:R-:W-:-:S02]  /*143d0*/  IMAD.X R2, R74, 0x1, R5, P5 ;  /* 0x000000014a027824 */ /* 0x008fc400028e0605 */
[----:B-1----:R-:W-:-:S03]  /*143e0*/  IMAD.X R13, R74, 0x1, R7, P0 ;  /* 0x000000014a0d7824 */ /* 0x002fc600000e0607 */
[----:B------:R0:W-:Y:S04]  /*143f0*/  STL [R1+0xecc], R2 ;  /* 0x000ecc0201007387 */ /* 0x0001e80000100800 */
[----:B------:R1:W-:Y:S01]  /*14400*/  STL [R1+0xef0], R3 ;  /* 0x000ef00301007387 */ /* 0x0003e20000100800 */
[----:B0-----:R-:W-:-:S03]  /*14410*/  IADD3 R2, P5, PT, R62, R6, RZ ;  /* 0x000000063e027210 */ /* 0x001fc60007fbe0ff */
[----:B------:R-:W-:Y:S01]  /*14420*/  STL [R1+0xed4], R13 ;  /* 0x000ed40d01007387 */ /* 0x000fe20000100800 */
[----:B-1----:R-:W-:-:S03]  /*14430*/  IMAD.X R3, R74, 0x1, R9, P6 ;  /* 0x000000014a037824 */ /* 0x002fc600030e0609 */
[----:B------:R-:W3:Y:S04]  /*14440*/  LDL.LU R68, [R1+0x88] ;  /* 0x0000880001447983 */ /* 0x000ee80000300800 */
[----:B------:R0:W-:Y:S04]  /*14450*/  STL [R1+0xef8], R2 ;  /* 0x000ef80201007387 */ /* 0x0001e80000100800 */
[----:B------:R1:W-:Y:S04]  /*14460*/  STL [R1+0xedc], R3 ;  /* 0x000edc0301007387 */ /* 0x0003e80000100800 */
[----:B------:R-:W4:Y:S01]  /*14470*/  LDL.LU R74, [R1+0x220] ;  /* 0x00022000014a7983 */ /* 0x000f220000300800 */
[----:B0-----:R-:W-:Y:S01]  /*14480*/  IADD3 R2, P0, PT, R62, R8, RZ ;  /* 0x000000083e027210 */ /* 0x001fe20007f1e0ff */
[----:B------:R-:W-:-:S04]  /*14490*/  IMAD.X R13, R86, 0x1, R5, P4 ;  /* 0x00000001560d7824 */ /* 0x000fc800020e0605 */
[----:B------:R0:W-:Y:S01]  /*144a0*/  STL [R1+0xf00], R2 ;  /* 0x000f000201007387 */ /* 0x0001e20000100800 */
[----:B-1----:R-:W-:-:S03]  /*144b0*/  IMAD.X R3, R86, 0x1, R7, P5 ;  /* 0x0000000156037824 */ /* 0x002fc600028e0607 */
[----:B------:R-:W-:Y:S01]  /*144c0*/  STL [R1+0xeec], R13 ;  /* 0x000eec0d01007387 */ /* 0x000fe20000100800 */
[----:B0-----:R-:W-:-:S05]  /*144d0*/  IADD3 R2, P6, PT, R79, R4, RZ ;  /* 0x000000044f027210 */ /* 0x001fca0007fde0ff */
[----:B------:R0:W-:Y:S04]  /*144e0*/  STL [R1+0xf10], R2 ;  /* 0x000f100201007387 */ /* 0x0001e80000100800 */
[----:B------:R1:W-:Y:S01]  /*144f0*/  STL [R1+0xef4], R3 ;  /* 0x000ef40301007387 */ /* 0x0003e20000100800 */
[C---:B------:R-:W-:Y:S01]  /*14500*/  IADD3 R62, P4, PT, R79.reuse, R6, RZ ;  /* 0x000000064f3e7210 */ /* 0x040fe20007f9e0ff */
[----:B0-----:R-:W-:Y:S02]  /*14510*/  IMAD.X R2, R86, 0x1, R9, P0 ;  /* 0x0000000156027824 */ /* 0x001fe400000e0609 */
[----:B------:R-:W4:Y:S01]  /*14520*/  LDL.LU R86, [R1+0x8c] ;  /* 0x00008c0001567983 */ /* 0x000f220000300800 */
[----:B-1----:R-:W-:-:S03]  /*14530*/  IADD3 R3, P5, PT, R79, R8, RZ ;  /* 0x000000084f037210 */ /* 0x002fc60007fbe0ff */
[----:B------:R0:W-:Y:S04]  /*14540*/  STL [R1+0xefc], R2 ;  /* 0x000efc0201007387 */ /* 0x0001e80000100800 */
[----:B------:R-:W-:Y:S01]  /*14550*/  STL [R1+0xf18], R62 ;  /* 0x000f183e01007387 */ /* 0x000fe20000100800 */
[----:B0-----:R-:W-:-:S03]  /*14560*/  IMAD.X R2, R84, 0x1, R5, P6 ;  /* 0x0000000154027824 */ /* 0x001fc600030e0605 */
[----:B------:R-:W-:Y:S04]  /*14570*/  STL [R1+0xf20], R3 ;  /* 0x000f200301007387 */ /* 0x000fe80000100800 */
[----:B------:R-:W-:Y:S04]  /*14580*/  STL [R1+0x21ec], R62 ;  /* 0x0021ec3e01007387 */ /* 0x000fe80000100800 */
[----:B------:R0:W-:Y:S04]  /*14590*/  STL [R1+0xf0c], R2 ;  /* 0x000f0c0201007387 */ /* 0x0001e80000100800 */
[----:B------:R-:W-:Y:S04]  /*145a0*/  STL [R1+0x21f8], R62 ;  /* 0x0021f83e01007387 */ /* 0x000fe80000100800 */
[----:B------:R-:W-:Y:S04]  /*145b0*/  STL [R1+0x2204], R62 ;  /* 0x0022043e01007387 */ /* 0x000fe80000100800 */
[----:B0-----:R-:W4:Y:S01]  /*145c0*/  LDL.LU R2, [R1+0x90] ;  /* 0x0000900001027983 */ /* 0x001f220000300800 */
[----:B------:R-:W-:-:S03]  /*145d0*/  IADD3 R3, P0, PT, R40, R4, RZ ;  /* 0x0000000428037210 */ /* 0x000fc60007f1e0ff */
[----:B------:R-:W4:Y:S01]  /*145e0*/  LDL.LU R34, [R1+0x228] ;  /* 0x0002280001227983 */ /* 0x000f220000300800 */
[----:B------:R-:W-:-:S03]  /*145f0*/  IMAD.X R14, R84, 0x1, R7, P4 ;  /* 0x00000001540e7824 */ /* 0x000fc600020e0607 */
[----:B------:R0:W-:Y:S01]  /*14600*/  STL [R1+0xf30], R3 ;  /* 0x000f300301007387 */ /* 0x0001e20000100800 */
[----:B------:R-:W-:-:S03]  /*14610*/  IMAD.X R13, R84, 0x1, R9, P5 ;  /* 0x00000001540d7824 */ /* 0x000fc600028e0609 */
[----:B------:R-:W-:Y:S01]  /*14620*/  STL [R1+0xf14], R14 ;  /* 0x000f140e01007387 */ /* 0x000fe20000100800 */
[----:B0-----:R-:W-:-:S05]  /*14630*/  IADD3 R3, P6, PT, R40, R6, RZ ;  /* 0x0000000628037210 */ /* 0x001fca0007fde0ff */
[----:B------:R0:W-:Y:S04]  /*14640*/  STL [R1+0xf38], R3 ;  /* 0x000f380301007387 */ /* 0x0001e80000100800 */
[----:B------:R1:W-:Y:S04]  /*14650*/  STL [R1+0xf1c], R13 ;  /* 0x000f1c0d01007387 */ /* 0x0003e80000100800 */
[----:B------:R-:W4:Y:S01]  /*14660*/  LDL.LU R79, [R1+0x94] ;  /* 0x00009400014f7983 */ /* 0x000f220000300800 */
[C---:B0-----:R-:W-:Y:S01]  /*14670*/  IMAD.X R3, R89.reuse, 0x1, R5, P0 ;  /* 0x0000000159037824 */ /* 0x041fe200000e0605 */
[----:B------:R-:W-:Y:S01]  /*14680*/  IADD3 R84, P4, PT, R40, R8, RZ ;  /* 0x0000000828547210 */ /* 0x000fe20007f9e0ff */
[----:B-1----:R-:W-:-:S03]  /*14690*/  IMAD.X R13, R89, 0x1, R7, P6 ;  /* 0x00000001590d7824 */ /* 0x002fc600030e0607 */
        /* <DEDUP_REMOVED lines=11> */
[----:B---3--:R-:W-:-:S02]  /*14750*/  IMAD.X R3, R68, 0x1, R5, P5 ;  /* 0x0000000144037824 */ /* 0x008fc400028e0605 */
[----:B0-----:R-:W-:-:S03]  /*14760*/  IMAD.X R13, R68, 0x1, R7, P0 ;  /* 0x00000001440d7824 */ /* 0x001fc600000e0607 */
[----:B------:R0:W-:Y:S01]  /*14770*/  STL [R1+0xf4c], R3 ;  /* 0x000f4c0301007387 */ /* 0x0001e20000100800 */
[C---:B----4-:R-:W-:Y:S02]  /*14780*/  IADD3 R14, P4, PT, R74.reuse, R4, RZ ;  /* 0x000000044a0e7210 */ /* 0x050fe40007f9e0ff */
[----:B0-----:R-:W-:-:S03]  /*14790*/  IADD3 R3, P5, PT, R74, R6, RZ ;  /* 0x000000064a037210 */ /* 0x001fc60007fbe0ff */
[----:B------:R-:W-:Y:S04]  /*147a0*/  STL [R1+0xf70], R14 ;  /* 0x000f700e01007387 */ /* 0x000fe80000100800 */
[----:B------:R-:W2:Y:S04]  /*147b0*/  LDL.LU R31, [R1+0x244] ;  /* 0x00024400011f7983 */ /* 0x000ea80000300800 */
[----:B------:R0:W-:Y:S04]  /*147c0*/  STL [R1+0xf54], R13 ;  /* 0x000f540d01007387 */ /* 0x0001e80000100800 */
[----:B------:R1:W-:Y:S01]  /*147d0*/  STL [R1+0xf78], R3 ;  /* 0x000f780301007387 */ /* 0x0003e20000100800 */
[----:B0-----:R-:W-:Y:S01]  /*147e0*/  IMAD.X R13, R68, 0x1, R9, P6 ;  /* 0x00000001440d7824 */ /* 0x001fe200030e0609 */
[----:B-1----:R-:W-:-:S04]  /*147f0*/  IADD3 R3, P0, PT, R74, R8, RZ ;  /* 0x000000084a037210 */ /* 0x002fc80007f1e0ff */
[----:B------:R0:W-:Y:S01]  /*14800*/  STL [R1+0xf5c], R13 ;  /* 0x000f5c0d01007387 */ /* 0x0001e20000100800 */
[----:B------:R-:W-:-:S03]  /*14810*/  IMAD.X R14, R86, 0x1, R5, P4 ;  /* 0x00000001560e7824 */ /* 0x000fc600020e0605 */
[----:B------:R1:W-:Y:S01]  /*14820*/  STL [R1+0xf80], R3 ;  /* 0x000f800301007387 */ /* 0x0003e20000100800 */
[----:B0-----:R-:W-:-:S03]  /*14830*/  IADD3 R13, P6, PT, R52, R4, RZ ;  /* 0x00000004340d7210 */ /* 0x001fc60007fde0ff */
[----:B------:R0:W-:Y:S04]  /*14840*/  STL [R1+0xf6c], R14 ;  /* 0x000f6c0e01007387 */ /* 0x0001e80000100800 */
[----:B------:R-:W3:Y:S01]  /*14850*/  LDL.LU R67, [R1+0x9c] ;  /* 0x00009c0001437983 */ /* 0x000ee20000300800 */
[----:B-1----:R-:W-:-:S03]  /*14860*/  IMAD.X R3, R86, 0x1, R7, P5 ;  /* 0x0000000156037824 */ /* 0x002fc600028e0607 */
[----:B------:R1:W-:Y:S04]  /*14870*/  STL [R1+0xf90], R13 ;  /* 0x000f900d01007387 */ /* 0x0003e80000100800 */
[----:B------:R-:W4:Y:S01]  /*14880*/  LDL.LU R68, [R1+0x248] ;  /* 0x0002480001447983 */ /* 0x000f220000300800 */
[----:B0-----:R-:W-:-:S03]  /*14890*/  IADD3 R14, P5, PT, R52, R8, RZ ;  /* 0x00000008340e7210 */ /* 0x001fc60007fbe0ff */
[----:B------:R0:W-:Y:S01]  /*148a0*/  STL [R1+0xf74], R3 ;  /* 0x000f740301007387 */ /* 0x0001e20000100800 */
[----:B-1----:R-:W-:-:S05]  /*148b0*/  IADD3 R13, P4, PT, R52, R6, RZ ;  /* 0x00000006340d7210 */ /* 0x002fca0007f9e0ff */
[----:B------:R1:W-:Y:S01]  /*148c0*/  STL [R1+0xf98], R13 ;  /* 0x000f980d01007387 */ /* 0x0003e20000100800 */
[----:B0-----:R-:W-:-:S05]  /*148d0*/  IMAD.X R3, R86, 0x1, R9, P0 ;  /* 0x0000000156037824 */ /* 0x001fca00000e0609 */
[----:B------:R0:W-:Y:S01]  /*148e0*/  STL [R1+0xf7c], R3 ;  /* 0x000f7c0301007387 */ /* 0x0001e20000100800 */
[----:B-1----:R-:W-:-:S03]  /*148f0*/  IMAD.X R13, R2, 0x1, R5, P6 ;  /* 0x00000001020d7824 */ /* 0x002fc600030e0605 */
[----:B------:R-:W-:Y:S04]  /*14900*/  STL [R1+0xfa0], R14 ;  /* 0x000fa00e01007387 */ /* 0x000fe80000100800 */
[----:B------:R-:W4:Y:S01]  /*14910*/  LDL.LU R74, [R1+0xa0] ;  /* 0x0000a000014a7983 */ /* 0x000f220000300800 */
[----:B0-----:R-:W-:-:S03]  /*14920*/  IADD3 R3, P0, PT, R34, R4, RZ ;  /* 0x0000000422037210 */ /* 0x001fc60007f1e0ff */
[----:B------:R0:W-:Y:S04]  /*14930*/  STL [R1+0xf8c], R13 ;  /* 0x000f8c0d01007387 */ /* 0x0001e80000100800 */
[----:B------:R-:W4:Y:S04]  /*14940*/  LDL.LU R86, [R1+0x24c] ;  /* 0x00024c0001567983 */ /* 0x000f280000300800 */
[----:B------:R1:W-:Y:S01]  /*14950*/  STL [R1+0xfb8], R3 ;  /* 0x000fb80301007387 */ /* 0x0003e20000100800 */
[----:B------:R-:W-:Y:S01]  /*14960*/  IADD3 R52, P6, PT, R34, R6, RZ ;  /* 0x0000000622347210 */ /* 0x000fe20007fde0ff */
[----:B0-----:R-:W-:-:S02]  /*14970*/  IMAD.X R13, R2, 0x1, R9, P5 ;  /* 0x00000001020d7824 */ /* 0x001fc400028e0609 */
[----:B-1----:R-:W-:Y:S02]  /*14980*/  IMAD.X R3, R2, 0x1, R7, P4 ;  /* 0x0000000102037824 */ /* 0x002fe400020e0607 */
[----:B------:R-:W-:-:S03]  /*14990*/  IMAD.X R2, R79, 0x1, R5, P0 ;  /* 0x000000014f027824 */ /* 0x000fc600000e0605 */
[----:B------:R0:W-:Y:S04]  /*149a0*/  STL [R1+0xf94], R3 ;  /* 0x000f940301007387 */ /* 0x0001e80000100800 */
[----:B------:R1:W-:Y:S01]  /*149b0*/  STL [R1+0xf9c], R13 ;  /* 0x000f9c0d01007387 */ /* 0x0003e20000100800 */
[----:B0-----:R-:W-:-:S03]  /*149c0*/  IADD3 R3, P4, PT, R34, R8, RZ ;  /* 0x0000000822037210 */ /* 0x001fc60007f9e0ff */
[----:B------:R-:W-:Y:S04]  /*149d0*/  STL [R1+0xfc0], R52 ;  /* 0x000fc03401007387 */ /* 0x000fe80000100800 */
[----:B------:R-:W-:Y:S01]  /*149e0*/  STL [R1+0xfc8], R3 ;  /* 0x000fc80301007387 */ /* 0x000fe20000100800 */
[----:B-1----:R-:W-:-:S03]  /*149f0*/  IMAD.X R13, R79, 0x1, R7, P6 ;  /* 0x000000014f0d7824 */ /* 0x002fc600030e0607 */
[----:B------:R-:W-:Y:S04]  /*14a00*/  STL [R1+0x21ac], R52 ;  /* 0x0021ac3401007387 */ /* 0x000fe80000100800 */
[----:B------:R0:W-:Y:S04]  /*14a10*/  STL [R1+0xfb4], R2 ;  /* 0x000fb40201007387 */ /* 0x0001e80000100800 */
[----:B------:R-:W-:Y:S01]  /*14a20*/  STL [R1+0x21b8], R52 ;  /* 0x0021b83401007387 */ /* 0x000fe20000100800 */
[----:B0-----:R-:W-:-:S03]  /*14a30*/  IADD3 R2, P5, PT, R16, R4, RZ ;  /* 0x0000000410027210 */ /* 0x001fc60007fbe0ff */
[----:B------:R-:W-:Y:S04]  /*14a40*/  STL [R1+0x21c4], R52 ;  /* 0x0021c43401007387 */ /* 0x000fe80000100800 */
[----:B------:R0:W-:Y:S04]  /*14a50*/  STL [R1+0xfd8], R2 ;  /* 0x000fd80201007387 */ /* 0x0001e80000100800 */
[----:B------:R1:W-:Y:S01]  /*14a60*/  STL [R1+0xfbc], R13 ;  /* 0x000fbc0d01007387 */ /* 0x0003e20000100800 */
[----:B0-----:R-:W-:-:S03]  /*14a70*/  IMAD.X R2, R79, 0x1, R9, P4 ;  /* 0x000000014f027824 */ /* 0x001fc600020e0609 */
[----:B------:R-:W4:Y:S01]  /*14a80*/  LDL.LU R79, [R1+0xa8] ;  /* 0x0000a800014f7983 */ /* 0x000f220000300800 */
[----:B------:R-:W-:Y:S01]  /*14a90*/  IADD3 R3, P0, PT, R16, R6, RZ ;  /* 0x0000000610037210 */ /* 0x000fe20007f1e0ff */
[----:B-1----:R-:W-:Y:S01]  /*14aa0*/  IMAD.X R13, R24, 0x1, R5, P5 ;  /* 0x00000001180d7824 */ /* 0x002fe200028e0605 */
[----:B------:R-:W-:-:S03]  /*14ab0*/  IADD3 R16, P6, PT, R16, R8, RZ ;  /* 0x0000000810107210 */ /* 0x000fc60007fde0ff */
[----:B------:R0:W-:Y:S04]  /*14ac0*/  STL [R1+0xfe0], R3 ;  /* 0x000fe00301007387 */ /* 0x0001e80000100800 */
[----:B------:R2:W-:Y:S04]  /*14ad0*/  STL [R1+0xfc4], R2 ;  /* 0x000fc40201007387 */ /* 0x0005e80000100800 */
[----:B------:R1:W-:Y:S01]  /*14ae0*/  STL [R1+0xfd4], R13 ;  /* 0x000fd40d01007387 */ /* 0x0003e20000100800 */
[----:B0-----:R-:W-:-:S03]  /*14af0*/  IMAD.X R3, R24, 0x1, R7, P0 ;  /* 0x0000000118037824 */ /* 0x001fc600000e0607 */
[----:B------:R-:W-:Y:S01]  /*14b00*/  STL [R1+0xfe8], R16 ;  /* 0x000fe81001007387 */ /* 0x000fe20000100800 */
[----:B------:R-:W-:Y:S01]  /*14b10*/  IMAD.X R24, R24, 0x1, R9, P6 ;  /* 0x0000000118187824 */ /* 0x000fe200030e0609 */
[----:B--2---:R-:W-:-:S05]  /*14b20*/  IADD3 R2, P4, PT, R31, R4, RZ ;  /* 0x000000041f027210 */ /* 0x004fca0007f9e0ff */
[----:B------:R0:W-:Y:S01]  /*14b30*/  STL [R1+0xff8], R2 ;  /* 0x000ff80201007387 */ /* 0x0001e20000100800 */
[----:B-1----:R-:W-:-:S03]  /*14b40*/  IADD3 R13, P0, PT, R31, R8, RZ ;  /* 0x000000081f0d7210 */ /* 0x002fc60007f1e0ff */
[----:B------:R-:W-:Y:S01]  /*14b50*/  STL [R1+0xfdc], R3 ;  /* 0x000fdc0301007387 */ /* 0x000fe20000100800 */
[----:B0-----:R-:W-:-:S05]  /*14b60*/  IADD3 R2, P5, PT, R31, R6, RZ ;  /* 0x000000061f027210 */ /* 0x001fca0007fbe0ff */
[----:B------:R3:W-:Y:S04]  /*14b70*/  STL [R1+0x1000], R2 ;  /* 0x0010000201007387 */ /* 0x0007e80000100800 */
[----:B------:R0:W-:Y:S04]  /*14b80*/  STL [R1+0x1008], R13 ;  /* 0x0010080d01007387 */ /* 0x0001e80000100800 */
[----:B------:R-:W-:Y:S01]  /*14b90*/  STL [R1+0xfe4], R24 ;  /* 0x000fe41801007387 */ /* 0x000fe20000100800 */
[----:B---3--:R-:W-:-:S05]  /*14ba0*/  IMAD.X R2, R67, 0x1, R5, P4 ;  /* 0x0000000143027824 */ /* 0x008fca00020e0605 */
[----:B------:R1:W-:Y:S01]  /*14bb0*/  STL [R1+0xff4], R2 ;  /* 0x000ff40201007387 */ /* 0x0003e20000100800 */
[C---:B----4-:R-:W-:Y:S02]  /*14bc0*/  IADD3 R3, P6, PT, R68.reuse, R4, RZ ;  /* 0x0000000444037210 */ /* 0x050fe40007fde0ff */
[----:B0-----:R-:W-:-:S03]  /*14bd0*/  IADD3 R13, P4, PT, R68, R6, RZ ;  /* 0x00000006440d7210 */ /* 0x001fc60007f9e0ff */
[----:B------:R0:W-:Y:S01]  /*14be0*/  STL [R1+0x1018], R3 ;  /* 0x0010180301007387 */ /* 0x0001e20000100800 */
[----:B-1----:R-:W-:-:S05]  /*14bf0*/  IMAD.X R2, R67, 0x1, R7, P5 ;  /* 0x0000000143027824 */ /* 0x002fca00028e0607 */
[----:B------:R1:W-:Y:S01]  /*14c00*/  STL [R1+0xffc], R2 ;  /* 0x000ffc0201007387 */ /* 0x0003e20000100800 */
[----:B0-----:R-:W-:-:S03]  /*14c10*/  IMAD.X R3, R67, 0x1, R9, P0 ;  /* 0x0000000143037824 */ /* 0x001fc600000e0609 */
[----:B------:R0:W-:Y:S04]  /*14c20*/  STL [R1+0x1020], R13 ;  /* 0x0010200d01007387 */ /* 0x0001e80000100800 */
[----:B------:R2:W-:Y:S01]  /*14c30*/  STL [R1+0x1004], R3 ;  /* 0x0010040301007387 */ /* 0x0005e20000100800 */
[----:B-1----:R-:W-:Y:S01]  /*14c40*/  IADD3 R2, P5, PT, R68, R8, RZ ;  /* 0x0000000844027210 */ /* 0x002fe20007fbe0ff */
[----:B0-----:R-:W-:-:S04]  /*14c50*/  IMAD.X R13, R74, 0x1, R5, P6 ;  /* 0x000000014a0d7824 */ /* 0x001fc800030e0605 */
[----:B------:R0:W-:Y:S04]  /*14c60*/  STL [R1+0x1028], R2 ;  /* 0x0010280201007387 */ /* 0x0001e80000100800 */
[----:B------:R1:W-:Y:S01]  /*14c70*/  STL [R1+0x1014], R13 ;  /* 0x0010140d01007387 */ /* 0x0003e20000100800 */
[----:B--2---:R-:W-:Y:S01]  /*14c80*/  IADD3 R3, P0, PT, R86, R4, RZ ;  /* 0x0000000456037210 */ /* 0x004fe20007f1e0ff */
[----:B0-----:R-:W-:-:S04]  /*14c90*/  IMAD.X R2, R74, 0x1, R7, P4 ;  /* 0x000000014a027824 */ /* 0x001fc800020e0607 */
[----:B------:R0:W-:Y:S01]  /*14ca0*/  STL [R1+0x1038], R3 ;  /* 0x0010380301007387 */ /* 0x0001e20000100800 */
[----:B-1----:R-:W-:-:S03]  /*14cb0*/  IADD3 R13, P6, PT, R86, R6, RZ ;  /* 0x00000006560d7210 */ /* 0x002fc60007fde0ff */
[----:B------:R1:W-:Y:S01]  /*14cc0*/  STL [R1+0x101c], R2 ;  /* 0x00101c0201007387 */ /* 0x0003e20000100800 */
[----:B0-----:R-:W-:-:S03]  /*14cd0*/  IMAD.X R3, R74, 0x1, R9, P5 ;  /* 0x000000014a037824 */ /* 0x001fc600028e0609 */
[----:B------:R0:W-:Y:S01]  /*14ce0*/  STL [R1+0x1040], R13 ;  /* 0x0010400d01007387 */ /* 0x0001e20000100800 */
[----:B-1----:R-:W-:-:S03]  /*14cf0*/  IADD3 R2, P4, PT, R86, R8, RZ ;  /* 0x0000000856027210 */ /* 0x002fc60007f9e0ff */
[----:B------:R-:W2:Y:S04]  /*14d00*/  LDL.LU R34, [R1+0x258] ;  /* 0x0002580001227983 */ /* 0x000ea80000300800 */
[----:B------:R1:W-:Y:S01]  /*14d10*/  STL [R1+0x1024], R3 ;  /* 0x0010240301007387 */ /* 0x0003e20000100800 */
[----:B0-----:R-:W-:-:S03]  /*14d20*/  IMAD.X R13, R88, 0x1, R7, P6 ;  /* 0x00000001580d7824 */ /* 0x001fc600030e0607 */
[----:B------:R0:W-:Y:S01]  /*14d30*/  STL [R1+0x1048], R2 ;  /* 0x0010480201007387 */ /* 0x0001e20000100800 */
[----:B-1----:R-:W-:Y:S01]  /*14d40*/  IMAD.X R3, R88, 0x1, R5, P0 ;  /* 0x0000000158037824 */ /* 0x002fe200000e0605 */
[----:B0-----:R-:W-:-:S04]  /*14d50*/  IADD3 R2, P5, PT, R87, R4, RZ ;  /* 0x0000000457027210 */ /* 0x001fc80007fbe0ff */
[----:B------:R0:W-:Y:S04]  /*14d60*/  STL [R1+0x1034], R3 ;  /* 0x0010340301007387 */ /* 0x0001e80000100800 */
[----:B------:R1:W-:Y:S01]  /*14d70*/  STL [R1+0x10b4], R2 ;  /* 0x0010b40201007387 */ /* 0x0003e20000100800 */
[----:B0-----:R-:W-:-:S03]  /*14d80*/  IADD3 R3, P0, PT, R87, R6, RZ ;  /* 0x0000000657037210 */ /* 0x001fc60007f1e0ff */
[----:B------:R-:W-:Y:S01]  /*14d90*/  STL [R1+0x103c], R13 ;  /* 0x00103c0d01007387 */ /* 0x000fe20000100800 */
[----:B-1----:R-:W-:-:S03]  /*14da0*/  IMAD.X R2, R88, 0x1, R9, P4 ;  /* 0x0000000158027824 */ /* 0x002fc600020e0609 */
[----:B------:R-:W3:Y:S04]  /*14db0*/  LDL.LU R31, [R1+0xb4] ;  /* 0x0000b400011f7983 */ /* 0x000ee80000300800 */
[----:B------:R0:W-:Y:S04]  /*14dc0*/  STL [R1+0x10bc], R3 ;  /* 0x0010bc0301007387 */ /* 0x0001e80000100800 */
[----:B------:R-:W4:Y:S04]  /*14dd0*/  LDL.LU R67, [R1+0x25c] ;  /* 0x00025c0001437983 */ /* 0x000f280000300800 */
[----:B------:R1:W-:Y:S01]  /*14de0*/  STL [R1+0x1044], R2 ;  /* 0x0010440201007387 */ /* 0x0003e20000100800 */
[----:B0-----:R-:W-:Y:S01]  /*14df0*/  IMAD.X R3, R79, 0x1, R5, P5 ;  /* 0x000000014f037824 */ /* 0x001fe200028e0605 */
[----:B-1----:R-:W-:-:S05]  /*14e00*/  IADD3 R2, P6, PT, R87, R8, RZ ;  /* 0x0000000857027210 */ /* 0x002fca0007fde0ff */
[----:B------:R0:W-:Y:S04]  /*14e10*/  STL [R1+0x10c4], R2 ;  /* 0x0010c40201007387 */ /* 0x0001e80000100800 */
[----:B------:R-:W-:Y:S04]  /*14e20*/  STL [R1+0x10b0], R3 ;  /* 0x0010b00301007387 */ /* 0x000fe80000100800 */
[----:B------:R-:W4:Y:S04]  /*14e30*/  LDL.LU R74, [R1+0xc0] ;  /* 0x0000c000014a7983 */ /* 0x000f280000300800 */
[----:B------:R-:W4:Y:S01]  /*14e40*/  LDL.LU R86, [R1+0x260] ;  /* 0x0002600001567983 */ /* 0x000f220000300800 */
[----:B0-----:R-:W-:-:S05]  /*14e50*/  IMAD.X R2, R79, 0x1, R7, P0 ;  /* 0x000000014f027824 */ /* 0x001fca00000e0607 */
[----:B------:R0:W-:Y:S02]  /*14e60*/  STL [R1+0x10b8], R2 ;  /* 0x0010b80201007387 */ /* 0x0001e40000100800 */
[----:B0-----:R-:W-:Y:S02]  /*14e70*/  IMAD.X R2, R79, 0x1, R9, P6 ;  /* 0x000000014f027824 */ /* 0x001fe400030e0609 */
[----:B------:R-:W4:Y:S01]  /*14e80*/  LDL.LU R79, [R1+0xc4] ;  /* 0x0000c400014f7983 */ /* 0x000f220000300800 */
[----:B------:R-:W-:-:S05]  /*14e90*/  IADD3 R88, P4, PT, R81, R4, RZ ;  /* 0x0000000451587210 */ /* 0x000fca0007f9e0ff */
        /* <DEDUP_REMOVED lines=8> */
[----:B------:R-:W4:Y:S01]  /*14f20*/  LDL.LU R68, [R1+0xc8] ;  /* 0x0000c80001447983 */ /* 0x000f220000300800 */
[----:B------:R-:W-:Y:S01]  /*14f30*/  IADD3 R87, P5, PT, R81, R6, RZ ;  /* 0x0000000651577210 */ /* 0x000fe20007fbe0ff */
[----:B0-----:R-:W-:Y:S01]  /*14f40*/  IMAD.X R2, R83, 0x1, R5, P4 ;  /* 0x0000000153027824 */ /* 0x001fe200020e0605 */
[----:B------:R-:W-:-:S03]  /*14f50*/  IADD3 R81, P0, PT, R81, R8, RZ ;  /* 0x0000000851517210 */ /* 0x000fc60007f1e0ff */
[----:B------:R-:W-:Y:S04]  /*14f60*/  STL [R1+0x10dc], R87 ;  /* 0x0010dc5701007387 */ /* 0x000fe80000100800 */
[----:B------:R2:W-:Y:S01]  /*14f70*/  STL [R1+0x10d0], R2 ;  /* 0x0010d00201007387 */ /* 0x0005e20000100800 */
[----:B------:R-:W-:-:S03]  /*14f80*/  IMAD.X R3, R83, 0x1, R7, P5 ;  /* 0x0000000153037824 */ /* 0x000fc600028e0607 */
[----:B------:R-:W-:Y:S04]  /*14f90*/  STL [R1+0x2170], R87 ;  /* 0x0021705701007387 */ /* 0x000fe80000100800 */
[----:B------:R-:W-:Y:S04]  /*14fa0*/  STL [R1+0x217c], R87 ;  /* 0x00217c5701007387 */ /* 0x000fe80000100800 */
[----:B------:R-:W-:Y:S04]  /*14fb0*/  STL [R1+0x2188], R87 ;  /* 0x0021885701007387 */ /* 0x000fe80000100800 */
[----:B------:R-:W-:Y:S01]  /*14fc0*/  STL [R1+0x10e4], R81 ;  /* 0x0010e45101007387 */ /* 0x000fe20000100800 */
[----:B------:R-:W-:Y:S01]  /*14fd0*/  IMAD.X R83, R83, 0x1, R9, P0 ;  /* 0x0000000153537824 */ /* 0x000fe200000e0609 */
[----:B--2---:R-:W-:-:S02]  /*14fe0*/  IADD3 R2, P6, PT, R34, R4, RZ ;  /* 0x0000000422027210 */ /* 0x004fc40007fde0ff */
[----:B------:R-:W-:-:S03]  /*14ff0*/  IADD3 R13, P5, PT, R34, R8, RZ ;  /* 0x00000008220d7210 */ /* 0x000fc60007fbe0ff */
[----:B------:R0:W-:Y:S04]  /*15000*/  STL [R1+0x10f4], R2 ;  /* 0x0010f40201007387 */ /* 0x0001e80000100800 */
[----:B------:R3:W-:Y:S01]  /*15010*/  STL [R1+0x10d8], R3 ;  /* 0x0010d80301007387 */ /* 0x0007e20000100800 */
[----:B0-----:R-:W-:-:S05]  /*15020*/  IADD3 R2, P4, PT, R34, R6, RZ ;  /* 0x0000000622027210 */ /* 0x001fca0007f9e0ff */
[----:B------:R-:W-:Y:S04]  /*15030*/  STL [R1+0x10fc], R2 ;  /* 0x0010fc0201007387 */ /* 0x000fe80000100800 */
[----:B------:R0:W-:Y:S04]  /*15040*/  STL [R1+0x1104], R13 ;  /* 0x0011040d01007387 */ /* 0x0001e80000100800 */
[----:B------:R-:W-:Y:S01]  /*15050*/  STL [R1+0x10e0], R83 ;  /* 0x0010e05301007387 */ /* 0x000fe20000100800 */
[C---:B---3--:R-:W-:Y:S02]  /*15060*/  IMAD.X R3, R31.reuse, 0x1, R5, P6 ;  /* 0x000000011f037824 */ /* 0x048fe400030e0605 */
[----:B0-----:R-:W-:-:S03]  /*15070*/  IMAD.X R13, R31, 0x1, R7, P4 ;  /* 0x000000011f0d7824 */ /* 0x001fc600020e0607 */
[----:B------:R0:W-:Y:S01]  /*15080*/  STL [R1+0x10f0], R3 ;  /* 0x0010f00301007387 */ /* 0x0001e20000100800 */
[----:B----4-:R-:W-:-:S05]  /*15090*/  IADD3 R2, P0, PT, R67, R4, RZ ;  /* 0x0000000443027210 */ /* 0x010fca0007f1e0ff */
[----:B------:R1:W-:Y:S01]  /*150a0*/  STL [R1+0x1114], R2 ;  /* 0x0011140201007387 */ /* 0x0003e20000100800 */
[----:B0-----:R-:W-:-:S03]  /*150b0*/  IADD3 R3, P6, PT, R67, R6, RZ ;  /* 0x0000000643037210 */ /* 0x001fc60007fde0ff */
[----:B------:R0:W-:Y:S01]  /*150c0*/  STL [R1+0x10f8], R13 ;  /* 0x0010f80d01007387 */ /* 0x0001e20000100800 */
[----:B-1----:R-:W-:-:S03]  /*150d0*/  IMAD.X R2, R31, 0x1, R9, P5 ;  /* 0x000000011f027824 */ /* 0x002fc600028e0609 */
[----:B------:R1:W-:Y:S01]  /*150e0*/  STL [R1+0x111c], R3 ;  /* 0x00111c0301007387 */ /* 0x0003e20000100800 */
[----:B0-----:R-:W-:-:S03]  /*150f0*/  IADD3 R13, P4, PT, R67, R8, RZ ;  /* 0x00000008430d7210 */ /* 0x001fc60007f9e0ff */
[----:B------:R0:W-:Y:S04]  /*15100*/  STL [R1+0x1100], R2 ;  /* 0x0011000201007387 */ /* 0x0001e80000100800 */
[----:B------:R2:W-:Y:S01]  /*15110*/  STL [R1+0x1124], R13 ;  /* 0x0011240d01007387 */ /* 0x0005e20000100800 */
[----:B-1----:R-:W-:Y:S01]  /*15120*/  IMAD.X R3, R74, 0x1, R5, P0 ;  /* 0x000000014a037824 */ /* 0x002fe200000e0605 */
[----:B0-----:R-:W-:-:S04]  /*15130*/  IADD3 R2, P5, PT, R86, R4, RZ ;  /* 0x0000000456027210 */ /* 0x001fc80007fbe0ff */
[----:B------:R0:W-:Y:S01]  /*15140*/  STL [R1+0x1110], R3 ;  /* 0x0011100301007387 */ /* 0x0001e20000100800 */
[----:B--2---:R-:W-:-:S03]  /*15150*/  IMAD.X R13, R74, 0x1, R7, P6 ;  /* 0x000000014a0d7824 */ /* 0x004fc600030e0607 */
[----:B------:R1:W-:Y:S01]  /*15160*/  STL [R1+0x1134], R2 ;  /* 0x0011340201007387 */ /* 0x0003e20000100800 */
[----:B0-----:R-:W-:-:S03]  /*15170*/  IADD3 R3, P0, PT, R86, R6, RZ ;  /* 0x0000000656037210 */ /* 0x001fc60007f1e0ff */
[----:B-1----:R-:W2:Y:S04]  /*15180*/  LDL.LU R2, [R1+0x26c] ;  /* 0x00026c0001027983 */ /* 0x002ea80000300800 */
[----:B------:R0:W-:Y:S01]  /*15190*/  STL [R1+0x1118], R13 ;  /* 0x0011180d01007387 */ /* 0x0001e20000100800 */
[----:B------:R-:W-:-:S03]  /*151a0*/  IMAD.X R14, R79, 0x1, R5, P5 ;  /* 0x000000014f0e7824 */ /* 0x000fc600028e0605 */
[----:B------:R1:W-:Y:S01]  /*151b0*/  STL [R1+0x113c], R3 ;  /* 0x00113c0301007387 */ /* 0x0003e20000100800 */
[----:B0-----:R-:W-:Y:S01]  /*151c0*/  IMAD.X R13, R74, 0x1, R9, P4 ;  /* 0x000000014a0d7824 */ /* 0x001fe200020e0609 */
[----:B-1----:R-:W-:-:S04]  /*151d0*/  IADD3 R3, P6, PT, R86, R8, RZ ;  /* 0x0000000856037210 */ /* 0x002fc80007fde0ff */
[----:B------:R0:W-:Y:S04]  /*151e0*/  STL [R1+0x1120], R13 ;  /* 0x0011200d01007387 */ /* 0x0001e80000100800 */
[----:B------:R1:W-:Y:S04]  /*151f0*/  STL [R1+0x1144], R3 ;  /* 0x0011440301007387 */ /* 0x0003e80000100800 */
[----:B------:R3:W-:Y:S01]  /*15200*/  STL [R1+0x1130], R14 ;  /* 0x0011300e01007387 */ /* 0x0007e20000100800 */
[----:B0-----:R-:W-:-:S03]  /*15210*/  IADD3 R13, P4, PT, R85, R4, RZ ;  /* 0x00000004550d7210 */ /* 0x001fc60007f9e0ff */
[----:B------:R-:W4:Y:S04]  /*15220*/  LDL.LU R34, [R1+0xd0] ;  /* 0x0000d00001227983 */ /* 0x000f280000300800 */
[----:B------:R0:W-:Y:S04]  /*15230*/  STL [R1+0x11b4], R13 ;  /* 0x0011b40d01007387 */ /* 0x0001e80000100800 */
[----:B------:R-:W4:Y:S01]  /*15240*/  LDL.LU R31, [R1+0x270] ;  /* 0x00027000011f7983 */ /* 0x000f220000300800 */
[C---:B-1----:R-:W-:Y:S02]  /*15250*/  IMAD.X R3, R79.reuse, 0x1, R7, P0 ;  /* 0x000000014f037824 */ /* 0x042fe400000e0607 */
[----:B---3--:R-:W-:Y:S01]  /*15260*/  IMAD.X R14, R79, 0x1, R9, P6 ;  /* 0x000000014f0e7824 */ /* 0x008fe200030e0609 */
[----:B0-----:R-:W-:-:S02]  /*15270*/  IADD3 R13, P0, PT, R85, R8, RZ ;  /* 0x00000008550d7210 */ /* 0x001fc40007f1e0ff */
[----:B------:R0:W-:Y:S04]  /*15280*/  STL [R1+0x1138], R3 ;  /* 0x0011380301007387 */ /* 0x0001e80000100800 */
[----:B------:R-:W-:Y:S04]  /*15290*/  STL [R1+0x1140], R14 ;  /* 0x0011400e01007387 */ /* 0x000fe80000100800 */
[----:B------:R-:W3:Y:S04]  /*152a0*/  LDL.LU R67, [R1+0xd4] ;  /* 0x0000d40001437983 */ /* 0x000ee80000300800 */
[----:B------:R1:W-:Y:S04]  /*152b0*/  STL [R1+0x11c4], R13 ;  /* 0x0011c40d01007387 */ /* 0x0003e80000100800 */
[----:B------:R-:W3:Y:S01]  /*152c0*/  LDL.LU R79, [R1+0x274] ;  /* 0x00027400014f7983 */ /* 0x000ee20000300800 */
[----:B0-----:R-:W-:Y:S01]  /*152d0*/  IMAD.X R3, R68, 0x1, R5, P4 ;  /* 0x0000000144037824 */ /* 0x001fe200020e0605 */
[----:B------:R-:W-:-:S04]  /*152e0*/  IADD3 R86, P5, PT, R85, R6, RZ ;  /* 0x0000000655567210 */ /* 0x000fc80007fbe0ff */
[----:B------:R0:W-:Y:S04]  /*152f0*/  STL [R1+0x11b0], R3 ;  /* 0x0011b00301007387 */ /* 0x0001e80000100800 */
[----:B------:R-:W3:Y:S01]  /*15300*/  LDL.LU R74, [R1+0xd8] ;  /* 0x0000d800014a7983 */ /* 0x000ee20000300800 */
[----:B-1----:R-:W-:-:S03]  /*15310*/  IADD3 R13, P6, PT, R78, R4, RZ ;  /* 0x000000044e0d7210 */ /* 0x002fc60007fde0ff */
[----:B------:R-:W-:Y:S04]  /*15320*/  STL [R1+0x11bc], R86 ;  /* 0x0011bc5601007387 */ /* 0x000fe80000100800 */
[----:B------:R-:W-:Y:S04]  /*15330*/  STL [R1+0x2140], R86 ;  /* 0x0021405601007387 */ /* 0x000fe80000100800 */
[----:B------:R-:W-:Y:S01]  /*15340*/  STL [R1+0x2144], R86 ;  /* 0x0021445601007387 */ /* 0x000fe20000100800 */
[----:B0-----:R-:W-:-:S03]  /*15350*/  IMAD.X R3, R68, 0x1, R7, P5 ;  /* 0x0000000144037824 */ /* 0x001fc600028e0607 */
[----:B------:R-:W-:Y:S04]  /*15360*/  STL [R1+0x214c], R86 ;  /* 0x00214c5601007387 */ /* 0x000fe80000100800 */
[----:B------:R-:W-:Y:S04]  /*15370*/  STL [R1+0x2150], R86 ;  /* 0x0021505601007387 */ /* 0x000fe80000100800 */
[----:B------:R-:W-:Y:S04]  /*15380*/  STL [R1+0x2158], R86 ;  /* 0x0021585601007387 */ /* 0x000fe80000100800 */
[----:B------:R0:W-:Y:S04]  /*15390*/  STL [R1+0x11d4], R13 ;  /* 0x0011d40d01007387 */ /* 0x0001e80000100800 */
[----:B------:R1:W-:Y:S01]  /*153a0*/  STL [R1+0x11b8], R3 ;  /* 0x0011b80301007387 */ /* 0x0003e20000100800 */
[----:B0-----:R-:W-:-:S05]  /*153b0*/  IMAD.X R13, R68, 0x1, R9, P0 ;  /* 0x00000001440d7824 */ /* 0x001fca00000e0609 */
[----:B------:R0:W-:Y:S04]  /*153c0*/  STL [R1+0x11c0], R13 ;  /* 0x0011c00d01007387 */ /* 0x0001e80000100800 */
[----:B------:R-:W3:Y:S01]  /*153d0*/  LDL.LU R68, [R1+0xe0] ;  /* 0x0000e00001447983 */ /* 0x000ee20000300800 */
[C---:B------:R-:W-:Y:S01]  /*153e0*/  IADD3 R85, P4, PT, R78.reuse, R6, RZ ;  /* 0x000000064e557210 */ /* 0x040fe20007f9e0ff */
[----:B-1----:R-:W-:Y:S01]  /*153f0*/  IMAD.X R3, R77, 0x1, R5, P6 ;  /* 0x000000014d037824 */ /* 0x002fe200030e0605 */
[----:B------:R-:W-:-:S03]  /*15400*/  IADD3 R78, P5, PT, R78, R8, RZ ;  /* 0x000000084e4e7210 */ /* 0x000fc60007fbe0ff */
[----:B------:R-:W-:Y:S01]  /*15410*/  STL [R1+0x11dc], R85 ;  /* 0x0011dc5501007387 */ /* 0x000fe20000100800 */
[----:B0-----:R-:W-:-:S03]  /*15420*/  IMAD.X R13, R77, 0x1, R7, P4 ;  /* 0x000000014d0d7824 */ /* 0x001fc600020e0607 */
[----:B------:R2:W-:Y:S04]  /*15430*/  STL [R1+0x11d0], R3 ;  /* 0x0011d00301007387 */ /* 0x0005e80000100800 */
[----:B------:R-:W-:Y:S04]  /*15440*/  STL [R1+0x2148], R85 ;  /* 0x0021485501007387 */ /* 0x000fe80000100800 */
[----:B------:R-:W-:Y:S04]  /*15450*/  STL [R1+0x2154], R85 ;  /* 0x0021545501007387 */ /* 0x000fe80000100800 */
[----:B------:R-:W-:Y:S01]  /*15460*/  STL [R1+0x11e4], R78 ;  /* 0x0011e44e01007387 */ /* 0x000fe20000100800 */
[----:B------:R-:W-:Y:S01]  /*15470*/  IMAD.X R77, R77, 0x1, R9, P5 ;  /* 0x000000014d4d7824 */ /* 0x000fe200028e0609 */
[----:B--2---:R-:W-:-:S05]  /*15480*/  IADD3 R3, P0, PT, R2, R4, RZ ;  /* 0x0000000402037210 */ /* 0x004fca0007f1e0ff */
[----:B------:R0:W-:Y:S04]  /*15490*/  STL [R1+0x11f4], R3 ;  /* 0x0011f40301007387 */ /* 0x0001e80000100800 */
[----:B------:R1:W-:Y:S01]  /*154a0*/  STL [R1+0x11d8], R13 ;  /* 0x0011d80d01007387 */ /* 0x0003e20000100800 */
[C---:B0-----:R-:W-:Y:S02]  /*154b0*/  IADD3 R3, P6, PT, R2.reuse, R6, RZ ;  /* 0x0000000602037210 */ /* 0x041fe40007fde0ff */
[----:B-1----:R-:W-:-:S03]  /*154c0*/  IADD3 R13, P4, PT, R2, R8, RZ ;  /* 0x00000008020d7210 */ /* 0x002fc60007f9e0ff */
[----:B------:R0:W-:Y:S04]  /*154d0*/  STL [R1+0x11fc], R3 ;  /* 0x0011fc0301007387 */ /* 0x0001e80000100800 */
[----:B------:R1:W-:Y:S01]  /*154e0*/  STL [R1+0x1204], R13 ;  /* 0x0012040d01007387 */ /* 0x0003e20000100800 */
[----:B----4-:R-:W-:-:S03]  /*154f0*/  IMAD.X R2, R34, 0x1, R5, P0 ;  /* 0x0000000122027824 */ /* 0x010fc600000e0605 */
[----:B------:R-:W-:Y:S04]  /*15500*/  STL [R1+0x11e0], R77 ;  /* 0x0011e04d01007387 */ /* 0x000fe80000100800 */
[----:B------:R2:W-:Y:S01]  /*15510*/  STL [R1+0x11f0], R2 ;  /* 0x0011f00201007387 */ /* 0x0005e20000100800 */
[----:B0-----:R-:W-:Y:S01]  /*15520*/  IADD3 R3, P5, PT, R31, R4, RZ ;  /* 0x000000041f037210 */ /* 0x001fe20007fbe0ff */
[----:B-1----:R-:W-:-:S04]  /*15530*/  IMAD.X R13, R34, 0x1, R9, P4 ;  /* 0x00000001220d7824 */ /* 0x002fc800020e0609 */
[----:B------:R0:W-:Y:S01]  /*15540*/  STL [R1+0x1214], R3 ;  /* 0x0012140301007387 */ /* 0x0001e20000100800 */
[----:B--2---:R-:W-:-:S05]  /*15550*/  IMAD.X R2, R34, 0x1, R7, P6 ;  /* 0x0000000122027824 */ /* 0x004fca00030e0607 */
[----:B------:R1:W-:Y:S01]  /*15560*/  STL [R1+0x11f8], R2 ;  /* 0x0011f80201007387 */ /* 0x0003e20000100800 */
[----:B0-----:R-:W-:-:S05]  /*15570*/  IADD3 R3, P0, PT, R31, R6, RZ ;  /* 0x000000061f037210 */ /* 0x001fca0007f1e0ff */
[----:B------:R3:W-:Y:S01]  /*15580*/  STL [R1+0x121c], R3 ;  /* 0x00121c0301007387 */ /* 0x0007e20000100800 */
[----:B-1----:R-:W-:-:S03]  /*15590*/  IADD3 R2, P6, PT, R31, R8, RZ ;  /* 0x000000081f027210 */ /* 0x002fc60007fde0ff */
[----:B------:R0:W-:Y:S04]  /*155a0*/  STL [R1+0x1200], R13 ;  /* 0x0012000d01007387 */ /* 0x0001e80000100800 */
[----:B------:R-:W2:Y:S01]  /*155b0*/  LDL.LU R32, [R1+0x280] ;  /* 0x0002800001207983 */ /* 0x000ea20000300800 */
[----:B---3--:R-:W-:-:S03]  /*155c0*/  IMAD.X R3, R67, 0x1, R5, P5 ;  /* 0x0000000143037824 */ /* 0x008fc600028e0605 */
[----:B------:R1:W-:Y:S01]  /*155d0*/  STL [R1+0x1224], R2 ;  /* 0x0012240201007387 */ /* 0x0003e20000100800 */
[----:B0-----:R-:W-:-:S03]  /*155e0*/  IMAD.X R13, R67, 0x1, R7, P0 ;  /* 0x00000001430d7824 */ /* 0x001fc600000e0607 */
[----:B------:R0:W-:Y:S01]  /*155f0*/  STL [R1+0x1210], R3 ;  /* 0x0012100301007387 */ /* 0x0001e20000100800 */
[C---:B-1----:R-:W-:Y:S02]  /*15600*/  IADD3 R2, P4, PT, R79.reuse, R4, RZ ;  /* 0x000000044f027210 */ /* 0x042fe40007f9e0ff */
[----:B0-----:R-:W-:-:S03]  /*15610*/  IADD3 R3, P5, PT, R79, R6, RZ ;  /* 0x000000064f037210 */ /* 0x001fc60007fbe0ff */
[----:B------:R0:W-:Y:S04]  /*15620*/  STL [R1+0x1234], R2 ;  /* 0x0012340201007387 */ /* 0x0001e80000100800 */
[----:B------:R1:W-:Y:S01]  /*15630*/  STL [R1+0x1218], R13 ;  /* 0x0012180d01007387 */ /* 0x0003e20000100800 */
[----:B0-----:R-:W-:-:S03]  /*15640*/  IMAD.X R2, R67, 0x1, R9, P6 ;  /* 0x0000000143027824 */ /* 0x001fc600030e0609 */
[----:B------:R0:W-:Y:S01]  /*15650*/  STL [R1+0x123c], R3 ;  /* 0x00123c0301007387 */ /* 0x0001e20000100800 */
[----:B-1----:R-:W-:-:S03]  /*15660*/  IADD3 R13, P0, PT, R79, R8, RZ ;  /* 0x000000084f0d7210 */ /* 0x002fc60007f1e0ff */
[----:B------:R1:W-:Y:S01]  /*15670*/  STL [R1+0x1220], R2 ;  /* 0x0012200201007387 */ /* 0x0003e20000100800 */
[----:B0-----:R-:W-:-:S03]  /*15680*/  IMAD.X R3, R74, 0x1, R5, P4 ;  /* 0x000000014a037824 */ /* 0x001fc600020e0605 */
[----:B-1----:R-:W3:Y:S04]  /*15690*/  LDL.LU R2, [R1+0xe8] ;  /* 0x0000e80001027983 */ /* 0x002ee80000300800 */
[----:B------:R0:W-:Y:S04]  /*156a0*/  STL [R1+0x1244], R13 ;  /* 0x0012440d01007387 */ /* 0x0001e80000100800 */
[----:B------:R-:W4:Y:S01]  /*156b0*/  LDL.LU R34, [R1+0x284] ;  /* 0x0002840001227983 */ /* 0x000f220000300800 */
[----:B------:R-:W-:-:S03]  /*156c0*/  IMAD.X R14, R74, 0x1, R9, P0 ;  /* 0x000000014a0e7824 */ /* 0x000fc600000e0609 */
[----:B------:R1:W-:Y:S01]  /*156d0*/  STL [R1+0x1230], R3 ;  /* 0x0012300301007387 */ /* 0x0003e20000100800 */
[----:B0-----:R-:W-:-:S05]  /*156e0*/  IADD3 R13, P6, PT, R80, R4, RZ ;  /* 0x00000004500d7210 */ /* 0x001fca0007fde0ff */
[----:B------:R0:W-:Y:S01]  /*156f0*/  STL [R1+0x12b4], R13 ;  /* 0x0012b40d01007387 */ /* 0x0001e20000100800 */
[----:B-1----:R-:W-:-:S05]  /*15700*/  IMAD.X R3, R74, 0x1, R7, P5 ;  /* 0x000000014a037824 */ /* 0x002fca00028e0607 */
[----:B------:R1:W-:Y:S01]  /*15710*/  STL [R1+0x1238], R3 ;  /* 0x0012380301007387 */ /* 0x0003e20000100800 */
[----:B0-----:R-:W-:-:S03]  /*15720*/  IADD3 R13, P5, PT, R80, R8, RZ ;  /* 0x00000008500d7210 */ /* 0x001fc60007fbe0ff */
[----:B------:R-:W-:Y:S04]  /*15730*/  STL [R1+0x1240], R14 ;  /* 0x0012400e01007387 */ /* 0x000fe80000100800 */
[----:B------:R-:W4:Y:S04]  /*15740*/  LDL.LU R31, [R1+0xf0] ;  /* 0x0000f000011f7983 */ /* 0x000f280000300800 */
[----:B------:R0:W-:Y:S04]  /*15750*/  STL [R1+0x12c4], R13 ;  /* 0x0012c40d01007387 */ /* 0x0001e80000100800 */
[----:B------:R-:W4:Y:S01]  /*15760*/  LDL.LU R74, [R1+0x288] ;  /* 0x00028800014a7983 */ /* 0x000f220000300800 */
[----:B-1----:R-:W-:Y:S01]  /*15770*/  IMAD.X R3, R68, 0x1, R5, P6 ;  /* 0x0000000144037824 */ /* 0x002fe200030e0605 */
[----:B------:R-:W-:-:S04]  /*15780*/  IADD3 R79, P4, PT, R80, R6, RZ ;  /* 0x00000006504f7210 */ /* 0x000fc80007f9e0ff */
[----:B------:R1:W-:Y:S04]  /*15790*/  STL [R1+0x12b0], R3 ;  /* 0x0012b00301007387 */ /* 0x0003e80000100800 */
[----:B------:R-:W-:Y:S04]  /*157a0*/  STL [R1+0x12bc], R79 ;  /* 0x0012bc4f01007387 */ /* 0x000fe80000100800 */
[----:B------:R-:W-:Y:S04]  /*157b0*/  STL [R1+0x2118], R79 ;  /* 0x0021184f01007387 */ /* 0x000fe80000100800 */
[----:B------:R-:W-:Y:S04]  /*157c0*/  STL [R1+0x211c], R79 ;  /* 0x00211c4f01007387 */ /* 0x000fe80000100800 */
[----:B------:R-:W-:Y:S04]  /*157d0*/  STL [R1+0x2124], R79 ;  /* 0x0021244f01007387 */ /* 0x000fe80000100800 */
[----:B------:R-:W4:Y:S01]  /*157e0*/  LDL.LU R67, [R1+0xf8] ;  /* 0x0000f80001437983 */ /* 0x000f220000300800 */
[C---:B0-----:R-:W-:Y:S01]  /*157f0*/  IADD3 R13, P0, PT, R73.reuse, R4, RZ ;  /* 0x00000004490d7210 */ /* 0x041fe20007f1e0ff */
[----:B-1----:R-:W-:Y:S01]  /*15800*/  IMAD.X R3, R68, 0x1, R7, P4 ;  /* 0x0000000144037824 */ /* 0x002fe200020e0607 */
[----:B------:R-:W-:-:S03]  /*15810*/  IADD3 R80, P6, PT, R73, R6, RZ ;  /* 0x0000000649507210 */ /* 0x000fc60007fde0ff */
[----:B------:R0:W-:Y:S04]  /*15820*/  STL [R1+0x12d4], R13 ;  /* 0x0012d40d01007387 */ /* 0x0001e80000100800 */
[----:B------:R1:W-:Y:S01]  /*15830*/  STL [R1+0x12b8], R3 ;  /* 0x0012b80301007387 */ /* 0x0003e20000100800 */
[----:B0-----:R-:W-:Y:S02]  /*15840*/  IMAD.X R13, R68, 0x1, R9, P5 ;  /* 0x00000001440d7824 */ /* 0x001fe400028e0609 */
[----:B-1----:R-:W-:-:S03]  /*15850*/  IMAD.X R3, R76, 0x1, R5, P0 ;  /* 0x000000014c037824 */ /* 0x002fc600000e0605 */
[----:B------:R0:W-:Y:S04]  /*15860*/  STL [R1+0x12c0], R13 ;  /* 0x0012c00d01007387 */ /* 0x0001e80000100800 */
[----:B------:R-:W-:Y:S04]  /*15870*/  STL [R1+0x12dc], R80 ;  /* 0x0012dc5001007387 */ /* 0x000fe80000100800 */
[----:B------:R-:W-:Y:S04]  /*15880*/  STL [R1+0x2120], R80 ;  /* 0x0021205001007387 */ /* 0x000fe80000100800 */
[----:B------:R2:W-:Y:S01]  /*15890*/  STL [R1+0x12d0], R3 ;  /* 0x0012d00301007387 */ /* 0x0005e20000100800 */
[----:B------:R-:W-:Y:S01]  /*158a0*/  IADD3 R73, P4, PT, R73, R8, RZ ;  /* 0x0000000849497210 */ /* 0x000fe20007f9e0ff */
[----:B0-----:R-:W-:-:S02]  /*158b0*/  IMAD.X R13, R76, 0x1, R7, P6 ;  /* 0x000000014c0d7824 */ /* 0x001fc400030e0607 */
[----:B------:R-:W-:Y:S04]  /*158c0*/  STL [R1+0x2128], R80 ;  /* 0x0021285001007387 */ /* 0x000fe80000100800 */
[----:B------:R-:W4:Y:S01]  /*158d0*/  LDL.LU R68, [R1+0xfc] ;  /* 0x0000fc0001447983 */ /* 0x000f220000300800 */
[----:B------:R-:W-:Y:S01]  /*158e0*/  IMAD.X R76, R76, 0x1, R9, P4 ;  /* 0x000000014c4c7824 */ /* 0x000fe200020e0609 */
[----:B--2---:R-:W-:-:S05]  /*158f0*/  IADD3 R3, P5, PT, R32, R4, RZ ;  /* 0x0000000420037210 */ /* 0x004fca0007fbe0ff */
[----:B------:R0:W-:Y:S01]  /*15900*/  STL [R1+0x12f4], R3 ;  /* 0x0012f40301007387 */ /* 0x0001e20000100800 */
[----:B------:R-:W-:-:S03]  /*15910*/  IADD3 R14, P6, PT, R32, R8, RZ ;  /* 0x00000008200e7210 */ /* 0x000fc60007fde0ff */
[----:B------:R-:W-:Y:S01]  /*15920*/  STL [R1+0x12e4], R73 ;  /* 0x0012e44901007387 */ /* 0x000fe20000100800 */
[----:B0-----:R-:W-:-:S03]  /*15930*/  IADD3 R3, P0, PT, R32, R6, RZ ;  /* 0x0000000620037210 */ /* 0x001fc60007f1e0ff */
[----:B------:R3:W-:Y:S04]  /*15940*/  STL [R1+0x12d8], R13 ;  /* 0x0012d80d01007387 */ /* 0x0007e80000100800 */
[----:B------:R-:W-:Y:S04]  /*15950*/  STL [R1+0x12fc], R3 ;  /* 0x0012fc0301007387 */ /* 0x000fe80000100800 */
[----:B------:R0:W-:Y:S04]  /*15960*/  STL [R1+0x1304], R14 ;  /* 0x0013040e01007387 */ /* 0x0001e80000100800 */
[----:B------:R-:W-:Y:S01]  /*15970*/  STL [R1+0x12e0], R76 ;  /* 0x0012e04c01007387 */ /* 0x000fe20000100800 */
[----:B---3--:R-:W-:-:S02]  /*15980*/  IMAD.X R13, R2, 0x1, R5, P5 ;  /* 0x00000001020d7824 */ /* 0x008fc400028e0605 */
[----:B0-----:R-:W-:Y:S01]  /*15990*/  IMAD.X R14, R2, 0x1, R7, P0 ;  /* 0x00000001020e7824 */ /* 0x001fe200000e0607 */
[C---:B----4-:R-:W-:Y:S02]  /*159a0*/  IADD3 R3, P4, PT, R34.reuse, R4, RZ ;  /* 0x0000000422037210 */ /* 0x050fe40007f9e0ff */
[----:B------:R0:W-:Y:S04]  /*159b0*/  STL [R1+0x12f0], R13 ;  /* 0x0012f00d01007387 */ /* 0x0001e80000100800 */
[----:B------:R1:W-:Y:S01]  /*159c0*/  STL [R1+0x1314], R3 ;  /* 0x0013140301007387 */ /* 0x0003e20000100800 */
[----:B0-----:R-:W-:-:S03]  /*159d0*/  IADD3 R13, P5, PT, R34, R6, RZ ;  /* 0x00000006220d7210 */ /* 0x001fc60007fbe0ff */
[----:B------:R-:W-:Y:S01]  /*159e0*/  STL [R1+0x12f8], R14 ;  /* 0x0012f80e01007387 */ /* 0x000fe20000100800 */
[----:B-1----:R-:W-:-:S03]  /*159f0*/  IMAD.X R3, R2, 0x1, R9, P6 ;  /* 0x0000000102037824 */ /* 0x002fc600030e0609 */
[----:B------:R-:W2:Y:S01]  /*15a00*/  LDL.LU R71, [R1+0x100] ;  /* 0x0001000001477983 */ /* 0x000ea20000300800 */
[----:B------:R-:W-:-:S03]  /*15a10*/  IADD3 R2, P0, PT, R34, R8, RZ ;  /* 0x0000000822027210 */ /* 0x000fc60007f1e0ff */
[----:B------:R0:W-:Y:S04]  /*15a20*/  STL [R1+0x131c], R13 ;  /* 0x00131c0d01007387 */ /* 0x0001e80000100800 */
[----:B------:R1:W-:Y:S04]  /*15a30*/  STL [R1+0x1300], R3 ;  /* 0x0013000301007387 */ /* 0x0003e80000100800 */
[----:B------:R-:W3:Y:S01]  /*15a40*/  LDL.LU R46, [R1+0x294] ;  /* 0x00029400012e7983 */ /* 0x000ee20000300800 */
[----:B0-----:R-:W-:-:S03]  /*15a50*/  IMAD.X R13, R31, 0x1, R5, P4 ;  /* 0x000000011f0d7824 */ /* 0x001fc600020e0605 */
[----:B------:R0:W-:Y:S01]  /*15a60*/  STL [R1+0x1324], R2 ;  /* 0x0013240201007387 */ /* 0x0001e20000100800 */
[----:B-1----:R-:W-:-:S03]  /*15a70*/  IMAD.X R3, R31, 0x1, R7, P5 ;  /* 0x000000011f037824 */ /* 0x002fc600028e0607 */
[----:B------:R1:W-:Y:S01]  /*15a80*/  STL [R1+0x1310], R13 ;  /* 0x0013100d01007387 */ /* 0x0003e20000100800 */
[C---:B0-----:R-:W-:Y:S02]  /*15a90*/  IADD3 R2, P6, PT, R74.reuse, R4, RZ ;  /* 0x000000044a027210 */ /* 0x041fe40007fde0ff */
[----:B-1----:R-:W-:-:S03]  /*15aa0*/  IADD3 R13, P4, PT, R74, R6, RZ ;  /* 0x000000064a0d7210 */ /* 0x002fc60007f9e0ff */
[----:B------:R0:W-:Y:S04]  /*15ab0*/  STL [R1+0x1334], R2 ;  /* 0x0013340201007387 */ /* 0x0001e80000100800 */
[----:B------:R1:W-:Y:S01]  /*15ac0*/  STL [R1+0x1318], R3 ;  /* 0x0013180301007387 */ /* 0x0003e20000100800 */
[----:B0-----:R-:W-:-:S03]  /*15ad0*/  IMAD.X R2, R31, 0x1, R9, P0 ;  /* 0x000000011f027824 */ /* 0x001fc600000e0609 */
[----:B------:R0:W-:Y:S01]  /*15ae0*/  STL [R1+0x133c], R13 ;  /* 0x00133c0d01007387 */ /* 0x0001e20000100800 */
[----:B-1----:R-:W-:-:S03]  /*15af0*/  IADD3 R3, P5, PT, R74, R8, RZ ;  /* 0x000000084a037210 */ /* 0x002fc60007fbe0ff */
[----:B------:R-:W4:Y:S01]  /*15b00*/  LDL.LU R32, [R1+0x104] ;  /* 0x0001040001207983 */ /* 0x000f220000300800 */
[----:B------:R-:W-:-:S03]  /*15b10*/  IMAD.X R14, R67, 0x1, R5, P6 ;  /* 0x00000001430e7824 */ /* 0x000fc600030e0605 */
[----:B------:R1:W-:Y:S01]  /*15b20*/  STL [R1+0x1320], R2 ;  /* 0x0013200201007387 */ /* 0x0003e20000100800 */
[----:B0-----:R-:W-:-:S03]  /*15b30*/  IADD3 R13, P0, PT, R72, R4, RZ ;  /* 0x00000004480d7210 */ /* 0x001fc60007f1e0ff */
[----:B-1----:R-:W4:Y:S04]  /*15b40*/  LDL.LU R2, [R1+0x298] ;  /* 0x0002980001027983 */ /* 0x002f280000300800 */
[----:B------:R0:W-:Y:S04]  /*15b50*/  STL [R1+0x1344], R3 ;  /* 0x0013440301007387 */ /* 0x0001e80000100800 */
[----:B------:R-:W-:Y:S04]  /*15b60*/  STL [R1+0x1330], R14 ;  /* 0x0013300e01007387 */ /* 0x000fe80000100800 */
[----:B------:R-:W4:Y:S01]  /*15b70*/  LDL.LU R34, [R1+0x108] ;  /* 0x0001080001227983 */ /* 0x000f220000300800 */
[----:B0-----:R-:W-:-:S03]  /*15b80*/  IMAD.X R3, R67, 0x1, R7, P4 ;  /* 0x0000000143037824 */ /* 0x001fc600020e0607 */
[----:B------:R-:W-:Y:S04]  /*15b90*/  STL [R1+0x13b4], R13 ;  /* 0x0013b40d01007387 */ /* 0x000fe80000100800 */
[----:B------:R0:W-:Y:S02]  /*15ba0*/  STL [R1+0x1338], R3 ;  /* 0x0013380301007387 */ /* 0x0001e40000100800 */
[----:B0-----:R-:W-:Y:S02]  /*15bb0*/  IMAD.X R3, R67, 0x1, R9, P5 ;  /* 0x0000000143037824 */ /* 0x001fe400028e0609 */
[----:B------:R-:W4:Y:S04]  /*15bc0*/  LDL.LU R67, [R1+0x2a0] ;  /* 0x0002a00001437983 */ /* 0x000f280000300800 */
[----:B------:R0:W-:Y:S04]  /*15bd0*/  STL [R1+0x1340], R3 ;  /* 0x0013400301007387 */ /* 0x0001e80000100800 */
[----:B------:R-:W4:Y:S01]  /*15be0*/  LDL.LU R31, [R1+0x10c] ;  /* 0x00010c00011f7983 */ /* 0x000f220000300800 */
[----:B------:R-:W-:-:S02]  /*15bf0*/  IADD3 R13, P4, PT, R72, R8, RZ ;  /* 0x00000008480d7210 */ /* 0x000fc40007f9e0ff */
[----:B------:R-:W-:Y:S01]  /*15c00*/  IADD3 R74, P6, PT, R72, R6, RZ ;  /* 0x00000006484a7210 */ /* 0x000fe20007fde0ff */
[----:B0-----:R-:W-:Y:S02]  /*15c10*/  IMAD.X R3, R68, 0x1, R5, P0 ;  /* 0x0000000144037824 */ /* 0x001fe400000e0605 */
[----:B------:R0:W-:Y:S04]  /*15c20*/  STL [R1+0x13c4], R13 ;  /* 0x0013c40d01007387 */ /* 0x0001e80000100800 */
[----:B------:R-:W-:Y:S04]  /*15c30*/  STL [R1+0x13bc], R74 ;  /* 0x0013bc4a01007387 */ /* 0x000fe80000100800 */
[----:B------:R1:W-:Y:S01]  /*15c40*/  STL [R1+0x13b0], R3 ;  /* 0x0013b00301007387 */ /* 0x0003e20000100800 */
[----:B0-----:R-:W-:-:S03]  /*15c50*/  IADD3 R13, P5, PT, R69, R4, RZ ;  /* 0x00000004450d7210 */ /* 0x001fc60007fbe0ff */
[----:B------:R-:W-:Y:S04]  /*15c60*/  STL [R1+0x20f8], R74 ;  /* 0x0020f84a01007387 */ /* 0x000fe80000100800 */
[----:B------:R-:W-:Y:S01]  /*15c70*/  STL [R1+0x20fc], R74 ;  /* 0x0020fc4a01007387 */ /* 0x000fe20000100800 */
[----:B-1----:R-:W-:-:S03]  /*15c80*/  IMAD.X R3, R68, 0x1, R7, P6 ;  /* 0x0000000144037824 */ /* 0x002fc600030e0607 */
[----:B------:R-:W-:Y:S04]  /*15c90*/  STL [R1+0x2100], R74 ;  /* 0x0021004a01007387 */ /* 0x000fe80000100800 */
[----:B------:R0:W-:Y:S01]  /*15ca0*/  STL [R1+0x13d4], R13 ;  /* 0x0013d40d01007387 */ /* 0x0001e20000100800 */
[----:B------:R-:W-:-:S03]  /*15cb0*/  IADD3 R72, P0, PT, R69, R6, RZ ;  /* 0x0000000645487210 */ /* 0x000fc60007f1e0ff */
[----:B------:R1:W-:Y:S01]  /*15cc0*/  STL [R1+0x13b8], R3 ;  /* 0x0013b80301007387 */ /* 0x0003e20000100800 */
[----:B------:R-:W-:Y:S01]  /*15cd0*/  IADD3 R69, P6, PT, R69, R8, RZ ;  /* 0x0000000845457210 */ /* 0x000fe20007fde0ff */
[----:B0-----:R-:W-:Y:S02]  /*15ce0*/  IMAD.X R13, R68, 0x1, R9, P4 ;  /* 0x00000001440d7824 */ /* 0x001fe400020e0609 */
[----:B-1----:R-:W4:Y:S04]  /*15cf0*/  LDL.LU R3, [R1+0x110] ;  /* 0x0001100001037983 */ /* 0x002f280000300800 */
[----:B------:R3:W-:Y:S04]  /*15d00*/  STL [R1+0x13c0], R13 ;  /* 0x0013c00d01007387 */ /* 0x0007e80000100800 */
[----:B------:R-:W-:Y:S01]  /*15d10*/  STL [R1+0x13dc], R72 ;  /* 0x0013dc4801007387 */ /* 0x000fe20000100800 */
[----:B--2---:R-:W-:-:S02]  /*15d20*/  IMAD.X R14, R71, 0x1, R5, P5 ;  /* 0x00000001470e7824 */ /* 0x004fc400028e0605 */
[----:B------:R-:W-:-:S03]  /*15d30*/  IMAD.X R68, R71, 0x1, R7, P0 ;  /* 0x0000000147447824 */ /* 0x000fc600000e0607 */
[----:B------:R0:W-:Y:S01]  /*15d40*/  STL [R1+0x13d0], R14 ;  /* 0x0013d00e01007387 */ /* 0x0001e20000100800 */
[----:B---3--:R-:W-:-:S03]  /*15d50*/  IADD3 R13, P4, PT, R46, R4, RZ ;  /* 0x000000042e0d7210 */ /* 0x008fc60007f9e0ff */
[----:B------:R-:W-:Y:S04]  /*15d60*/  STL [R1+0x13e4], R69 ;  /* 0x0013e44501007387 */ /* 0x000fe80000100800 */
[----:B------:R1:W-:Y:S01]  /*15d70*/  STL [R1+0x13f4], R13 ;  /* 0x0013f40d01007387 */ /* 0x0003e20000100800 */
[----:B0-----:R-:W-:-:S03]  /*15d80*/  IMAD.X R14, R71, 0x1, R9, P6 ;  /* 0x00000001470e7824 */ /* 0x001fc600030e0609 */
[----:B------:R-:W-:Y:S01]  /*15d90*/  STL [R1+0x13d8], R68 ;  /* 0x0013d84401007387 */ /* 0x000fe20000100800 */
[----:B-1----:R-:W-:-:S05]  /*15da0*/  IADD3 R13, P5, PT, R46, R6, RZ ;  /* 0x000000062e0d7210 */ /* 0x002fca0007fbe0ff */
[----:B------:R0:W-:Y:S04]  /*15db0*/  STL [R1+0x13fc], R13 ;  /* 0x0013fc0d01007387 */ /* 0x0001e80000100800 */
[----:B------:R-:W-:Y:S01]  /*15dc0*/  STL [R1+0x13e0], R14 ;  /* 0x0013e00e01007387 */ /* 0x000fe20000100800 */
[----:B0-----:R-:W-:Y:S01]  /*15dd0*/  IADD3 R13, P0, PT, R46, R8, RZ ;  /* 0x000000082e0d7210 */ /* 0x001fe20007f1e0ff */
[----:B----4-:R-:W-:-:S04]  /*15de0*/  IMAD.X R15, R32, 0x1, R5, P4 ;  /* 0x00000001200f7824 */ /* 0x010fc800020e0605 */
[----:B------:R0:W-:Y:S04]  /*15df0*/  STL [R1+0x1404], R13 ;  /* 0x0014040d01007387 */ /* 0x0001e80000100800 */
[----:B------:R1:W-:Y:S01]  /*15e00*/  STL [R1+0x13f0], R15 ;  /* 0x0013f00f01007387 */ /* 0x0003e20000100800 */
[----:B0-----:R-:W-:Y:S01]  /*15e10*/  IMAD.X R13, R32, 0x1, R7, P5 ;  /* 0x00000001200d7824 */ /* 0x001fe200028e0607 */
[C---:B------:R-:W-:Y:S02]  /*15e20*/  IADD3 R14, P6, PT, R2.reuse, R4, RZ ;  /* 0x00000004020e7210 */ /* 0x040fe40007fde0ff */
[----:B-1----:R-:W-:-:S03]  /*15e30*/  IADD3 R15, P4, PT, R2, R6, RZ ;  /* 0x00000006020f7210 */ /* 0x002fc60007f9e0ff */
[----:B------:R0:W-:Y:S04]  /*15e40*/  STL [R1+0x1414], R14 ;  /* 0x0014140e01007387 */ /* 0x0001e80000100800 */
[----:B------:R1:W-:Y:S01]  /*15e50*/  STL [R1+0x13f8], R13 ;  /* 0x0013f80d01007387 */ /* 0x0003e20000100800 */
[----:B0-----:R-:W-:-:S03]  /*15e60*/  IMAD.X R14, R32, 0x1, R9, P0 ;  /* 0x00000001200e7824 */ /* 0x001fc600000e0609 */
[----:B------:R-:W-:Y:S01]  /*15e70*/  STL [R1+0x141c], R15 ;  /* 0x00141c0f01007387 */ /* 0x000fe20000100800 */
[----:B-1----:R-:W-:Y:S01]  /*15e80*/  IADD3 R13, P5, PT, R2, R8, RZ ;  /* 0x00000008020d7210 */ /* 0x002fe20007fbe0ff */
[----:B------:R-:W-:Y:S02]  /*15e90*/  IMAD.X R2, R34, 0x1, R5, P6 ;  /* 0x0000000122027824 */ /* 0x000fe400030e0605 */
[----:B------:R0:W-:Y:S04]  /*15ea0*/  STL [R1+0x1400], R14 ;  /* 0x0014000e01007387 */ /* 0x0001e80000100800 */
[----:B------:R-:W2:Y:S04]  /*15eb0*/  LDL.LU R32, [R1+0x2ac] ;  /* 0x0002ac0001207983 */ /* 0x000ea80000300800 */
[----:B------:R1:W-:Y:S01]  /*15ec0*/  STL [R1+0x1424], R13 ;  /* 0x0014240d01007387 */ /* 0x0003e20000100800 */
[----:B0-----:R-:W-:-:S03]  /*15ed0*/  IADD3 R14, P0, PT, R67, R4, RZ ;  /* 0x00000004430e7210 */ /* 0x001fc60007f1e0ff */
[----:B------:R0:W-:Y:S01]  /*15ee0*/  STL [R1+0x1410], R2 ;  /* 0x0014100201007387 */ /* 0x0001e20000100800 */
[----:B-1----:R-:W-:-:S03]  /*15ef0*/  IMAD.X R13, R34, 0x1, R7, P4 ;  /* 0x00000001220d7824 */ /* 0x002fc600020e0607 */
[----:B------:R1:W-:Y:S01]  /*15f00*/  STL [R1+0x1434], R14 ;  /* 0x0014340e01007387 */ /* 0x0003e20000100800 */
[----:B0-----:R-:W-:-:S03]  /*15f10*/  IADD3 R2, P6, PT, R67, R6, RZ ;  /* 0x0000000643027210 */ /* 0x001fc60007fde0ff */
[----:B------:R0:W-:Y:S01]  /*15f20*/  STL [R1+0x1418], R13 ;  /* 0x0014180d01007387 */ /* 0x0001e20000100800 */
[----:B------:R-:W-:-:S03]  /*15f30*/  IMAD.X R15, R31, 0x1, R5, P0 ;  /* 0x000000011f0f7824 */ /* 0x000fc600000e0605 */
[----:B------:R3:W-:Y:S01]  /*15f40*/  STL [R1+0x143c], R2 ;  /* 0x00143c0201007387 */ /* 0x0007e20000100800 */
[----:B-1----:R-:W-:Y:S01]  /*15f50*/  IMAD.X R14, R34, 0x1, R9, P5 ;  /* 0x00000001220e7824 */ /* 0x002fe200028e0609 */
[----:B0-----:R-:W-:Y:S02]  /*15f60*/  IADD3 R13, P4, PT, R67, R8, RZ ;  /* 0x00000008430d7210 */ /* 0x001fe40007f9e0ff */
[----:B---3--:R-:W3:Y:S04]  /*15f70*/  LDL.LU R2, [R1+0x118] ;  /* 0x0001180001027983 */ /* 0x008ee80000300800 */
[----:B------:R0:W-:Y:S04]  /*15f80*/  STL [R1+0x1420], R14 ;  /* 0x0014200e01007387 */ /* 0x0001e80000100800 */
[----:B------:R-:W4:Y:S04]  /*15f90*/  LDL.LU R34, [R1+0x2b0] ;  /* 0x0002b00001227983 */ /* 0x000f280000300800 */
[----:B------:R1:W-:Y:S01]  /*15fa0*/  STL [R1+0x1444], R13 ;  /* 0x0014440d01007387 */ /* 0x0003e20000100800 */
[----:B0-----:R-:W-:-:S03]  /*15fb0*/  IADD3 R14, P5, PT, R65, R4, RZ ;  /* 0x00000004410e7210 */ /* 0x001fc60007fbe0ff */
[----:B------:R0:W-:Y:S04]  /*15fc0*/  STL [R1+0x1430], R15 ;  /* 0x0014300f01007387 */ /* 0x0001e80000100800 */
[----:B------:R0:W-:Y:S01]  /*15fd0*/  STL [R1+0x14b4], R14 ;  /* 0x0014b40e01007387 */ /* 0x0001e20000100800 */
[C---:B-1----:R-:W-:Y:S02]  /*15fe0*/  IMAD.X R13, R31.reuse, 0x1, R7, P6 ;  /* 0x000000011f0d7824 */ /* 0x042fe400030e0607 */
[----:B0-----:R-:W-:-:S03]  /*15ff0*/  IMAD.X R15, R31, 0x1, R9, P4 ;  /* 0x000000011f0f7824 */ /* 0x001fc600020e0609 */
[----:B------:R0:W-:Y:S01]  /*16000*/  STL [R1+0x1438], R13 ;  /* 0x0014380d01007387 */ /* 0x0001e20000100800 */
[----:B------:R-:W-:-:S03]  /*16010*/  IADD3 R14, P6, PT, R65, R8, RZ ;  /* 0x00000008410e7210 */ /* 0x000fc60007fde0ff */
[----:B------:R-:W-:Y:S04]  /*16020*/  STL [R1+0x1440], R15 ;  /* 0x0014400f01007387 */ /* 0x000fe80000100800 */
[----:B------:R-:W4:Y:S04]  /*16030*/  LDL.LU R71, [R1+0x124] ;  /* 0x0001240001477983 */ /* 0x000f280000300800 */
[----:B------:R1:W-:Y:S04]  /*16040*/  STL [R1+0x14c4], R14 ;  /* 0x0014c40e01007387 */ /* 0x0003e80000100800 */
[----:B------:R-:W4:Y:S01]  /*16050*/  LDL.LU R31, [R1+0x2b4] ;  /* 0x0002b400011f7983 */ /* 0x000f220000300800 */
[----:B0-----:R-:W-:Y:S01]  /*16060*/  IMAD.X R13, R3, 0x1, R5, P5 ;  /* 0x00000001030d7824 */ /* 0x001fe200028e0605 */
[----:B------:R-:W-:-:S04]  /*16070*/  IADD3 R67, P0, PT, R65, R6, RZ ;  /* 0x0000000641437210 */ /* 0x000fc80007f1e0ff */
[----:B------:R0:W-:Y:S01]  /*16080*/  STL [R1+0x14b0], R13 ;  /* 0x0014b00d01007387 */ /* 0x0001e20000100800 */
[----:B-1----:R-:W-:-:S03]  /*16090*/  IADD3 R14, P4, PT, R27, R4, RZ ;  /* 0x000000041b0e7210 */ /* 0x002fc60007f9e0ff */
[----:B------:R-:W-:Y:S04]  /*160a0*/  STL [R1+0x14bc], R67 ;  /* 0x0014bc4301007387 */ /* 0x000fe80000100800 */
[----:B------:R-:W-:Y:S01]  /*160b0*/  STL [R1+0x20cc], R67 ;  /* 0x0020cc4301007387 */ /* 0x000fe20000100800 */
[----:B0-----:R-:W-:-:S03]  /*160c0*/  IMAD.X R13, R3, 0x1, R7, P0 ;  /* 0x00000001030d7824 */ /* 0x001fc600000e0607 */
[----:B------:R-:W-:Y:S04]  /*160d0*/  STL [R1+0x20d0], R67 ;  /* 0x0020d04301007387 */ /* 0x000fe80000100800 */
[----:B------:R-:W-:Y:S04]  /*160e0*/  STL [R1+0x20d8], R67 ;  /* 0x0020d84301007387 */ /* 0x000fe80000100800 */
[----:B------:R-:W4:Y:S01]  /*160f0*/  LDL.LU R46, [R1+0x128] ;  /* 0x00012800012e7983 */ /* 0x000f220000300800 */
[----:B------:R-:W-:-:S03]  /*16100*/  IADD3 R65, P5, PT, R27, R6, RZ ;  /* 0x000000061b417210 */ /* 0x000fc60007fbe0ff */
[----:B------:R-:W-:Y:S04]  /*16110*/  STL [R1+0x14d4], R14 ;  /* 0x0014d40e01007387 */ /* 0x000fe80000100800 */
[----:B------:R0:W-:Y:S01]  /*16120*/  STL [R1+0x14b8], R13 ;  /* 0x0014b80d01007387 */ /* 0x0001e20000100800 */
[----:B------:R-:W-:Y:S01]  /*16130*/  IADD3 R27, P0, PT, R27, R8, RZ ;  /* 0x000000081b1b7210 */ /* 0x000fe20007f1e0ff */
[----:B0-----:R-:W-:Y:S02]  /*16140*/  IMAD.X R13, R3, 0x1, R9, P6 ;  /* 0x00000001030d7824 */ /* 0x001fe400030e0609 */
[----:B------:R-:W-:-:S03]  /*16150*/  IMAD.X R3, R26, 0x1, R5, P4 ;  /* 0x000000011a037824 */ /* 0x000fc600020e0605 */
[----:B------:R-:W-:Y:S04]  /*16160*/  STL [R1+0x14c0], R13 ;  /* 0x0014c00d01007387 */ /* 0x000fe80000100800 */
[----:B------:R-:W-:Y:S04]  /*16170*/  STL [R1+0x14dc], R65 ;  /* 0x0014dc4101007387 */ /* 0x000fe80000100800 */
[----:B------:R-:W-:Y:S04]  /*16180*/  STL [R1+0x20d4], R65 ;  /* 0x0020d44101007387 */ /* 0x000fe80000100800 */
[----:B------:R0:W-:Y:S04]  /*16190*/  STL [R1+0x14d0], R3 ;  /* 0x0014d00301007387 */ /* 0x0001e80000100800 */
[----:B------:R-:W-:Y:S01]  /*161a0*/  STL [R1+0x20dc], R65 ;  /* 0x0020dc4101007387 */ /* 0x000fe20000100800 */
[----:B0-----:R-:W-:-:S03]  /*161b0*/  IMAD.X R3, R26, 0x1, R7, P5 ;  /* 0x000000011a037824 */ /* 0x001fc600028e0607 */
[----:B------:R-:W-:Y:S01]  /*161c0*/  STL [R1+0x14e4], R27 ;  /* 0x0014e41b01007387 */ /* 0x000fe20000100800 */
[----:B------:R-:W-:Y:S01]  /*161d0*/  IMAD.X R26, R26, 0x1, R9, P0 ;  /* 0x000000011a1a7824 */ /* 0x000fe200000e0609 */
[----:B--2---:R-:W-:-:S05]  /*161e0*/  IADD3 R13, P6, PT, R32, R4, RZ ;  /* 0x00000004200d7210 */ /* 0x004fca0007fde0ff */
[----:B------:R0:W-:Y:S04]  /*161f0*/  STL [R1+0x14f4], R13 ;  /* 0x0014f40d01007387 */ /* 0x0001e80000100800 */
[----:B------:R1:W-:Y:S01]  /*16200*/  STL [R1+0x14d8], R3 ;  /* 0x0014d80301007387 */ /* 0x0003e20000100800 */
[C---:B0-----:R-:W-:Y:S02]  /*16210*/  IADD3 R13, P4, PT, R32.reuse, R6, RZ ;  /* 0x00000006200d7210 */ /* 0x041fe40007f9e0ff */
[----:B-1----:R-:W-:-:S03]  /*16220*/  IADD3 R3, P5, PT, R32, R8, RZ ;  /* 0x0000000820037210 */ /* 0x002fc60007fbe0ff */
[----:B------:R-:W-:Y:S04]  /*16230*/  STL [R1+0x14fc], R13 ;  /* 0x0014fc0d01007387 */ /* 0x000fe80000100800 */
[----:B------:R0:W-:Y:S01]  /*16240*/  STL [R1+0x1504], R3 ;  /* 0x0015040301007387 */ /* 0x0001e20000100800 */
[----:B---3--:R-:W-:-:S03]  /*16250*/  IMAD.X R14, R2, 0x1, R5, P6 ;  /* 0x00000001020e7824 */ /* 0x008fc600030e0605 */
[----:B0-----:R-:W2:Y:S04]  /*16260*/  LDL.LU R3, [R1+0x130] ;  /* 0x0001300001037983 */ /* 0x001ea80000300800 */
[----:B------:R0:W-:Y:S01]  /*16270*/  STL [R1+0x14f0], R14 ;  /* 0x0014f00e01007387 */ /* 0x0001e20000100800 */
[----:B----4-:R-:W-:-:S03]  /*16280*/  IADD3 R13, P0, PT, R34, R4, RZ ;  /* 0x00000004220d7210 */ /* 0x010fc60007f1e0ff */
[----:B------:R-:W-:Y:S04]  /*16290*/  STL [R1+0x14e0], R26 ;  /* 0x0014e01a01007387 */ /* 0x000fe80000100800 */
[----:B------:R1:W-:Y:S01]  /*162a0*/  STL [R1+0x1514], R13 ;  /* 0x0015140d01007387 */ /* 0x0003e20000100800 */
[----:B0-----:R-:W-:-:S03]  /*162b0*/  IMAD.X R14, R2, 0x1, R7, P4 ;  /* 0x00000001020e7824 */ /* 0x001fc600020e0607 */
[----:B------:R-:W3:Y:S01]  /*162c0*/  LDL.LU R32, [R1+0x2c0] ;  /* 0x0002c00001207983 */ /* 0x000ee20000300800 */
[----:B------:R-:W-:-:S03]  /*162d0*/  IMAD.X R2, R2, 0x1, R9, P5 ;  /* 0x0000000102027824 */ /* 0x000fc600028e0609 */
[----:B------:R0:W-:Y:S01]  /*162e0*/  STL [R1+0x14f8], R14 ;  /* 0x0014f80e01007387 */ /* 0x0001e20000100800 */
[----:B-1----:R-:W-:-:S05]  /*162f0*/  IADD3 R13, P6, PT, R34, R6, RZ ;  /* 0x00000006220d7210 */ /* 0x002fca0007fde0ff */
[----:B------:R1:W-:Y:S01]  /*16300*/  STL [R1+0x151c], R13 ;  /* 0x00151c0d01007387 */ /* 0x0003e20000100800 */
[----:B0-----:R-:W-:-:S03]  /*16310*/  IADD3 R14, P4, PT, R34, R8, RZ ;  /* 0x00000008220e7210 */ /* 0x001fc60007f9e0ff */
[----:B------:R0:W-:Y:S04]  /*16320*/  STL [R1+0x1500], R2 ;  /* 0x0015000201007387 */ /* 0x0001e80000100800 */
[----:B------:R4:W-:Y:S01]  /*16330*/  STL [R1+0x1524], R14 ;  /* 0x0015240e01007387 */ /* 0x0009e20000100800 */
[----:B-1----:R-:W-:Y:S01]  /*16340*/  IMAD.X R13, R71, 0x1, R5, P0 ;  /* 0x00000001470d7824 */ /* 0x002fe200000e0605 */
[----:B0-----:R-:W-:-:S04]  /*16350*/  IADD3 R2, P5, PT, R31, R4, RZ ;  /* 0x000000041f027210 */ /* 0x001fc80007fbe0ff */
[----:B------:R-:W-:Y:S01]  /*16360*/  STL [R1+0x1510], R13 ;  /* 0x0015100d01007387 */ /* 0x000fe20000100800 */
[----:B----4-:R-:W-:-:S03]  /*16370*/  IMAD.X R14, R71, 0x1, R7, P6 ;  /* 0x00000001470e7824 */ /* 0x010fc600030e0607 */
[----:B------:R0:W-:Y:S04]  /*16380*/  STL [R1+0x1534], R2 ;  /* 0x0015340201007387 */ /* 0x0001e80000100800 */
[----:B0-----:R-:W4:Y:S04]  /*16390*/  LDL.LU R2, [R1+0x134] ;  /* 0x0001340001027983 */ /* 0x001f280000300800 */
[----:B------:R0:W-:Y:S04]  /*163a0*/  STL [R1+0x1518], R14 ;  /* 0x0015180e01007387 */ /* 0x0001e80000100800 */
[----:B------:R-:W4:Y:S01]  /*163b0*/  LDL.LU R34, [R1+0x2c4] ;  /* 0x0002c40001227983 */ /* 0x000f220000300800 */
[----:B------:R-:W-:Y:S01]  /*163c0*/  IADD3 R13, P0, PT, R31, R6, RZ ;  /* 0x000000061f0d7210 */ /* 0x000fe20007f1e0ff */
[----:B0-----:R-:W-:-:S04]  /*163d0*/  IMAD.X R14, R71, 0x1, R9, P4 ;  /* 0x00000001470e7824 */ /* 0x001fc800020e0609 */
[----:B------:R0:W-:Y:S01]  /*163e0*/  STL [R1+0x153c], R13 ;  /* 0x00153c0d01007387 */ /* 0x0001e20000100800 */
[----:B------:R-:W-:-:S03]  /*163f0*/  IMAD.X R15, R46, 0x1, R5, P5 ;  /* 0x000000012e0f7824 */ /* 0x000fc600028e0605 */
[----:B------:R1:W-:Y:S01]  /*16400*/  STL [R1+0x1520], R14 ;  /* 0x0015200e01007387 */ /* 0x0003e20000100800 */
[----:B0-----:R-:W-:Y:S02]  /*16410*/  IADD3 R13, P6, PT, R31, R8, RZ ;  /* 0x000000081f0d7210 */ /* 0x001fe40007fde0ff */
[----:B-1----:R-:W-:-:S03]  /*16420*/  IADD3 R14, P4, PT, R25, R4, RZ ;  /* 0x00000004190e7210 */ /* 0x002fc60007f9e0ff */
[----:B------:R0:W-:Y:S01]  /*16430*/  STL [R1+0x1544], R13 ;  /* 0x0015440d01007387 */ /* 0x0001e20000100800 */
[----:B------:R-:W-:-:S03]  /*16440*/  IADD3 R31, P5, PT, R25, R6, RZ ;  /* 0x00000006191f7210 */ /* 0x000fc60007fbe0ff */
[----:B------:R1:W-:Y:S01]  /*16450*/  STL [R1+0x1530], R15 ;  /* 0x0015300f01007387 */ /* 0x0003e20000100800 */
[----:B0-----:R-:W-:-:S03]  /*16460*/  IMAD.X R13, R46, 0x1, R7, P0 ;  /* 0x000000012e0d7824 */ /* 0x001fc600000e0607 */
[----:B------:R0:W-:Y:S01]  /*16470*/  STL [R1+0x15b4], R14 ;  /* 0x0015b40e01007387 */ /* 0x0001e20000100800 */
[----:B-1----:R-:W-:-:S03]  /*16480*/  IMAD.X R15, R46, 0x1, R9, P6 ;  /* 0x000000012e0f7824 */ /* 0x002fc600030e0609 */
[----:B------:R1:W-:Y:S01]  /*16490*/  STL [R1+0x1538], R13 ;  /* 0x0015380d01007387 */ /* 0x0003e20000100800 */
[----:B0-----:R-:W-:-:S03]  /*164a0*/  IADD3 R14, P0, PT, R25, R8, RZ ;  /* 0x00000008190e7210 */ /* 0x001fc60007f1e0ff */
[----:B------:R-:W-:Y:S01]  /*164b0*/  STL [R1+0x1540], R15 ;  /* 0x0015400f01007387 */ /* 0x000fe20000100800 */
[----:B-1----:R-:W-:-:S03]  /*164c0*/  IMAD.X R13, R30, 0x1, R5, P4 ;  /* 0x000000011e0d7824 */ /* 0x002fc600020e0605 */
[----:B------:R-:W-:Y:S04]  /*164d0*/  STL [R1+0x15bc], R31 ;  /* 0x0015bc1f01007387 */ /* 0x000fe80000100800 */
[----:B------:R0:W-:Y:S04]  /*164e0*/  STL [R1+0x15c4], R14 ;  /* 0x0015c40e01007387 */ /* 0x0001e80000100800 */
[----:B------:R-:W-:Y:S04]  /*164f0*/  STL [R1+0x20a4], R31 ;  /* 0x0020a41f01007387 */ /* 0x000fe80000100800 */
[----:B------:R1:W-:Y:S01]  /*16500*/  STL [R1+0x15b0], R13 ;  /* 0x0015b00d01007387 */ /* 0x0003e20000100800 */
[----:B0-----:R-:W-:-:S03]  /*16510*/  IADD3 R14, P6, PT, R28, R4, RZ ;  /* 0x000000041c0e7210 */ /* 0x001fc60007fde0ff */
[----:B------:R-:W-:Y:S04]  /*16520*/  STL [R1+0x20a8], R31 ;  /* 0x0020a81f01007387 */ /* 0x000fe80000100800 */
[----:B------:R-:W-:Y:S01]  /*16530*/  STL [R1+0x20b0], R31 ;  /* 0x0020b01f01007387 */ /* 0x000fe20000100800 */
[----:B-1----:R-:W-:-:S03]  /*16540*/  IMAD.X R13, R30, 0x1, R7, P5 ;  /* 0x000000011e0d7824 */ /* 0x002fc600028e0607 */
[----:B------:R-:W-:Y:S01]  /*16550*/  STL [R1+0x20b4], R31 ;  /* 0x0020b41f01007387 */ /* 0x000fe20000100800 */
[----:B------:R-:W-:-:S03]  /*16560*/  IADD3 R25, P4, PT, R28, R6, RZ ;  /* 0x000000061c197210 */ /* 0x000fc60007f9e0ff */
[----:B------:R0:W-:Y:S04]  /*16570*/  STL [R1+0x15d4], R14 ;  /* 0x0015d40e01007387 */ /* 0x0001e80000100800 */
[----:B------:R2:W-:Y:S01]  /*16580*/  STL [R1+0x15b8], R13 ;  /* 0x0015b80d01007387 */ /* 0x0005e20000100800 */
[----:B0-----:R-:W-:Y:S01]  /*16590*/  IMAD.X R14, R30, 0x1, R9, P0 ;  /* 0x000000011e0e7824 */ /* 0x001fe200000e0609 */
[----:B------:R-:W-:-:S04]  /*165a0*/  IADD3 R28, P5, PT, R28, R8, RZ ;  /* 0x000000081c1c7210 */ /* 0x000fc80007fbe0ff */
[----:B------:R-:W-:Y:S04]  /*165b0*/  STL [R1+0x15c0], R14 ;  /* 0x0015c00e01007387 */ /* 0x000fe80000100800 */
[----:B------:R-:W-:Y:S04]  /*165c0*/  STL [R1+0x15dc], R25 ;  /* 0x0015dc1901007387 */ /* 0x000fe80000100800 */
[----:B------:R-:W-:Y:S01]  /*165d0*/  STL [R1+0x20ac], R25 ;  /* 0x0020ac1901007387 */ /* 0x000fe20000100800 */
[----:B--2---:R-:W-:-:S05]  /*165e0*/  IMAD.X R13, R3, 0x1, R5, P6 ;  /* 0x00000001030d7824 */ /* 0x004fca00030e0605 */
[----:B------:R3:W-:Y:S01]  /*165f0*/  STL [R1+0x15d0], R13 ;  /* 0x0015d00d01007387 */ /* 0x0007e20000100800 */
[----:B------:R-:W-:-:S03]  /*16600*/  IMAD.X R30, R3, 0x1, R7, P4 ;  /* 0x00000001031e7824 */ /* 0x000fc600020e0607 */
[----:B------:R-:W-:Y:S01]  /*16610*/  STL [R1+0x15e4], R28 ;  /* 0x0015e41c01007387 */ /* 0x000fe20000100800 */
[C---:B---3--:R-:W-:Y:S02]  /*16620*/  IADD3 R13, P0, PT, R32.reuse, R4, RZ ;  /* 0x00000004200d7210 */ /* 0x048fe40007f1e0ff */
[----:B------:R-:W-:-:S03]  /*16630*/  IADD3 R14, P6, PT, R32, R6, RZ ;  /* 0x00000006200e7210 */ /* 0x000fc60007fde0ff */
[----:B------:R0:W-:Y:S04]  /*16640*/  STL [R1+0x15f4], R13 ;  /* 0x0015f40d01007387 */ /* 0x0001e80000100800 */
[----:B------:R-:W-:Y:S01]  /*16650*/  STL [R1+0x15d8], R30 ;  /* 0x0015d81e01007387 */ /* 0x000fe20000100800 */
[----:B0-----:R-:W-:Y:S01]  /*16660*/  IMAD.X R13, R3, 0x1, R9, P5 ;  /* 0x00000001030d7824 */ /* 0x001fe200028e0609 */
[----:B------:R-:W-:Y:S02]  /*16670*/  IADD3 R3, P4, PT, R32, R8, RZ ;  /* 0x0000000820037210 */ /* 0x000fe40007f9e0ff */
[----:B------:R-:W-:Y:S04]  /*16680*/  STL [R1+0x15fc], R14 ;  /* 0x0015fc0e01007387 */ /* 0x000fe80000100800 */
[----:B------:R4:W-:Y:S04]  /*16690*/  STL [R1+0x15e0], R13 ;  /* 0x0015e00d01007387 */ /* 0x0009e80000100800 */
[----:B------:R0:W-:Y:S01]  /*166a0*/  STL [R1+0x1604], R3 ;  /* 0x0016040301007387 */ /* 0x0001e20000100800 */
[----:B----4-:R-:W-:-:S02]  /*166b0*/  IMAD.X R13, R2, 0x1, R5, P0 ;  /* 0x00000001020d7824 */ /* 0x010fc400000e0605 */
[----:B0-----:R-:W-:Y:S01]  /*166c0*/  IMAD.X R3, R2, 0x1, R7, P6 ;  /* 0x0000000102037824 */ /* 0x001fe200030e0607 */
[----:B------:R-:W-:Y:S02]  /*166d0*/  IADD3 R14, P5, PT, R34, R4, RZ ;  /* 0x00000004220e7210 */ /* 0x000fe40007fbe0ff */
[----:B------:R0:W-:Y:S01]  /*166e0*/  STL [R1+0x15f0], R13 ;  /* 0x0015f00d01007387 */ /* 0x0001e20000100800 */
[----:B------:R-:W-:-:S03]  /*166f0*/  IMAD.X R2, R2, 0x1, R9, P4 ;  /* 0x0000000102027824 */ /* 0x000fc600020e0609 */
[----:B------:R-:W-:Y:S04]  /*16700*/  STL [R1+0x1614], R14 ;  /* 0x0016140e01007387 */ /* 0x000fe80000100800 */
[----:B------:R1:W-:Y:S01]  /*16710*/  STL [R1+0x15f8], R3 ;  /* 0x0015f80301007387 */ /* 0x0003e20000100800 */
[----:B0-----:R-:W-:-:S05]  /*16720*/  IADD3 R13, P0, PT, R34, R6, RZ ;  /* 0x00000006220d7210 */ /* 0x001fca0007f1e0ff */
[----:B------:R0:W-:Y:S01]  /*16730*/  STL [R1+0x161c], R13 ;  /* 0x00161c0d01007387 */ /* 0x0001e20000100800 */
[----:B-1----:R-:W-:-:S03]  /*16740*/  IADD3 R3, P6, PT, R34, R8, RZ ;  /* 0x0000000822037210 */ /* 0x002fc60007fde0ff */
[----:B------:R1:W-:Y:S04]  /*16750*/  STL [R1+0x1600], R2 ;  /* 0x0016000201007387 */ /* 0x0003e80000100800 */
[----:B------:R2:W-:Y:S01]  /*16760*/  STL [R1+0x1624], R3 ;  /* 0x0016240301007387 */ /* 0x0005e20000100800 */
[----:B0-----:R-:W-:Y:S01]  /*16770*/  IMAD.X R13, R39, 0x1, R5, P5 ;  /* 0x00000001270d7824 */ /* 0x001fe200028e0605 */
[----:B-1----:R-:W-:-:S04]  /*16780*/  IADD3 R2, P4, PT, R0, R4, RZ ;  /* 0x0000000400027210 */ /* 0x002fc80007f9e0ff */
[----:B------:R-:W-:Y:S01]  /*16790*/  STL [R1+0x1610], R13 ;  /* 0x0016100d01007387 */ /* 0x000fe20000100800 */
[----:B--2---:R-:W-:-:S03]  /*167a0*/  IMAD.X R3, R39, 0x1, R7, P0 ;  /* 0x0000000127037824 */ /* 0x004fc600000e0607 */
[----:B------:R0:W-:Y:S04]  /*167b0*/  STL [R1+0x1634], R2 ;  /* 0x0016340201007387 */ /* 0x0001e80000100800 */
[----:B------:R-:W-:Y:S01]  /*167c0*/  STL [R1+0x1618], R3 ;  /* 0x0016180301007387 */ /* 0x000fe20000100800 */
[----:B0-----:R-:W-:-:S03]  /*167d0*/  IMAD.X R2, R39, 0x1, R9, P6 ;  /* 0x0000000127027824 */ /* 0x001fc600030e0609 */
[----:B------:R-:W2:Y:S01]  /*167e0*/  LDL.LU R39, [R1+0x2318] ;  /* 0x0023180001277983 */ /* 0x000ea20000300800 */
[C---:B------:R-:W-:Y:S02]  /*167f0*/  IADD3 R91, P5, PT, R0.reuse, R6, RZ ;  /* 0x00000006005b7210 */ /* 0x040fe40007fbe0ff */
[----:B------:R-:W-:Y:S02]  /*16800*/  IADD3 R90, P0, PT, R0, R8, RZ ;  /* 0x00000008005a7210 */ /* 0x000fe40007f1e0ff */
[----:B------:R-:W3:Y:S04]  /*16810*/  LDL.LU R0, [R1+0x2314] ;  /* 0x0023140001007983 */ /* 0x000ee80000300800 */
[----:B------:R0:W-:Y:S01]  /*16820*/  STL [R1+0x1620], R2 ;  /* 0x0016200201007387 */ /* 0x0001e20000100800 */
[----:B------:R-:W-:Y:S01]  /*16830*/  IMAD.X R92, R44, 0x1, R7, P5 ;  /* 0x000000012c5c7824 */ /* 0x000fe200028e0607 */
[----:B------:R-:W-:-:S02]  /*16840*/  IADD3 R34, P6, PT, R33, R4, RZ ;  /* 0x0000000421227210 */ /* 0x000fc40007fde0ff */
[----:B------:R-:W-:Y:S01]  /*16850*/  STL [R1+0x163c], R91 ;  /* 0x00163c5b01007387 */ /* 0x000fe20000100800 */
[C---:B0-----:R-:W-:Y:S01]  /*16860*/  IMAD.X R2, R44.reuse, 0x1, R5, P4 ;  /* 0x000000012c027824 */ /* 0x041fe200020e0605 */
[----:B------:R-:W-:Y:S02]  /*16870*/  IADD3 R3, P4, PT, R33, R6, RZ ;  /* 0x0000000621037210 */ /* 0x000fe40007f9e0ff */
[----:B------:R-:W-:Y:S04]  /*16880*/  STL [R1+0x208c], R91 ;  /* 0x00208c5b01007387 */ /* 0x000fe80000100800 */
[----:B------:R0:W-:Y:S04]  /*16890*/  STL [R1+0x1630], R2 ;  /* 0x0016300201007387 */ /* 0x0001e80000100800 */
[----:B------:R-:W-:Y:S01]  /*168a0*/  STL [R1+0x1644], R90 ;  /* 0x0016445a01007387 */ /* 0x000fe20000100800 */
[----:B0-----:R-:W-:-:S03]  /*168b0*/  IMAD.X R2, R44, 0x1, R9, P0 ;  /* 0x000000012c027824 */ /* 0x001fc600000e0609 */
[----:B------:R-:W4:Y:S04]  /*168c0*/  LDL.LU R44, [R1+0x2310] ;  /* 0x00231000012c7983 */ /* 0x000f280000300800 */
[----:B------:R0:W-:Y:S04]  /*168d0*/  STL [R1+0x16bc], R3 ;  /* 0x0016bc0301007387 */ /* 0x0001e80000100800 */
[----:B------:R-:W-:Y:S04]  /*168e0*/  STL [R1+0x1638], R92 ;  /* 0x0016385c01007387 */ /* 0x000fe80000100800 */
[----:B------:R-:W-:Y:S01]  /*168f0*/  STL [R1+0x16b4], R34 ;  /* 0x0016b42201007387 */ /* 0x000fe20000100800 */
[----:B0-----:R-:W-:-:S03]  /*16900*/  IADD3 R3, P5, PT, R33, R8, RZ ;  /* 0x0000000821037210 */ /* 0x001fc60007fbe0ff */
[----:B------:R0:W-:Y:S01]  /*16910*/  STL [R1+0x1640], R2 ;  /* 0x0016400201007387 */ /* 0x0001e20000100800 */
[----:B------:R-:W-:-:S03]  /*16920*/  IADD3 R33, P0, PT, R45, R4, RZ ;  /* 0x000000042d217210 */ /* 0x000fc60007f1e0ff */
[----:B------:R1:W-:Y:S01]  /*16930*/  STL [R1+0x16c4], R3 ;  /* 0x0016c40301007387 */ /* 0x0003e20000100800 */
[C---:B0-----:R-:W-:Y:S02]  /*16940*/  IMAD.X R2, R18.reuse, 0x1, R5, P6 ;  /* 0x0000000112027824 */ /* 0x041fe400030e0605 */
[----:B-1----:R-:W-:-:S03]  /*16950*/  IMAD.X R3, R18, 0x1, R7, P4 ;  /* 0x0000000112037824 */ /* 0x002fc600020e0607 */
[----:B------:R0:W-:Y:S01]  /*16960*/  STL [R1+0x16b0], R2 ;  /* 0x0016b00201007387 */ /* 0x0001e20000100800 */
[----:B------:R-:W-:-:S03]  /*16970*/  IADD3 R82, P6, PT, R45, R6, RZ ;  /* 0x000000062d527210 */ /* 0x000fc60007fde0ff */
[----:B------:R-:W-:Y:S01]  /*16980*/  STL [R1+0x16b8], R3 ;  /* 0x0016b80301007387 */ /* 0x000fe20000100800 */
[----:B0-----:R-:W-:-:S03]  /*16990*/  IMAD.X R2, R18, 0x1, R9, P5 ;  /* 0x0000000112027824 */ /* 0x001fc600028e0609 */
[----:B------:R-:W-:Y:S04]  /*169a0*/  STL [R1+0x16d4], R33 ;  /* 0x0016d42101007387 */ /* 0x000fe80000100800 */
[----:B------:R0:W-:Y:S01]  /*169b0*/  STL [R1+0x16c0], R2 ;  /* 0x0016c00201007387 */ /* 0x0001e20000100800 */
[----:B------:R-:W-:-:S03]  /*169c0*/  IADD3 R59, P4, PT, R45, R8, RZ ;  /* 0x000000082d3b7210 */ /* 0x000fc60007f9e0ff */
[----:B------:R-:W-:Y:S01]  /*169d0*/  STL [R1+0x16dc], R82 ;  /* 0x0016dc5201007387 */ /* 0x000fe20000100800 */
[----:B0-----:R-:W-:Y:S01]  /*169e0*/  IMAD.X R2, R43, 0x1, R5, P0 ;  /* 0x000000012b027824 */ /* 0x001fe200000e0605 */
[----:B------:R-:W-:Y:S01]  /*169f0*/  IADD3 R32, P5, PT, R41, R4, RZ ;  /* 0x0000000429207210 */ /* 0x000fe20007fbe0ff */
[----:B------:R-:W-:-:S03]  /*16a00*/  IMAD.X R70, R43, 0x1, R9, P4 ;  /* 0x000000012b467824 */ /* 0x000fc600020e0609 */
[----:B------:R0:W-:Y:S01]  /*16a10*/  STL [R1+0x16d0], R2 ;  /* 0x0016d00201007387 */ /* 0x0001e20000100800 */
[----:B------:R-:W-:-:S03]  /*16a20*/  IADD3 R3, P0, PT, R41, R6, RZ ;  /* 0x0000000629037210 */ /* 0x000fc60007f1e0ff */
[----:B------:R-:W-:Y:S01]  /*16a30*/  STL [R1+0x16e4], R59 ;  /* 0x0016e43b01007387 */ /* 0x000fe20000100800 */
[----:B0-----:R-:W-:Y:S01]  /*16a40*/  IMAD.X R2, R43, 0x1, R7, P6 ;  /* 0x000000012b027824 */ /* 0x001fe200030e0607 */
[----:B------:R-:W-:-:S04]  /*16a50*/  IADD3 R18, P4, PT, R41, R8, RZ ;  /* 0x0000000829127210 */ /* 0x000fc80007f9e0ff */
[----:B------:R0:W-:Y:S01]  /*16a60*/  STL [R1+0x16d8], R2 ;  /* 0x0016d80201007387 */ /* 0x0001e20000100800 */
[----:B------:R-:W-:-:S03]  /*16a70*/  IMAD.X R71, R35, 0x1, R5, P5 ;  /* 0x0000000123477824 */ /* 0x000fc600028e0605 */
[----:B------:R-:W-:Y:S04]  /*16a80*/  STL [R1+0x17b4], R32 ;  /* 0x0017b42001007387 */ /* 0x000fe80000100800 */
[----:B------:R-:W-:Y:S01]  /*16a90*/  STL [R1+0x16e0], R70 ;  /* 0x0016e04601007387 */ /* 0x000fe20000100800 */
[----:B0-----:R-:W-:-:S03]  /*16aa0*/  IMAD.X R2, R35, 0x1, R7, P0 ;  /* 0x0000000123027824 */ /* 0x001fc600000e0607 */
[----:B------:R-:W-:Y:S04]  /*16ab0*/  STL [R1+0x17bc], R3 ;  /* 0x0017bc0301007387 */ /* 0x000fe80000100800 */
[----:B------:R-:W-:Y:S04]  /*16ac0*/  STL [R1+0x2064], R3 ;  /* 0x0020640301007387 */ /* 0x000fe80000100800 */
[----:B------:R-:W4:Y:S04]  /*16ad0*/  LDL.LU R46, [R1+0x174] ;  /* 0x00017400012e7983 */ /* 0x000f280000300800 */
[----:B------:R-:W4:Y:S04]  /*16ae0*/  LDL R15, [R1+0xb70] ;  /* 0x000b7000010f7983 */ /* 0x000f280000100800 */
[----:B------:R0:W-:Y:S04]  /*16af0*/  STL [R1+0x17b8], R2 ;  /* 0x0017b80201007387 */ /* 0x0001e80000100800 */
[----:B------:R-:W-:Y:S01]  /*16b00*/  STL [R1+0x17b0], R71 ;  /* 0x0017b04701007387 */ /* 0x000fe20000100800 */
[----:B0-----:R-:W-:Y:S01]  /*16b10*/  IMAD.X R2, R35, 0x1, R9, P4 ;  /* 0x0000000123027824 */ /* 0x001fe200020e0609 */
[----:B------:R-:W-:-:S02]  /*16b20*/  IADD3 R35, P4, PT, R36, R6, RZ ;  /* 0x0000000624237210 */ /* 0x000fc40007f9e0ff */
[----:B------:R-:W-:Y:S03]  /*16b30*/  STL [R1+0x17c4], R18 ;  /* 0x0017c41201007387 */ /* 0x000fe60000100800 */
[----:B------:R-:W-:Y:S01]  /*16b40*/  IMAD.X R41, R37, 0x1, R7, P4 ;  /* 0x0000000125297824 */ /* 0x000fe200020e0607 */
[----:B--2---:R-:W-:Y:S02]  /*16b50*/  ISETP.GE.U32.AND P5, PT, R39, 0x7fffff7b, PT ;  /* 0x7fffff7b2700780c */ /* 0x004fe40003fa6070 */
[C---:B------:R-:W-:Y:S02]  /*16b60*/  IADD3 R39, P0, PT, R36.reuse, R4, RZ ;  /* 0x0000000424277210 */ /* 0x040fe40007f1e0ff */
[----:B------:R-:W-:-:S03]  /*16b70*/  IADD3 R36, P6, PT, R36, R8, RZ ;  /* 0x0000000824247210 */ /* 0x000fc60007fde0ff */
[C---:B------:R-:W-:Y:S01]  /*16b80*/  IMAD.X R45, R37.reuse, 0x1, R5, P0 ;  /* 0x00000001252d7824 */ /* 0x040fe200000e0605 */
[C---:B------:R-:W-:Y:S01]  /*16b90*/  IADD3 R3, P0, PT, R12.reuse, R4, RZ ;  /* 0x000000040c037210 */ /* 0x040fe20007f1e0ff */
[----:B------:R-:W-:Y:S01]  /*16ba0*/  STL [R1+0x18b4], R39 ;  /* 0x0018b42701007387 */ /* 0x000fe20000100800 */
[----:B------:R-:W-:Y:S01]  /*16bb0*/  IMAD.X R37, R37, 0x1, R9, P6 ;  /* 0x0000000125257824 */ /* 0x000fe200030e0609 */
[----:B------:R-:W-:Y:S02]  /*16bc0*/  IADD3 R43, P6, PT, R12, R6, RZ ;  /* 0x000000060c2b7210 */ /* 0x000fe40007fde0ff */
[----:B------:R-:W-:Y:S01]  /*16bd0*/  STL [R1+0x17c0], R2 ;  /* 0x0017c00201007387 */ /* 0x000fe20000100800 */
[----:B------:R-:W-:-:S03]  /*16be0*/  IMAD.X R12, R42, 0x1, R5, P0 ;  /* 0x000000012a0c7824 */ /* 0x000fc600000e0605 */
[----:B------:R-:W-:Y:S01]  /*16bf0*/  STL [R1+0x18bc], R35 ;  /* 0x0018bc2301007387 */ /* 0x000fe20000100800 */
[----:B---3--:R-:W-:-:S03]  /*16c00*/  VIADD R14, R0, 0xffffff8c ;  /* 0xffffff8c000e7836 */ /* 0x008fc60000000000 */
[----:B------:R-:W-:Y:S04]  /*16c10*/  STL [R1+0x18b0], R45 ;  /* 0x0018b02d01007387 */ /* 0x000fe80000100800 */
[----:B------:R-:W-:Y:S04]  /*16c20*/  STL [R1+0x18c4], R36 ;  /* 0x0018c42401007387 */ /* 0x000fe80000100800 */
[----:B------:R-:W-:Y:S01]  /*16c30*/  STL [R1+0x18b8], R41 ;  /* 0x0018b82901007387 */ /* 0x000fe20000100800 */
[----:B------:R-:W-:-:S03]  /*16c40*/  ISETP.GE.U32.AND P0, PT, R14, 0x7fffff0d, PT ;  /* 0x7fffff0d0e00780c */ /* 0x000fc60003f06070 */
[----:B------:R-:W-:Y:S04]  /*16c50*/  STL [R1+0x16f4], R3 ;  /* 0x0016f40301007387 */ /* 0x000fe80000100800 */
[----:B------:R0:W-:Y:S04]  /*16c60*/  STL [R1+0x16f0], R12 ;  /* 0x0016f00c01007387 */ /* 0x0001e80000100800 */
[----:B------:R-:W-:Y:S04]  /*16c70*/  STL [R1+0x18c0], R37 ;  /* 0x0018c02501007387 */ /* 0x000fe80000100800 */
[----:B------:R-:W-:Y:S04]  /*16c80*/  STL [R1+0x16fc], R43 ;  /* 0x0016fc2b01007387 */ /* 0x000fe80000100800 */
[----:B------:R-:W2:Y:S01]  /*16c90*/  LDL R14, [R1+0xb6c] ;  /* 0x000b6c00010e7983 */ /* 0x000ea20000100800 */
[----:B0-----:R-:W0:Y:S01]  /*16ca0*/  S2R R12, SR_TID.X ;  /* 0x00000000000c7919 */ /* 0x001e220000002100 */
[----:B----4-:R-:W-:-:S02]  /*16cb0*/  PRMT R44, RZ, 0x7610, R44 ;  /* 0x00007610ff2c7816 */ /* 0x010fc4000000002c */
[----:B0-----:R-:W-:-:S04]  /*16cc0*/  LOP3.LUT R12, R12, 0x7f, RZ, 0xc0, !PT ;  /* 0x0000007f0c0c7812 */ /* 0x001fc800078ec0ff */
[----:B------:R-:W-:-:S05]  /*16cd0*/  LOP3.LUT R12, R12, 0x30, RZ, 0x3c, !PT ;  /* 0x000000300c0c7812 */ /* 0x000fca00078e3cff */
[----:B------:R0:W-:Y:S01]  /*16ce0*/  STS.U8 [R12+UR4+0xc580], R46 ;  /* 0x00c5802e0c007988 */ /* 0x0001e20008000004 */
[----:B--2---:R-:W-:-:S04]  /*16cf0*/  @!P5 LOP3.LUT R15, R15, R14, RZ, 0x3c, !PT ;  /* 0x0000000e0f0fd212 */ /* 0x004fc800078e3cff */
[----:B------:R-:W-:-:S04]  /*16d00*/  @!P5 LOP3.LUT R14, R15, R14, RZ, 0x3c, !PT ;  /* 0x0000000e0f0ed212 */ /* 0x000fc800078e3cff */
[----:B------:R-:W-:-:S05]  /*16d10*/  @!P5 LOP3.LUT R15, R15, R14, RZ, 0x3c, !PT ;  /* 0x0000000e0f0fd212 */ /* 0x000fca00078e3cff */
[----:B------:R-:W2:Y:S01]  /*16d20*/  @!P5 LDG.E.U8 R44, desc[UR14][R14.64] ;  /* 0x0000000e0e2cd981 */ /* 0x000ea2000c1e1100 */
[----:B------:R-:W-:-:S05]  /*16d30*/  VIADD R13, R0, 0xffffff84 ;  /* 0xffffff84000d7836 */ /* 0x000fca0000000000 */
[----:B------:R-:W-:Y:S01]  /*16d40*/  ISETP.GE.U32.AND P4, PT, R13, 0x7fffff05, PT ;  /* 0x7fffff050d00780c */ /* 0x000fe20003f86070 */
[----:B------:R-:W-:Y:S02]  /*16d50*/  VIADD R13, R0, 0xfffffff9 ;  /* 0xfffffff9000d7836 */ /* 0x000fe40000000000 */
[----:B------:R-:W-:-:S05]  /*16d60*/  IMAD.X R0, R42, 0x1, R7, P6 ;  /* 0x000000012a007824 */ /* 0x000fca00030e0607 */
[----:B------:R-:W-:Y:S04]  /*16d70*/  STL [R1+0x16f8], R0 ;  /* 0x0016f80001007387 */ /* 0x000fe80000100800 */
[----:B0-----:R-:W3:Y:S04]  /*16d80*/  LDL.LU R46, [R1+0x230c] ;  /* 0x00230c00012e7983 */ /* 0x001ee80000300800 */
        /* <DEDUP_REMOVED lines=11> */
[----:B------:R-:W4:Y:S01]  /*16e40*/  LDL R15, [R1+0xb7c] ;  /* 0x000b7c00010f7983 */ /* 0x000f220000100800 */
[----:B--2---:R-:W-:-:S02]  /*16e50*/  PRMT R44, RZ, 0x7610, R44 ;  /* 0x00007610ff2c7816 */ /* 0x004fc4000000002c */
[----:B------:R-:W-:Y:S02]  /*16e60*/  ISETP.GE.U32.AND P6, PT, R13, 0x7fffff7a, PT ;  /* 0x7fffff7a0d00780c */ /* 0x000fe40003fc6070 */
[----:B------:R-:W-:Y:S01]  /*16e70*/  PRMT R13, RZ, 0x7610, R13 ;  /* 0x00007610ff0d7816 */ /* 0x000fe2000000000d */
[----:B---3--:R-:W-:Y:S02]  /*16e80*/  @!P5 IMAD.MOV.U32 R14, RZ, RZ, R46 ;  /* 0x000000ffff0ed224 */ /* 0x008fe400078e002e */
[----:B------:R-:W2:Y:S04]  /*16e90*/  LDL.LU R46, [R1+0x2300] ;  /* 0x00230000012e7983 */ /* 0x000ea80000300800 */
[----:B----4-:R0:W3:Y:S02]  /*16ea0*/  @!P5 LDG.E.U8 R44, desc[UR14][R14.64] ;  /* 0x0000000e0e2cd981 */ /* 0x0100e4000c1e1100 */
[----:B0-----:R-:W-:-:S02]  /*16eb0*/  @!P5 IMAD.MOV.U32 R14, RZ, RZ, R47 ;  /* 0x000000ffff0ed224 */ /* 0x001fc400078e002f */
[----:B------:R-:W-:-:S05]  /*16ec0*/  @!P5 IMAD.MOV.U32 R15, RZ, RZ, R48 ;  /* 0x000000ffff0fd224 */ /* 0x000fca00078e0030 */
[----:B------:R-:W4:Y:S04]  /*16ed0*/  @!P5 LDG.E.U8 R13, desc[UR14][R14.64] ;  /* 0x0000000e0e0dd981 */ /* 0x000f28000c1e1100 */
[----:B---3--:R0:W-:Y:S04]  /*16ee0*/  STL [R1+0x3d4], R44 ;  /* 0x0003d42c01007387 */ /* 0x0081e80000100800 */
[----:B0-----:R-:W3:Y:S04]  /*16ef0*/  LDL.LU R44, [R1+0x22fc] ;  /* 0x0022fc00012c7983 */ /* 0x001ee80000300800 */
[----:B------:R-:W2:Y:S04]  /*16f00*/  LDL.LU R48, [R1+0x22f8] ;  /* 0x0022f80001307983 */ /* 0x000ea80000300800 */
[----:B------:R-:W2:Y:S04]  /*16f10*/  LDL.LU R47, [R1+0x22f4] ;  /* 0x0022f400012f7983 */ /* 0x000ea80000300800 */
[----:B----4-:R0:W-:Y:S04]  /*16f20*/  STL [R1+0x3d0], R13 ;  /* 0x0003d00d01007387 */ /* 0x0101e80000100800 */
[----:B------:R-:W4:Y:S04]  /*16f30*/  LDL R14, [R1+0xb8c] ;  /* 0x000b8c00010e7983 */ /* 0x000f280000100800 */
[----:B------:R-:W4:Y:S01]  /*16f40*/  LDL R15, [R1+0xb90] ;  /* 0x000b9000010f7983 */ /* 0x000f220000100800 */
[----:B0-----:R-:W0:Y:S01]  /*16f50*/  LDC R13, c[0x0][0x3a0] ;  /* 0x0000e800ff0d7b82 */ /* 0x001e220000000800 */
[----:B---3--:R-:W-:-:S02]  /*16f60*/  PRMT R44, RZ, 0x7610, R44 ;  /* 0x00007610ff2c7816 */ /* 0x008fc4000000002c */
[----:B----4-:R-:W-:-:S04]  /*16f70*/  @!P6 LOP3.LUT R15, R15, R14, RZ, 0x3c, !PT ;  /* 0x0000000e0f0fe212 */ /* 0x010fc800078e3cff */
[----:B------:R-:W-:-:S04]  /*16f80*/  @!P6 LOP3.LUT R14, R15, R14, RZ, 0x3c, !PT ;  /* 0x0000000e0f0ee212 */ /* 0x000fc800078e3cff */
[----:B------:R-:W-:-:S05]  /*16f90*/  @!P6 LOP3.LUT R15, R15, R14, RZ, 0x3c, !PT ;  /* 0x0000000e0f0fe212 */ /* 0x000fca00078e3cff */
[----:B------:R-:W3:Y:S04]  /*16fa0*/  @!P6 LDG.E.U8 R44, desc[UR14][R14.64] ;  /* 0x0000000e0e2ce981 */ /* 0x000ee8000c1e1100 */
[----:B------:R-:W4:Y:S04]  /*16fb0*/  LDL R14, [R1+0xb94] ;  /* 0x000b9400010e7983 */ /* 0x000f280000100800 */
[----:B------:R-:W4:Y:S01]  /*16fc0*/  LDL R15, [R1+0xb98] ;  /* 0x000b9800010f7983 */ /* 0x000f220000100800 */
[----:B0-----:R-:W-:Y:S01]  /*16fd0*/  VIADD R13, R13, 0xfffffff8 ;  /* 0xfffffff80d0d7836 */ /* 0x001fe20000000000 */
[----:B--2---:R-:W-:-:S04]  /*16fe0*/  PRMT R46, RZ, 0x7610, R46 ;  /* 0x00007610ff2e7816 */ /* 0x004fc8000000002e */
[----:B------:R-:W-:Y:S02]  /*16ff0*/  ISETP.GE.U32.AND P5, PT, R13, 0x7fffff79, PT ;  /* 0x7fffff790d00780c */ /* 0x000fe40003fa6070 */
[----:B------:R-:W2:Y:S04]  /*17000*/  LDL R13, [R1+0xba0] ;  /* 0x000ba000010d7983 */ /* 0x000ea80000100800 */
[----:B---3--:R-:W-:Y:S01]  /*17010*/  STL [R1+0x1ea4], R44 ;  /* 0x001ea42c01007387 */ /* 0x008fe20000100800 */
[----:B----4-:R-:W-:-:S04]  /*17020*/  @!P6 LOP3.LUT R15, R15, R14, RZ, 0x3c, !PT ;  /* 0x0000000e0f0fe212 */ /* 0x010fc800078e3cff */
[----:B------:R-:W-:-:S04]  /*17030*/  @!P6 LOP3.LUT R14, R15, R14, RZ, 0x3c, !PT ;  /* 0x0000000e0f0ee212 */ /* 0x000fc800078e3cff */
[----:B------:R-:W-:-:S05]  /*17040*/  @!P6 LOP3.LUT R15, R15, R14, RZ, 0x3c, !PT ;  /* 0x0000000e0f0fe212 */ /* 0x000fca00078e3cff */
[----:B------:R2:W3:Y:S04]  /*17050*/  @!P6 LDG.E.U8 R46, desc[UR14][R14.64] ;  /* 0x0000000e0e2ee981 */ /* 0x0004e8000c1e1100 */
[----:B------:R-:W4:Y:S01]  /*17060*/  LDL R15, [R1+0xb9c] ;  /* 0x000b9c00010f7983 */ /* 0x000f220000100800 */
[----:B------:R-:W-:Y:S01]  /*17070*/  PRMT R47, RZ, 0x7610, R47 ;  /* 0x00007610ff2f7816 */ /* 0x000fe2000000002f */
[----:B--2---:R-:W-:Y:S01]  /*17080*/  @!P6 IMAD.MOV.U32 R14, RZ, RZ, R13 ;  /* 0x000000ffff0ee224 */ /* 0x004fe200078e000d */
[----:B------:R-:W-:Y:S01]  /*17090*/  PRMT R48, RZ, 0x7610, R48 ;  /* 0x00007610ff307816 */ /* 0x000fe20000000030 */
[----:B------:R-:W0:Y:S01]  /*170a0*/  LDC R13, c[0x0][0x3a0] ;  /* 0x0000e800ff0d7b82 */ /* 0x000e220000000800 */
[----:B---3--:R-:W-:Y:S04]  /*170b0*/  STL [R1+0x1ea8], R46 ;  /* 0x001ea82e01007387 */ /* 0x008fe80000100800 */
[----:B----4-:R-:W2:Y:S04]  /*170c0*/  @!P6 LDG.E.U8 R47, desc[UR14][R14.64] ;  /* 0x0000000e0e2fe981 */ /* 0x010ea8000c1e1100 */
[----:B------:R-:W3:Y:S04]  /*170d0*/  LDL R14, [R1+0xba4] ;  /* 0x000ba400010e7983 */ /* 0x000ee80000100800 */
[----:B------:R-:W3:Y:S04]  /*170e0*/  LDL R15, [R1+0xba8] ;  /* 0x000ba800010f7983 */ /* 0x000ee80000100800 */
[----:B--2---:R-:W-:Y:S01]  /*170f0*/  STL [R1+0x1eac], R47 ;  /* 0x001eac2f01007387 */ /* 0x004fe20000100800 */
[----:B---3--:R-:W-:-:S04]  /*17100*/  @!P6 LOP3.LUT R15, R15, R14, RZ, 0x3c, !PT ;  /* 0x0000000e0f0fe212 */ /* 0x008fc800078e3cff */
[----:B------:R-:W-:-:S04]  /*17110*/  @!P6 LOP3.LUT R14, R15, R14, RZ, 0x3c, !PT ;  /* 0x0000000e0f0ee212 */ /* 0x000fc800078e3cff */
[----:B------:R-:W-:-:S05]  /*17120*/  @!P6 LOP3.LUT R15, R15, R14, RZ, 0x3c, !PT ;  /* 0x0000000e0f0fe212 */ /* 0x000fca00078e3cff */
[----:B------:R1:W2:Y:S04]  /*17130*/  @!P6 LDG.E.U8 R48, desc[UR14][R14.64] ;  /* 0x0000000e0e30e981 */ /* 0x0002a8000c1e1100 */
[----:B------:R-:W1:Y:S04]  /*17140*/  LDL R14, [R1+0xbac] ;  /* 0x000bac00010e7983 */ /* 0x000e680000100800 */
[----:B------:R-:W1:Y:S01]  /*17150*/  LDL R15, [R1+0xbb0] ;  /* 0x000bb000010f7983 */ /* 0x000e620000100800 */
[----:B------:R-:W-:Y:S02]  /*17160*/  PRMT R50, RZ, 0x7610, R50 ;  /* 0x00007610ff327816 */ /* 0x000fe40000000032 */
[----:B-1----:R-:W-:-:S04]  /*17170*/  @!P5 LOP3.LUT R15, R15, R14, RZ, 0x3c, !PT ;  /* 0x0000000e0f0fd212 */ /* 0x002fc800078e3cff */
[----:B------:R-:W-:-:S04]  /*17180*/  @!P5 LOP3.LUT R14, R15, R14, RZ, 0x3c, !PT ;  /* 0x0000000e0f0ed212 */ /* 0x000fc800078e3cff */
[----:B------:R-:W-:-:S05]  /*17190*/  @!P5 LOP3.LUT R15, R15, R14, RZ, 0x3c, !PT ;  /* 0x0000000e0f0fd212 */ /* 0x000fca00078e3cff */
[----:B------:R-:W3:Y:S04]  /*171a0*/  @!P5 LDG.E.U8 R50, desc[UR14][R14.64] ;  /* 0x0000000e0e32d981 */ /* 0x000ee8000c1e1100 */
[----:B--2---:R-:W-:Y:S04]  /*171b0*/  STL [R1+0x1eb0], R48 ;  /* 0x001eb03001007387 */ /* 0x004fe80000100800 */
[----:B---3--:R1:W-:Y:S04]  /*171c0*/  STL [R1+0x5b0], R50 ;  /* 0x0005b03201007387 */ /* 0x0083e80000100800 */
[----:B-1----:R-:W2:Y:S04]  /*171d0*/  LDL.LU R50, [R1+0x22f0] ;  /* 0x0022f00001327983 */ /* 0x002ea80000300800 */
        /* <DEDUP_REMOVED lines=8> */
[----:B-1----:R-:W3:Y:S04]  /*17260*/  LDL.LU R51, [R1+0x22ec] ;  /* 0x0022ec0001337983 */ /* 0x002ee80000300800 */
        /* <DEDUP_REMOVED lines=8> */
[----:B-1----:R-:W2:Y:S04]  /*172f0*/  LDL.LU R50, [R1+0x22e8] ;  /* 0x0022e80001327983 */ /* 0x002ea80000300800 */
        /* <DEDUP_REMOVED lines=8> */
[----:B------:R-:W4:Y:S04]  /*17380*/  @!P5 LDG.E.U8 R13, desc[UR14][R14.64] ;  /* 0x0000000e0e0dd981 */ /* 0x000f28000c1e1100 */
[----:B----4-:R0:W-:Y:S04]  /*17390*/  STL [R1+0x5a4], R13 ;  /* 0x0005a40d01007387 */ /* 0x0101e80000100800 */
[----:B------:R-:W4:Y:S04]  /*173a0*/  LDL R14, [R1+0xc4c] ;  /* 0x000c4c00010e7983 */ /* 0x000f280000100800 */
[----:B------:R-:W4:Y:S01]  /*173b0*/  LDL R15, [R1+0xc50] ;  /* 0x000c5000010f7983 */ /* 0x000f220000100800 */
[----:B--2---:R-:W-:Y:S01]  /*173c0*/  PRMT R50, RZ, 0x7610, R50 ;  /* 0x00007610ff327816 */ /* 0x004fe20000000032 */
[----:B0-----:R-:W0:Y:S01]  /*173d0*/  LDC R13, c[0x0][0x3a0] ;  /* 0x0000e800ff0d7b82 */ /* 0x001e220000000800 */
        /* <DEDUP_REMOVED lines=36> */
[----:B0-----:R-:W0:Y:S01]  /*17620*/  LDC R13, c[0x0][0x3a0] ;  /* 0x0000e800ff0d7b82 */ /* 0x001e220000000800 */
[----:B------:R-:W-:Y:S01]  /*17630*/  PRMT R48, RZ, 0x7610, R48 ;  /* 0x00007610ff307816 */ /* 0x000fe20000000030 */
[----:B0-----:R-:W-:-:S05]  /*17640*/  VIADD R13, R13, 0xfffffff1 ;  /* 0xfffffff10d0d7836 */ /* 0x001fca0000000000 */
[----:B------:R-:W-:Y:S02]  /*17650*/  ISETP.GE.U32.AND P6, PT, R13, 0x7fffff72, PT ;  /* 0x7fffff720d00780c */ /* 0x000fe40003fc6070 */
[----:B------:R-:W3:Y:S01]  /*17660*/  LDL R13, [R1+0xc74] ;  /* 0x000c7400010d7983 */ /* 0x000ee20000100800 */
[----:B----4-:R-:W-:-:S04]  /*17670*/  @!P5 LOP3.LUT R15, R15, R14, RZ, 0x3c, !PT ;  /* 0x0000000e0f0fd212 */ /* 0x010fc800078e3cff */
[----:B------:R-:W-:-:S04]  /*17680*/  @!P5 LOP3.LUT R14, R15, R14, RZ, 0x3c, !PT ;  /* 0x0000000e0f0ed212 */ /* 0x000fc800078e3cff */
[----:B------:R-:W-:-:S05]  /*17690*/  @!P5 LOP3.LUT R15, R15, R14, RZ, 0x3c, !PT ;  /* 0x0000000e0f0fd212 */ /* 0x000fca00078e3cff */
[----:B------:R2:W4:Y:S01]  /*176a0*/  @!P5 LDG.E.U8 R48, desc[UR14][R14.64] ;  /* 0x0000000e0e30d981 */ /* 0x000522000c1e1100 */
[----:B------:R-:W-:Y:S01]  /*176b0*/  PRMT R47, RZ, 0x7610, R47 ;  /* 0x00007610ff2f7816 */ /* 0x000fe2000000002f */
[----:B--2---:R-:W-:Y:S02]  /*176c0*/  @!P5 IMAD.MOV.U32 R14, RZ, RZ, R50 ;  /* 0x000000ffff0ed224 */ /* 0x004fe400078e0032 */
[----:B---3--:R-:W-:Y:S01]  /*176d0*/  @!P5 IMAD.MOV.U32 R15, RZ, RZ, R13 ;  /* 0x000000ffff0fd224 */ /* 0x008fe200078e000d */
[----:B------:R-:W-:Y:S01]  /*176e0*/  PRMT R46, RZ, 0x7610, R46 ;  /* 0x00007610ff2e7816 */ /* 0x000fe2000000002e */
[----:B------:R-:W0:Y:S03]  /*176f0*/  LDC R13, c[0x0][0x3a0] ;  /* 0x0000e800ff0d7b82 */ /* 0x000e260000000800 */
[----:B------:R1:W2:Y:S04]  /*17700*/  @!P5 LDG.E.U8 R47, desc[UR14][R14.64] ;  /* 0x0000000e0e2fd981 */ /* 0x0002a8000c1e1100 */
[----:B----4-:R-:W-:Y:S04]  /*17710*/  STL [R1+0x1eb4], R48 ;  /* 0x001eb43001007387 */ /* 0x010fe80000100800 */
[----:B------:R-:W3:Y:S04]  /*17720*/  LDL.LU R50, [R1+0x22d8] ;  /* 0x0022d80001327983 */ /* 0x000ee80000300800 */
[----:B------:R-:W4:Y:S01]  /*17730*/  LDL R15, [R1+0xc7c] ;  /* 0x000c7c00010f7983 */ /* 0x000f220000100800 */
[----:B-1----:R-:W-:Y:S01]  /*17740*/  @!P5 IMAD.MOV.U32 R14, RZ, RZ, R51 ;  /* 0x000000ffff0ed224 */ /* 0x002fe200078e0033 */
[----:B------:R-:W-:-:S04]  /*17750*/  PRMT R44, RZ, 0x7610, R44 ;  /* 0x00007610ff2c7816 */ /* 0x000fc8000000002c */
[----:B----4-:R1:W4:Y:S04]  /*17760*/  @!P5 LDG.E.U8 R46, desc[UR14][R14.64] ;  /* 0x0000000e0e2ed981 */ /* 0x010328000c1e1100 */
[----:B--2---:R-:W-:Y:S04]  /*17770*/  STL [R1+0x1eb8], R47 ;  /* 0x001eb82f01007387 */ /* 0x004fe80000100800 */
[----:B------:R-:W2:Y:S01]  /*17780*/  LDL.LU R51, [R1+0x22d4] ;  /* 0x0022d40001337983 */ /* 0x000ea20000300800 */
[----:B-1----:R-:W-:Y:S02]  /*17790*/  @!P5 IMAD.MOV.U32 R14, RZ, RZ, R53 ;  /* 0x000000ffff0ed224 */ /* 0x002fe400078e0035 */
[----:B------:R-:W-:-:S05]  /*177a0*/  @!P5 IMAD.MOV.U32 R15, RZ, RZ, R54 ;  /* 0x000000ffff0fd224 */ /* 0x000fca00078e0036 */
[----:B------:R-:W2:Y:S04]  /*177b0*/  @!P5 LDG.E.U8 R44, desc[UR14][R14.64] ;  /* 0x0000000e0e2cd981 */ /* 0x000ea8000c1e1100 */
[----:B----4-:R-:W-:Y:S04]  /*177c0*/  STL [R1+0x1ebc], R46 ;  /* 0x001ebc2e01007387 */ /* 0x010fe80000100800 */
[----:B------:R-:W4:Y:S04]  /*177d0*/  LDL.LU R54, [R1+0x22d0] ;  /* 0x0022d00001367983 */ /* 0x000f280000300800 */
[----:B------:R-:W4:Y:S04]  /*177e0*/  LDL.LU R53, [R1+0x22cc] ;  /* 0x0022cc0001357983 */ /* 0x000f280000300800 */
[----:B------:R-:W4:Y:S04]  /*177f0*/  LDL R14, [R1+0xc8c] ;  /* 0x000c8c00010e7983 */ /* 0x000f280000100800 */
[----:B------:R-:W4:Y:S01]  /*17800*/  LDL R15, [R1+0xc90] ;  /* 0x000c9000010f7983 */ /* 0x000f220000100800 */
[----:B---3--:R-:W-:-:S03]  /*17810*/  PRMT R50, RZ, 0x7610, R50 ;  /* 0x00007610ff327816 */ /* 0x008fc60000000032 */
[----:B--2---:R-:W-:Y:S01]  /*17820*/  STL [R1+0x1ec0], R44 ;  /* 0x001ec02c01007387 */ /* 0x004fe20000100800 */
[----:B----4-:R-:W-:-:S04]  /*17830*/  @!P6 LOP3.LUT R15, R15, R14, RZ, 0x3c, !PT ;  /* 0x0000000e0f0fe212 */ /* 0x010fc800078e3cff */
[----:B------:R-:W-:-:S04]  /*17840*/  @!P6 LOP3.LUT R14, R15, R14, RZ, 0x3c, !PT ;  /* 0x0000000e0f0ee212 */ /* 0x000fc800078e3cff */
[----:B------:R-:W-:-:S05]  /*17850*/  @!P6 LOP3.LUT R15, R15, R14, RZ, 0x3c, !PT ;  /* 0x0000000e0f0fe212 */ /* 0x000fca00078e3cff */
[----:B------:R1:W2:Y:S04]  /*17860*/  @!P6 LDG.E.U8 R50, desc[UR14][R14.64] ;  /* 0x0000000e0e32e981 */ /* 0x0002a8000c1e1100 */
[----:B------:R-:W3:Y:S01]  /*17870*/  LDL R15, [R1+0xc94] ;  /* 0x000c9400010f7983 */ /* 0x000ee20000100800 */
[----:B0-----:R-:W-:Y:S01]  /*17880*/  VIADD R13, R13, 0xfffffff0 ;  /* 0xfffffff00d0d7836 */ /* 0x001fe20000000000 */
[----:B------:R-:W-:Y:S01]  /*17890*/  PRMT R51, RZ, 0x7610, R51 ;  /* 0x00007610ff337816 */ /* 0x000fe20000000033 */
[----:B-1----:R-:W-:-:S03]  /*178a0*/  @!P6 IMAD.MOV.U32 R14, RZ, RZ, R10 ;  /* 0x000000ffff0ee224 */ /* 0x002fc600078e000a */
[----:B------:R-:W-:Y:S02]  /*178b0*/  ISETP.GE.U32.AND P5, PT, R13, 0x7fffff71, PT ;  /* 0x7fffff710d00780c */ /* 0x000fe40003fa6070 */
[----:B------:R-:W4:Y:S04]  /*178c0*/  LDL R13, [R1+0xca0] ;  /* 0x000ca000010d7983 */ /* 0x000f280000100800 */
[----:B--2---:R-:W-:Y:S04]  /*178d0*/  STL [R1+0x1ec4], R50 ;  /* 0x001ec43201007387 */ /* 0x004fe80000100800 */
[----:B------:R-:W2:Y:S04]  /*178e0*/  LDL.LU R10, [R1+0x22c8] ;  /* 0x0022c800010a7983 */ /* 0x000ea80000300800 */
[----:B---3--:R4:W3:Y:S04]  /*178f0*/  @!P6 LDG.E.U8 R51, desc[UR14][R14.64] ;  /* 0x0000000e0e33e981 */ /* 0x0088e8000c1e1100 */
[----:B------:R-:W2:Y:S01]  /*17900*/  LDL R15, [R1+0xc9c] ;  /* 0x000c9c00010f7983 */ /* 0x000ea20000100800 */
[----:B------:R-:W-:Y:S01]  /*17910*/  PRMT R53, RZ, 0x7610, R53 ;  /* 0x00007610ff357816 */ /* 0x000fe20000000035 */
[----:B----4-:R-:W-:Y:S01]  /*17920*/  @!P6 IMAD.MOV.U32 R14, RZ, RZ, R13 ;  /* 0x000000ffff0ee224 */ /* 0x010fe200078e000d */
[----:B------:R-:W-:Y:S01]  /*17930*/  PRMT R54, RZ, 0x7610, R54 ;  /* 0x00007610ff367816 */ /* 0x000fe20000000036 */
[----:B------:R-:W0:Y:S01]  /*17940*/  LDC R13, c[0x0][0x3a0] ;  /* 0x0000e800ff0d7b82 */ /* 0x000e220000000800 */
[----:B---3--:R-:W-:Y:S04]  /*17950*/  STL [R1+0x1ec8], R51 ;  /* 0x001ec83301007387 */ /* 0x008fe80000100800 */
[----:B--2---:R-:W2:Y:S04]  /*17960*/  @!P6 LDG.E.U8 R53, desc[UR14][R14.64] ;  /* 0x0000000e0e35e981 */ /* 0x004ea8000c1e1100 */
        /* <DEDUP_REMOVED lines=64> */
[----:B------:R-:W4:Y:S01]  /*17d70*/  LDL R15, [R1+0xd34] ;  /* 0x000d3400010f7983 */ /* 0x000f220000100800 */
[----:B--2---:R-:W-:Y:S01]  /*17d80*/  PRMT R10, RZ, 0x7610, R10 ;  /* 0x00007610ff0a7816 */ /* 0x004fe2000000000a */
[----:B---3--:R-:W-:-:S02]  /*17d90*/  @!P6 IMAD.MOV.U32 R14, RZ, RZ, R11 ;  /* 0x000000ffff0ee224 */ /* 0x008fc400078e000b */
[----:B------:R-:W2:Y:S04]  /*17da0*/  LDL.LU R11, [R1+0x22b0] ;  /* 0x0022b000010b7983 */ /* 0x000ea80000300800 */
[----:B----4-:R-:W3:Y:S04]  /*17db0*/  @!P6 LDG.E.U8 R10, desc[UR14][R14.64] ;  /* 0x0000000e0e0ae981 */ /* 0x010ee8000c1e1100 */
[----:B---3--:R1:W-:Y:S04]  /*17dc0*/  STL [R1+0x10c], R10 ;  /* 0x00010c0a01007387 */ /* 0x0083e80000100800 */
[----:B-1----:R-:W3:Y:S04]  /*17dd0*/  LDL.LU R10, [R1+0x22ac] ;  /* 0x0022ac00010a7983 */ /* 0x002ee80000300800 */
        /* <DEDUP_REMOVED lines=12> */
[----:B---3--:R-:W-:-:S02]  /*17ea0*/  PRMT R10, RZ, 0x7610, R10 ;  /* 0x00007610ff0a7816 */ /* 0x008fc4000000000a */
        /* <DEDUP_REMOVED lines=8> */
[----:B------:R-:W3:Y:S04]  /*17f30*/  LDL R14, [R1+0xd4c] ;  /* 0x000d4c00010e7983 */ /* 0x000ee80000100800 */
[----:B------:R-:W3:Y:S02]  /*17f40*/  LDL R15, [R1+0xd50] ;  /* 0x000d5000010f7983 */ /* 0x000ee40000100800 */
        /* <DEDUP_REMOVED lines=8> */
[----:B0-----:R-:W-:Y:S01]  /*17fd0*/  VIADD R13, R13, 0xffffffea ;  /* 0xffffffea0d0d7836 */ /* 0x001fe20000000000 */
[----:B--2---:R-:W-:-:S04]  /*17fe0*/  PRMT R10, RZ, 0x7610, R10 ;  /* 0x00007610ff0a7816 */ /* 0x004fc8000000000a */
[----:B------:R-:W-:Y:S02]  /*17ff0*/  ISETP.GE.U32.AND P6, PT, R13, 0x7fffff6b, PT ;  /* 0x7fffff6b0d00780c */ /* 0x000fe40003fc6070 */
[----:B------:R-:W-:Y:S02]  /*18000*/  PRMT R13, RZ, 0x7610, R13 ;  /* 0x00007610ff0d7816 */ /* 0x000fe4000000000d */
[----:B----4-:R-:W-:-:S04]  /*18010*/  @!P5 LOP3.LUT R15, R15, R14, RZ, 0x3c, !PT ;  /* 0x0000000e0f0fd212 */ /* 0x010fc800078e3cff */
[----:B------:R-:W-:-:S04]  /*18020*/  @!P5 LOP3.LUT R14, R15, R14, RZ, 0x3c, !PT ;  /* 0x0000000e0f0ed212 */ /* 0x000fc800078e3cff */
[----:B------:R-:W-:-:S05]  /*18030*/  @!P5 LOP3.LUT R15, R15, R14, RZ, 0x3c, !PT ;  /* 0x0000000e0f0fd212 */ /* 0x000fca00078e3cff */
[----:B------:R0:W2:Y:S02]  /*18040*/  @!P5 LDG.E.U8 R10, desc[UR14][R14.64] ;  /* 0x0000000e0e0ad981 */ /* 0x0000a4000c1e1100 */
[----:B0-----:R-:W-:Y:S02]  /*18050*/  @!P5 IMAD.MOV.U32 R14, RZ, RZ, R20 ;  /* 0x000000ffff0ed224 */ /* 0x001fe400078e0014 */
[----:B------:R-:W-:-:S05]  /*18060*/  @!P5 IMAD.MOV.U32 R15, RZ, RZ, R17 ;  /* 0x000000ffff0fd224 */ /* 0x000fca00078e0011 */
[----:B------:R-:W4:Y:S04]  /*18070*/  @!P5 LDG.E.U8 R13, desc[UR14][R14.64] ;  /* 0x0000000e0e0dd981 */ /* 0x000f28000c1e1100 */
[----:B--2---:R0:W-:Y:S04]  /*18080*/  STL [R1+0x290], R10 ;  /* 0x0002900a01007387 */ /* 0x0041e80000100800 */
[----:B0-----:R-:W2:Y:S04]  /*18090*/  LDL.LU R10, [R1+0x22a0] ;  /* 0x0022a000010a7983 */ /* 0x001ea80000300800 */
[----:B------:R-:W2:Y:S04]  /*180a0*/  LDL.LU R17, [R1+0x229c] ;  /* 0x00229c0001117983 */ /* 0x000ea80000300800 */
[----:B------:R-:W2:Y:S04]  /*180b0*/  LDL.LU R20, [R1+0x2298] ;  /* 0x0022980001147983 */ /* 0x000ea80000300800 */
[----:B----4-:R0:W-:Y:S04]  /*180c0*/  STL [R1+0x28c], R13 ;  /* 0x00028c0d01007387 */ /* 0x0101e80000100800 */
[----:B------:R-:W4:Y:S04]  /*180d0*/  LDL R14, [R1+0xd64] ;  /* 0x000d6400010e7983 */ /* 0x000f280000100800 */
[----:B------:R-:W4:Y:S01]  /*180e0*/  LDL R15, [R1+0xd68] ;  /* 0x000d6800010f7983 */ /* 0x000f220000100800 */
[----:B0-----:R-:W0:Y:S01]  /*180f0*/  LDC R13, c[0x0][0x3a0] ;  /* 0x0000e800ff0d7b82 */ /* 0x001e220000000800 */
[----:B---3--:R-:W-:Y:S01]  /*18100*/  PRMT R11, RZ, 0x7610, R11 ;  /* 0x00007610ff0b7816 */ /* 0x008fe2000000000b */
[----:B0-----:R-:W-:-:S05]  /*18110*/  VIADD R13, R13, 0xffffffe9 ;  /* 0xffffffe90d0d7836 */ /* 0x001fca0000000000 */
[----:B------:R-:W-:Y:S02]  /*18120*/  ISETP.GE.U32.AND P5, PT, R13, 0x7fffff6a, PT ;  /* 0x7fffff6a0d00780c */ /* 0x000fe40003fa6070 */
[----:B------:R-:W3:Y:S01]  /*18130*/  LDL R13, [R1+0xd6c] ;  /* 0x000d6c00010d7983 */ /* 0x000ee20000100800 */
[----:B----4-:R-:W-:-:S04]  /*18140*/  @!P6 LOP3.LUT R15, R15, R14, RZ, 0x3c, !PT ;  /* 0x0000000e0f0fe212 */ /* 0x010fc800078e3cff */
[----:B------:R-:W-:-:S04]  /*18150*/  @!P6 LOP3.LUT R14, R15, R14, RZ, 0x3c, !PT ;  /* 0x0000000e0f0ee212 */ /* 0x000fc800078e3cff */
[----:B------:R-:W-:-:S05]  /*18160*/  @!P6 LOP3.LUT R15, R15, R14, RZ, 0x3c, !PT ;  /* 0x0000000e0f0fe212 */ /* 0x000fca00078e3cff */
[----:B------:R0:W4:Y:S01]  /*18170*/  @!P6 LDG.E.U8 R11, desc[UR14][R14.64] ;  /* 0x0000000e0e0be981 */ /* 0x000122000c1e1100 */
[----:B--2---:R-:W-:Y:S01]  /*18180*/  PRMT R10, RZ, 0x7610, R10 ;  /* 0x00007610ff0a7816 */ /* 0x004fe2000000000a */
[----:B0-----:R-:W-:Y:S02]  /*18190*/  @!P6 IMAD.MOV.U32 R14, RZ, RZ, R55 ;  /* 0x000000ffff0ee224 */ /* 0x001fe400078e0037 */
[----:B---3--:R-:W-:Y:S01]  /*181a0*/  @!P6 IMAD.MOV.U32 R15, RZ, RZ, R13 ;  /* 0x000000ffff0fe224 */ /* 0x008fe200078e000d */
[----:B------:R-:W-:Y:S02]  /*181b0*/  PRMT R17, RZ, 0x7610, R17 ;  /* 0x00007610ff117816 */ /* 0x000fe40000000011 */
[----:B------:R-:W-:Y:S01]  /*181c0*/  PRMT R20, RZ, 0x7610, R20 ;  /* 0x00007610ff147816 */ /* 0x000fe20000000014 */
[----:B------:R-:W0:Y:S01]  /*181d0*/  LDC R13, c[0x0][0x3a0] ;  /* 0x0000e800ff0d7b82 */ /* 0x000e220000000800 */
[----:B------:R1:W2:Y:S04]  /*181e0*/  @!P6 LDG.E.U8 R10, desc[UR14][R14.64] ;  /* 0x0000000e0e0ae981 */ /* 0x0002a8000c1e1100 */
[----:B----4-:R-:W-:Y:S04]  /*181f0*/  STL [R1+0x1ed4], R11 ;  /* 0x001ed40b01007387 */ /* 0x010fe80000100800 */
[----:B------:R-:W3:Y:S04]  /*18200*/  LDL.LU R55, [R1+0x2294] ;  /* 0x0022940001377983 */ /* 0x000ee80000300800 */
[----:B------:R-:W4:Y:S01]  /*18210*/  LDL R15, [R1+0xd74] ;  /* 0x000d7400010f7983 */ /* 0x000f220000100800 */
[----:B-1----:R-:W-:-:S05]  /*18220*/  @!P6 IMAD.MOV.U32 R14, RZ, RZ, R58 ;  /* 0x000000ffff0ee224 */ /* 0x002fca00078e003a */
        /* <DEDUP_REMOVED lines=29> */
[----:B------:R-:W-:-:S02]  /*18400*/  PRMT R75, RZ, 0x7610, R75 ;  /* 0x00007610ff4b7816 */ /* 0x000fc4000000004b */
[----:B------:R-:W-:Y:S01]  /*18410*/  PRMT R22, RZ, 0x7610, R22 ;  /* 0x00007610ff167816 */ /* 0x000fe20000000016 */
[----:B------:R-:W0:Y:S01]  /*18420*/  LDC R13, c[0x0][0x3a0] ;  /* 0x0000e800ff0d7b82 */ /* 0x000e220000000800 */
[----:B---3--:R-:W-:Y:S04]  /*18430*/  STL [R1+0x1ee8], R58 ;  /* 0x001ee83a01007387 */ /* 0x008fe80000100800 */
[----:B--2---:R1:W2:Y:S04]  /*18440*/  @!P5 LDG.E.U8 R57, desc[UR14][R14.64] ;  /* 0x0000000e0e39d981 */ /* 0x0042a8000c1e1100 */
[----:B------:R-:W1:Y:S04]  /*18450*/  LDL R14, [R1+0xd9c] ;  /* 0x000d9c00010e7983 */ /* 0x000e680000100800 */
[----:B------:R-:W1:Y:S02]  /*18460*/  LDL R15, [R1+0xda0] ;  /* 0x000da000010f7983 */ /* 0x000e640000100800 */
[----:B-1----:R-:W-:-:S04]  /*18470*/  @!P5 LOP3.LUT R15, R15, R14, RZ, 0x3c, !PT ;  /* 0x0000000e0f0fd212 */ /* 0x002fc800078e3cff */
[----:B------:R-:W-:-:S04]  /*18480*/  @!P5 LOP3.LUT R14, R15, R14, RZ, 0x3c, !PT ;  /* 0x0000000e0f0ed212 */ /* 0x000fc800078e3cff */
[----:B------:R-:W-:Y:S01]  /*18490*/  @!P5 LOP3.LUT R15, R15, R14, RZ, 0x3c, !PT ;  /* 0x0000000e0f0fd212 */ /* 0x000fe200078e3cff */
[----:B--2---:R-:W-:Y:S04]  /*184a0*/  STL [R1+0x1eec], R57 ;  /* 0x001eec3901007387 */ /* 0x004fe80000100800 */
[----:B------:R1:W2:Y:S04]  /*184b0*/  @!P5 LDG.E.U8 R75, desc[UR14][R14.64] ;  /* 0x0000000e0e4bd981 */ /* 0x0002a8000c1e1100 */
[----:B------:R-:W1:Y:S04]  /*184c0*/  LDL R14, [R1+0xda4] ;  /* 0x000da400010e7983 */ /* 0x000e680000100800 */
[----:B------:R-:W1:Y:S01]  /*184d0*/  LDL R15, [R1+0xda8] ;  /* 0x000da800010f7983 */ /* 0x000e620000100800 */
[----:B------:R-:W-:-:S02]  /*184e0*/  PRMT R61, RZ, 0x7610, R61 ;  /* 0x00007610ff3d7816 */ /* 0x000fc4000000003d */
        /* <DEDUP_REMOVED lines=36> */
[----:B--2---:R-:W-:-:S02]  /*18730*/  PRMT R61, RZ, 0x7610, R61 ;  /* 0x00007610ff3d7816 */ /* 0x004fc4000000003d */
[----:B---3--:R-:W-:Y:S01]  /*18740*/  PRMT R22, RZ, 0x7610, R22 ;  /* 0x00007610ff167816 */ /* 0x008fe20000000016 */
        /* <DEDUP_REMOVED lines=53> */
[----:B------:R-:W4:Y:S01]  /*18aa0*/  LDL R15, [R1+0xdf4] ;  /* 0x000df400010f7983 */ /* 0x000f220000100800 */
[----:B0-----:R-:W-:Y:S01]  /*18ab0*/  VIADD R13, R13, 0xffffffe2 ;  /* 0xffffffe20d0d7836 */ /* 0x001fe20000000000 */
[----:B--2---:R-:W-:-:S04]  /*18ac0*/  PRMT R61, RZ, 0x7610, R61 ;  /* 0x00007610ff3d7816 */ /* 0x004fc8000000003d */
        /* <DEDUP_REMOVED lines=15> */
[----:B0-----:R-:W0:Y:S02]  /*18bc0*/  LDC R13, c[0x0][0x3a0] ;  /* 0x0000e800ff0d7b82 */ /* 0x001e240000000800 */
[----:B0-----:R-:W-:-:S05]  /*18bd0*/  VIADD R13, R13, 0xffffffe1 ;  /* 0xffffffe10d0d7836 */ /* 0x001fca0000000000 */
[----:B------:R-:W-:Y:S02]  /*18be0*/  ISETP.GE.U32.AND P6, PT, R13, 0x7fffff62, PT ;  /* 0x7fffff620d00780c */ /* 0x000fe40003fc6070 */
[----:B------:R-:W2:Y:S01]  /*18bf0*/  LDL R13, [R1+0xe0c] ;  /* 0x000e0c00010d7983 */ /* 0x000ea20000100800 */
[----:B---3--:R-:W-:Y:S02]  /*18c00*/  PRMT R61, RZ, 0x7610, R61 ;  /* 0x00007610ff3d7816 */ /* 0x008fe4000000003d */
[----:B----4-:R-:W-:-:S04]  /*18c10*/  @!P5 LOP3.LUT R15, R15, R14, RZ, 0x3c, !PT ;  /* 0x0000000e0f0fd212 */ /* 0x010fc800078e3cff */
[----:B------:R-:W-:-:S04]  /*18c20*/  @!P5 LOP3.LUT R14, R15, R14, RZ, 0x3c, !PT ;  /* 0x0000000e0f0ed212 */ /* 0x000fc800078e3cff */
[----:B------:R-:W-:-:S05]  /*18c30*/  @!P5 LOP3.LUT R15, R15, R14, RZ, 0x3c, !PT ;  /* 0x0000000e0f0fd212 */ /* 0x000fca00078e3cff */
[----:B------:R0:W3:Y:S01]  /*18c40*/  @!P5 LDG.E.U8 R61, desc[UR14][R14.64] ;  /* 0x0000000e0e3dd981 */ /* 0x0000e2000c1e1100 */
[----:B--2---:R-:W-:Y:S01]  /*18c50*/  PRMT R22, RZ, 0x7610, R22 ;  /* 0x00007610ff167816 */ /* 0x004fe20000000016 */
[----:B0-----:R-:W-:Y:S02]  /*18c60*/  @!P5 IMAD.MOV.U32 R14, RZ, RZ, R56 ;  /* 0x000000ffff0ed224 */ /* 0x001fe400078e0038 */
[----:B------:R-:W-:Y:S01]  /*18c70*/  @!P5 IMAD.MOV.U32 R15, RZ, RZ, R13 ;  /* 0x000000ffff0fd224 */ /* 0x000fe200078e000d */
[----:B------:R-:W-:Y:S02]  /*18c80*/  PRMT R19, RZ, 0x7610, R19 ;  /* 0x00007610ff137816 */ /* 0x000fe40000000013 */
[----:B------:R-:W-:Y:S01]  /*18c90*/  PRMT R49, RZ, 0x7610, R49 ;  /* 0x00007610ff317816 */ /* 0x000fe20000000031 */
[----:B------:R-:W0:Y:S01]  /*18ca0*/  LDC R13, c[0x0][0x3a0] ;  /* 0x0000e800ff0d7b82 */ /* 0x000e220000000800 */
[----:B------:R1:W2:Y:S04]  /*18cb0*/  @!P5 LDG.E.U8 R22, desc[UR14][R14.64] ;  /* 0x0000000e0e16d981 */ /* 0x0002a8000c1e1100 */
[----:B---3--:R-:W-:Y:S04]  /*18cc0*/  STL [R1+0x1ef4], R61 ;  /* 0x001ef43d01007387 */ /* 0x008fe80000100800 */
        /* <DEDUP_REMOVED lines=156> */
[----:B---3--:R-:W-:Y:S01]  /*19690*/  PRMT R38, RZ, 0x7610, R38 ;  /* 0x00007610ff267816 */ /* 0x008fe20000000026 */
[----:B0-----:R-:W0:Y:S01]  /*196a0*/  LDC R13, c[0x0][0x3a0] ;  /* 0x0000e800ff0d7b82 */ /* 0x001e220000000800 */
[----:B----4-:R-:W-:-:S04]  /*196b0*/  @!P6 LOP3.LUT R15, R15, R14, RZ, 0x3c, !PT ;  /* 0x0000000e0f0fe212 */ /* 0x010fc800078e3cff */
[----:B------:R-:W-:-:S04]  /*196c0*/  @!P6 LOP3.LUT R14, R15, R14, RZ, 0x3c, !PT ;  /* 0x0000000e0f0ee212 */ /* 0x000fc800078e3cff */
[----:B------:R-:W-:-:S05]  /*196d0*/  @!P6 LOP3.LUT R15, R15, R14, RZ, 0x3c, !PT ;  /* 0x0000000e0f0fe212 */ /* 0x000fca00078e3cff */
[----:B------:R1:W3:Y:S04]  /*196e0*/  @!P6 LDG.E.U8 R38, desc[UR14][R14.64] ;  /* 0x0000000e0e26e981 */ /* 0x0002e8000c1e1100 */
[----:B------:R-:W4:Y:S01]  /*196f0*/  LDL R15, [R1+0xeac] ;  /* 0x000eac00010f7983 */ /* 0x000f220000100800 */
[----:B0-----:R-:W-:Y:S01]  /*19700*/  VIADD R13, R13, 0xffffffd9 ;  /* 0xffffffd90d0d7836 */ /* 0x001fe20000000000 */
[----:B--2---:R-:W-:Y:S01]  /*19710*/  PRMT R29, RZ, 0x7610, R29 ;  /* 0x00007610ff1d7816 */ /* 0x004fe2000000001d */
[----:B-1----:R-:W-:-:S03]  /*19720*/  @!P6 IMAD.MOV.U32 R14, RZ, RZ, R63 ;  /* 0x000000ffff0ee224 */ /* 0x002fc600078e003f */
[----:B------:R-:W-:Y:S02]  /*19730*/  ISETP.GE.U32.AND P5, PT, R13, 0x7fffff5a, PT ;  /* 0x7fffff5a0d00780c */ /* 0x000fe40003fa6070 */
[----:B------:R-:W2:Y:S04]  /*19740*/  LDL R13, [R1+0xeb8] ;  /* 0x000eb800010d7983 */ /* 0x000ea80000100800 */
[----:B---3--:R-:W-:Y:S04]  /*19750*/  STL [R1+0x1f14], R38 ;  /* 0x001f142601007387 */ /* 0x008fe80000100800 */
[----:B------:R-:W3:Y:S04]  /*19760*/  LDL.LU R63, [R1+0x220c] ;  /* 0x00220c00013f7983 */ /* 0x000ee80000300800 */
[----:B----4-:R2:W4:Y:S04]  /*19770*/  @!P6 LDG.E.U8 R29, desc[UR14][R14.64] ;  /* 0x0000000e0e1de981 */ /* 0x010528000c1e1100 */
[----:B------:R-:W3:Y:S01]  /*19780*/  LDL R15, [R1+0xeb4] ;  /* 0x000eb400010f7983 */ /* 0x000ee20000100800 */
[----:B------:R-:W-:Y:S01]  /*19790*/  PRMT R23, RZ, 0x7610, R23 ;  /* 0x00007610ff177816 */ /* 0x000fe20000000017 */
[----:B--2---:R-:W-:Y:S01]  /*197a0*/  @!P6 IMAD.MOV.U32 R14, RZ, RZ, R13 ;  /* 0x000000ffff0ee224 */ /* 0x004fe200078e000d */
[----:B------:R-:W-:-:S02]  /*197b0*/  PRMT R21, RZ, 0x7610, R21 ;  /* 0x00007610ff157816 */ /* 0x000fc40000000015 */
[----:B------:R-:W-:Y:S01]  /*197c0*/  PRMT R62, RZ, 0x7610, R62 ;  /* 0x00007610ff3e7816 */ /* 0x000fe2000000003e */
[----:B------:R-:W0:Y:S01]  /*197d0*/  LDC R13, c[0x0][0x3a0] ;  /* 0x0000e800ff0d7b82 */ /* 0x000e220000000800 */
[----:B----4-:R-:W-:Y:S04]  /*197e0*/  STL [R1+0x1f18], R29 ;  /* 0x001f181d01007387 */ /* 0x010fe80000100800 */
[----:B---3--:R1:W2:Y:S04]  /*197f0*/  @!P6 LDG.E.U8 R23, desc[UR14][R14.64] ;  /* 0x0000000e0e17e981 */ /* 0x0082a8000c1e1100 */
[----:B------:R-:W3:Y:S01]  /*19800*/  LDL R15, [R1+0xebc] ;  /* 0x000ebc00010f7983 */ /* 0x000ee20000100800 */
[----:B-1----:R-:W-:-:S03]  /*19810*/  @!P6 IMAD.MOV.U32 R14, RZ, RZ, R93 ;  /* 0x000000ffff0ee224 */ /* 0x002fc600078e005d */
[----:B--2---:R-:W-:Y:S04]  /*19820*/  STL [R1+0x1f1c], R23 ;  /* 0x001f1c1701007387 */ /* 0x004fe80000100800 */
[----:B------:R-:W2:Y:S04]  /*19830*/  LDL.LU R93, [R1+0x2208] ;  /* 0x00220800015d7983 */ /* 0x000ea80000300800 */
[----:B---3--:R1:W3:Y:S04]  /*19840*/  @!P6 LDG.E.U8 R21, desc[UR14][R14.64] ;  /* 0x0000000e0e15e981 */ /* 0x0082e8000c1e1100 */
[----:B------:R-:W1:Y:S04]  /*19850*/  LDL R14, [R1+0xec4] ;  /* 0x000ec400010e7983 */ /* 0x000e680000100800 */
[----:B------:R-:W1:Y:S01]  /*19860*/  LDL R15, [R1+0xec8] ;  /* 0x000ec800010f7983 */ /* 0x000e620000100800 */
[----:B------:R-:W-:-:S02]  /*19870*/  PRMT R63, RZ, 0x7610, R63 ;  /* 0x00007610ff3f7816 */ /* 0x000fc4000000003f */
[----:B-1----:R-:W-:-:S04]  /*19880*/  @!P5 LOP3.LUT R15, R15, R14, RZ, 0x3c, !PT ;  /* 0x0000000e0f0fd212 */ /* 0x002fc800078e3cff */
[----:B------:R-:W-:-:S04]  /*19890*/  @!P5 LOP3.LUT R14, R15, R14, RZ, 0x3c, !PT ;  /* 0x0000000e0f0ed212 */ /* 0x000fc800078e3cff */
[----:B------:R-:W-:Y:S01]  /*198a0*/  @!P5 LOP3.LUT R15, R15, R14, RZ, 0x3c, !PT ;  /* 0x0000000e0f0fd212 */ /* 0x000fe200078e3cff */
[----:B---3--:R-:W-:Y:S04]  /*198b0*/  STL [R1+0x1f20], R21 ;  /* 0x001f201501007387 */ /* 0x008fe80000100800 */
[----:B------:R1:W3:Y:S04]  /*198c0*/  @!P5 LDG.E.U8 R63, desc[UR14][R14.64] ;  /* 0x0000000e0e3fd981 */ /* 0x0002e8000c1e1100 */
[----:B------:R-:W1:Y:S04]  /*198d0*/  LDL R14, [R1+0xecc] ;  /* 0x000ecc00010e7983 */ /* 0x000e680000100800 */
[----:B------:R-:W1:Y:S02]  /*198e0*/  LDL R15, [R1+0xed0] ;  /* 0x000ed000010f7983 */ /* 0x000e640000100800 */
[----:B-1----:R-:W-:-:S04]  /*198f0*/  @!P5 LOP3.LUT R15, R15, R14, RZ, 0x3c, !PT ;  /* 0x0000000e0f0fd212 */ /* 0x002fc800078e3cff */
[----:B------:R-:W-:-:S04]  /*19900*/  @!P5 LOP3.LUT R14, R15, R14, RZ, 0x3c, !PT ;  /* 0x0000000e0f0ed212 */ /* 0x000fc800078e3cff */
[----:B------:R-:W-:-:S05]  /*19910*/  @!P5 LOP3.LUT R15, R15, R14, RZ, 0x3c, !PT ;  /* 0x0000000e0f0fd212 */ /* 0x000fca00078e3cff */
[----:B------:R-:W4:Y:S04]  /*19920*/  @!P5 LDG.E.U8 R62, desc[UR14][R14.64] ;  /* 0x0000000e0e3ed981 */ /* 0x000f28000c1e1100 */
[----:B---3--:R-:W-:Y:S04]  /*19930*/  STL [R1+0x1f24], R63 ;  /* 0x001f243f01007387 */ /* 0x008fe80000100800 */
[----:B----4-:R1:W-:Y:S04]  /*19940*/  STL [R1+0x570], R62 ;  /* 0x0005703e01007387 */ /* 0x0103e80000100800 */
        /* <DEDUP_REMOVED lines=319> */
[----:B------:R-:W1:Y:S04]  /*1ad40*/  LDL R14, [R1+0xff4] ;  /* 0x000ff400010e7983 */ /* 0x000e680000100800 */
[----:B------:R-:W1:Y:S01]  /*1ad50*/  LDL R15, [R1+0xff8] ;  /* 0x000ff800010f7983 */ /* 0x000e620000100800 */
[----:B0-----:R-:W-:Y:S01]  /*1ad60*/  VIADD R13, R13, 0xffffffc9 ;  /* 0xffffffc90d0d7836 */ /* 0x001fe20000000000 */
[----:B--2---:R-:W-:-:S04]  /*1ad70*/  PRMT R40, RZ, 0x7610, R40 ;  /* 0x00007610ff287816 */ /* 0x004fc80000000028 */
[----:B------:R-:W-:Y:S02]  /*1ad80*/  ISETP.GE.U32.AND P5, PT, R13, 0x7fffff4a, PT ;  /* 0x7fffff4a0d00780c */ /* 0x000fe40003fa6070 */
[----:B------:R-:W2:Y:S01]  /*1ad90*/  LDL R13, [R1+0x1000] ;  /* 0x00100000010d7983 */ /* 0x000ea20000100800 */
[----:B-1----:R-:W-:-:S04]  /*1ada0*/  @!P6 LOP3.LUT R15, R15, R14, RZ, 0x3c, !PT ;  /* 0x0000000e0f0fe212 */ /* 0x002fc800078e3cff */
[----:B------:R-:W-:-:S04]  /*1adb0*/  @!P6 LOP3.LUT R14, R15, R14, RZ, 0x3c, !PT ;  /* 0x0000000e0f0ee212 */ /* 0x000fc800078e3cff */
[----:B------:R-:W-:Y:S01]  /*1adc0*/  @!P6 LOP3.LUT R15, R15, R14, RZ, 0x3c, !PT ;  /* 0x0000000e0f0fe212 */ /* 0x000fe200078e3cff */
[----:B---3--:R-:W-:Y:S04]  /*1add0*/  STL [R1+0x1f38], R52 ;  /* 0x001f383401007387 */ /* 0x008fe80000100800 */
[----:B------:R2:W3:Y:S04]  /*1ade0*/  @!P6 LDG.E.U8 R40, desc[UR14][R14.64] ;  /* 0x0000000e0e28e981 */ /* 0x0004e8000c1e1100 */
[----:B------:R-:W4:Y:S01]  /*1adf0*/  LDL R15, [R1+0xffc] ;  /* 0x000ffc00010f7983 */ /* 0x000f220000100800 */
[----:B------:R-:W-:Y:S01]  /*1ae00*/  PRMT R24, RZ, 0x7610, R24 ;  /* 0x00007610ff187816 */ /* 0x000fe20000000018 */
[----:B--2---:R-:W-:Y:S01]  /*1ae10*/  @!P6 IMAD.MOV.U32 R14, RZ, RZ, R13 ;  /* 0x000000ffff0ee224 */ /* 0x004fe200078e000d */
[----:B------:R-:W-:-:S02]  /*1ae20*/  PRMT R16, RZ, 0x7610, R16 ;  /* 0x00007610ff107816 */ /* 0x000fc40000000010 */
[----:B------:R-:W-:Y:S02]  /*1ae30*/  PRMT R88, RZ, 0x7610, R88 ;  /* 0x00007610ff587816 */ /* 0x000fe40000000058 */
[----:B------:R-:W-:Y:S01]  /*1ae40*/  PRMT R87, RZ, 0x7610, R87 ;  /* 0x00007610ff577816 */ /* 0x000fe20000000057 */
[----:B------:R-:W0:Y:S01]  /*1ae50*/  LDC R13, c[0x0][0x3a0] ;  /* 0x0000e800ff0d7b82 */ /* 0x000e220000000800 */
[----:B---3--:R-:W-:Y:S04]  /*1ae60*/  STL [R1+0x1f3c], R40 ;  /* 0x001f3c2801007387 */ /* 0x008fe80000100800 */
[----:B----4-:R1:W2:Y:S04]  /*1ae70*/  @!P6 LDG.E.U8 R24, desc[UR14][R14.64] ;  /* 0x0000000e0e18e981 */ /* 0x0102a8000c1e1100 */
        /* <DEDUP_REMOVED lines=8> */
[----:B------:R-:W1:Y:S02]  /*1af00*/  LDL R15, [R1+0x1010] ;  /* 0x00101000010f7983 */ /* 0x000e640000100800 */
        /* <DEDUP_REMOVED lines=149> */
[----:B------:R-:W1:Y:S04]  /*1b860*/  LDL R14, [R1+0x10f0] ;  /* 0x0010f000010e7983 */ /* 0x000e680000100800 */
[----:B------:R-:W1:Y:S01]  /*1b870*/  LDL R15, [R1+0x10f4] ;  /* 0x0010f400010f7983 */ /* 0x000e620000100800 */
[----:B0-----:R-:W-:Y:S01]  /*1b880*/  VIADD R13, R13, 0xffffffc1 ;  /* 0xffffffc10d0d7836 */ /* 0x001fe20000000000 */
[----:B------:R-:W-:-:S04]  /*1b890*/  PRMT R87, RZ, 0x7610, R87 ;  /* 0x00007610ff577816 */ /* 0x000fc80000000057 */
[----:B------:R-:W-:Y:S02]  /*1b8a0*/  ISETP.GE.U32.AND P6, PT, R13, 0x7fffff42, PT ;  /* 0x7fffff420d00780c */ /* 0x000fe40003fc6070 */
[----:B------:R-:W3:Y:S01]  /*1b8b0*/  LDL R13, [R1+0x10fc] ;  /* 0x0010fc00010d7983 */ /* 0x000ee20000100800 */
[----:B-1----:R-:W-:-:S04]  /*1b8c0*/  @!P5 LOP3.LUT R15, R15, R14, RZ, 0x3c, !PT ;  /* 0x0000000e0f0fd212 */ /* 0x002fc800078e3cff */
[----:B------:R-:W-:-:S04]  /*1b8d0*/  @!P5 LOP3.LUT R14, R15, R14, RZ, 0x3c, !PT ;  /* 0x0000000e0f0ed212 */ /* 0x000fc800078e3cff */
[----:B------:R-:W-:Y:S01]  /*1b8e0*/  @!P5 LOP3.LUT R15, R15, R14, RZ, 0x3c, !PT ;  /* 0x0000000e0f0fd212 */ /* 0x000fe200078e3cff */
[----:B--2---:R-:W-:Y:S04]  /*1b8f0*/  STL [R1+0x1f58], R88 ;  /* 0x001f585801007387 */ /* 0x004fe80000100800 */
[----:B------:R3:W2:Y:S04]  /*1b900*/  @!P5 LDG.E.U8 R87, desc[UR14][R14.64] ;  /* 0x0000000e0e57d981 */ /* 0x0006a8000c1e1100 */
[----:B------:R-:W4:Y:S01]  /*1b910*/  LDL R15, [R1+0x10f8] ;  /* 0x0010f800010f7983 */ /* 0x000f220000100800 */
[----:B------:R-:W-:Y:S01]  /*1b920*/  PRMT R83, RZ, 0x7610, R83 ;  /* 0x00007610ff537816 */ /* 0x000fe20000000053 */
[----:B---3--:R-:W-:Y:S01]  /*1b930*/  @!P5 IMAD.MOV.U32 R14, RZ, RZ, R13 ;  /* 0x000000ffff0ed224 */ /* 0x008fe200078e000d */
[----:B------:R-:W-:-:S02]  /*1b940*/  PRMT R81, RZ, 0x7610, R81 ;  /* 0x00007610ff517816 */ /* 0x000fc40000000051 */
[----:B------:R-:W-:Y:S02]  /*1b950*/  PRMT R86, RZ, 0x7610, R86 ;  /* 0x00007610ff567816 */ /* 0x000fe40000000056 */
[----:B------:R-:W-:Y:S01]  /*1b960*/  PRMT R85, RZ, 0x7610, R85 ;  /* 0x00007610ff557816 */ /* 0x000fe20000000055 */
[----:B------:R-:W0:Y:S01]  /*1b970*/  LDC R13, c[0x0][0x3a0] ;  /* 0x0000e800ff0d7b82 */ /* 0x000e220000000800 */
[----:B--2---:R-:W-:Y:S04]  /*1b980*/  STL [R1+0x1f5c], R87 ;  /* 0x001f5c5701007387 */ /* 0x004fe80000100800 */
        /* <DEDUP_REMOVED lines=89> */
[----:B------:R-:W2:Y:S01]  /*1bf20*/  @!P6 LDG.E.U8 R86, desc[UR14][R14.64] ;  /* 0x0000000e0e56e981 */ /* 0x000ea2000c1e1100 */
[----:B0-----:R-:W-:-:S05]  /*1bf30*/  VIADD R13, R13, 0xffffffbb ;  /* 0xffffffbb0d0d7836 */ /* 0x001fca0000000000 */
[----:B------:R-:W-:Y:S02]  /*1bf40*/  ISETP.GE.U32.AND P5, PT, R13, 0x7fffff3c, PT ;  /* 0x7fffff3c0d00780c */ /* 0x000fe40003fa6070 */
[----:B------:R-:W4:Y:S04]  /*1bf50*/  LDL R13, [R1+0x11b8] ;  /* 0x0011b800010d7983 */ /* 0x000f280000100800 */
        /* <DEDUP_REMOVED lines=8> */
[----:B------:R0:W2:Y:S01]  /*1bfe0*/  @!P6 LDG.E.U8 R89, desc[UR14][R14.64] ;  /* 0x0000000e0e59e981 */ /* 0x0000a2000c1e1100 */
[----:B------:R-:W-:Y:S01]  /*1bff0*/  PRMT R88, RZ, 0x7610, R88 ;  /* 0x00007610ff587816 */ /* 0x000fe20000000058 */
[----:B0-----:R-:W-:Y:S02]  /*1c000*/  @!P6 IMAD.MOV.U32 R14, RZ, RZ, R86 ;  /* 0x000000ffff0ee224 */ /* 0x001fe400078e0056 */
[----:B----4-:R-:W-:-:S05]  /*1c010*/  @!P6 IMAD.MOV.U32 R15, RZ, RZ, R13 ;  /* 0x000000ffff0fe224 */ /* 0x010fca00078e000d */
[----:B------:R-:W4:Y:S04]  /*1c020*/  @!P6 LDG.E.U8 R88, desc[UR14][R14.64] ;  /* 0x0000000e0e58e981 */ /* 0x000f28000c1e1100 */
[----:B--2---:R0:W-:Y:S04]  /*1c030*/  STL [R1+0x1fa4], R89 ;  /* 0x001fa45901007387 */ /* 0x0041e80000100800 */
[----:B------:R-:W2:Y:S04]  /*1c040*/  LDL.LU R86, [R1+0x213c] ;  /* 0x00213c0001567983 */ /* 0x000ea80000300800 */
[----:B------:R-:W2:Y:S04]  /*1c050*/  LDL R14, [R1+0x11c0] ;  /* 0x0011c000010e7983 */ /* 0x000ea80000100800 */
[----:B------:R-:W2:Y:S01]  /*1c060*/  LDL R15, [R1+0x11c4] ;  /* 0x0011c400010f7983 */ /* 0x000ea20000100800 */
[----:B------:R-:W-:Y:S01]  /*1c070*/  PRMT R87, RZ, 0x7610, R87 ;  /* 0x00007610ff577816 */ /* 0x000fe20000000057 */
[----:B0-----:R-:W0:Y:S02]  /*1c080*/  LDC R89, c[0x0][0x3a0] ;  /* 0x0000e800ff597b82 */ /* 0x001e240000000800 */
[----:B----4-:R-:W-:Y:S01]  /*1c090*/  STL [R1+0x1fa8], R88 ;  /* 0x001fa85801007387 */ /* 0x010fe20000100800 */
[----:B--2---:R-:W-:-:S04]  /*1c0a0*/  @!P6 LOP3.LUT R15, R15, R14, RZ, 0x3c, !PT ;  /* 0x0000000e0f0fe212 */ /* 0x004fc800078e3cff */
[----:B------:R-:W-:-:S04]  /*1c0b0*/  @!P6 LOP3.LUT R14, R15, R14, RZ, 0x3c, !PT ;  /* 0x0000000e0f0ee212 */ /* 0x000fc800078e3cff */
[----:B------:R-:W-:-:S05]  /*1c0c0*/  @!P6 LOP3.LUT R15, R15, R14, RZ, 0x3c, !PT ;  /* 0x0000000e0f0fe212 */ /* 0x000fca00078e3cff */
[----:B------:R1:W2:Y:S04]  /*1c0d0*/  @!P6 LDG.E.U8 R87, desc[UR14][R14.64] ;  /* 0x0000000e0e57e981 */ /* 0x0002a8000c1e1100 */
[----:B------:R-:W4:Y:S01]  /*1c0e0*/  LDL R15, [R1+0x11c8] ;  /* 0x0011c800010f7983 */ /* 0x000f220000100800 */
[----:B0-----:R-:W-:Y:S01]  /*1c0f0*/  VIADD R13, R89, 0xffffffba ;  /* 0xffffffba590d7836 */ /* 0x001fe20000000000 */
[----:B------:R-:W-:Y:S01]  /*1c100*/  PRMT R93, RZ, 0x7610, R93 ;  /* 0x00007610ff5d7816 */ /* 0x000fe2000000005d */
[----:B-1----:R-:W-:-:S03]  /*1c110*/  @!P5 IMAD.MOV.U32 R14, RZ, RZ, R86 ;  /* 0x000000ffff0ed224 */ /* 0x002fc600078e0056 */
[----:B------:R-:W-:Y:S01]  /*1c120*/  ISETP.GE.U32.AND P6, PT, R13, 0x7fffff3b, PT ;  /* 0x7fffff3b0d00780c */ /* 0x000fe20003fc6070 */
[----:B--2---:R-:W-:Y:S04]  /*1c130*/  STL [R1+0x1fac], R87 ;  /* 0x001fac5701007387 */ /* 0x004fe80000100800 */
[----:B------:R-:W2:Y:S04]  /*1c140*/  LDL R13, [R1+0x11d8] ;  /* 0x0011d800010d7983 */ /* 0x000ea80000100800 */
[----:B------:R-:W2:Y:S04]  /*1c150*/  LDL.LU R86, [R1+0x2138] ;  /* 0x0021380001567983 */ /* 0x000ea80000300800 */
[----:B----4-:R0:W4:Y:S04]  /*1c160*/  @!P5 LDG.E.U8 R93, desc[UR14][R14.64] ;  /* 0x0000000e0e5dd981 */ /* 0x010128000c1e1100 */
[----:B------:R-:W0:Y:S04]  /*1c170*/  LDL R14, [R1+0x11d0] ;  /* 0x0011d000010e7983 */ /* 0x000e280000100800 */
[----:B------:R-:W0:Y:S01]  /*1c180*/  LDL R15, [R1+0x11d4] ;  /* 0x0011d400010f7983 */ /* 0x000e220000100800 */
[----:B------:R-:W-:-:S02]  /*1c190*/  PRMT R62, RZ, 0x7610, R62 ;  /* 0x00007610ff3e7816 */ /* 0x000fc4000000003e */
[----:B------:R-:W-:Y:S02]  /*1c1a0*/  PRMT R63, RZ, 0x7610, R63 ;  /* 0x00007610ff3f7816 */ /* 0x000fe4000000003f */
[----:B0-----:R-:W-:-:S04]  /*1c1b0*/  @!P5 LOP3.LUT R15, R15, R14, RZ, 0x3c, !PT ;  /* 0x0000000e0f0fd212 */ /* 0x001fc800078e3cff */
[----:B------:R-:W-:-:S04]  /*1c1c0*/  @!P5 LOP3.LUT R14, R15, R14, RZ, 0x3c, !PT ;  /* 0x0000000e0f0ed212 */ /* 0x000fc800078e3cff */
[----:B------:R-:W-:-:S05]  /*1c1d0*/  @!P5 LOP3.LUT R15, R15, R14, RZ, 0x3c, !PT ;  /* 0x0000000e0f0fd212 */ /* 0x000fca00078e3cff */
[----:B------:R3:W4:Y:S02]  /*1c1e0*/  @!P5 LDG.E.U8 R62, desc[UR14][R14.64] ;  /* 0x0000000e0e3ed981 */ /* 0x000724000c1e1100 */
[----:B---3--:R-:W-:Y:S02]  /*1c1f0*/  @!P5 IMAD.MOV.U32 R14, RZ, RZ, R85 ;  /* 0x000000ffff0ed224 */ /* 0x008fe400078e0055 */
[----:B--2---:R-:W-:-:S05]  /*1c200*/  @!P5 IMAD.MOV.U32 R15, RZ, RZ, R13 ;  /* 0x000000ffff0fd224 */ /* 0x004fca00078e000d */
[----:B------:R0:W2:Y:S04]  /*1c210*/  @!P5 LDG.E.U8 R63, desc[UR14][R14.64] ;  /* 0x0000000e0e3fd981 */ /* 0x0000a8000c1e1100 */
[----:B----4-:R1:W-:Y:S01]  /*1c220*/  STL [R1+0x1f68], R93 ;  /* 0x001f685d01007387 */ /* 0x0103e20000100800 */
[----:B------:R-:W-:Y:S01]  /*1c230*/  PRMT R21, RZ, 0x7610, R21 ;  /* 0x00007610ff157816 */ /* 0x000fe20000000015 */
[----:B0-----:R-:W-:Y:S02]  /*1c240*/  @!P5 IMAD.MOV.U32 R14, RZ, RZ, R78 ;  /* 0x000000ffff0ed224 */ /* 0x001fe400078e004e */
[----:B------:R-:W-:-:S05]  /*1c250*/  @!P5 IMAD.MOV.U32 R15, RZ, RZ, R77 ;  /* 0x000000ffff0fd224 */ /* 0x000fca00078e004d */
[----:B------:R-:W3:Y:S04]  /*1c260*/  @!P5 LDG.E.U8 R21, desc[UR14][R14.64] ;  /* 0x0000000e0e15d981 */ /* 0x000ee8000c1e1100 */
[----:B------:R-:W-:Y:S04]  /*1c270*/  STL [R1+0x1f6c], R62 ;  /* 0x001f6c3e01007387 */ /* 0x000fe80000100800 */
[----:B------:R-:W4:Y:S04]  /*1c280*/  LDL.LU R85, [R1+0x2134] ;  /* 0x0021340001557983 */ /* 0x000f280000300800 */
[----:B-1----:R-:W4:Y:S04]  /*1c290*/  LDL R93, [R1+0x121c] ;  /* 0x00121c00015d7983 */ /* 0x002f280000100800 */
[----:B--2---:R-:W-:Y:S04]  /*1c2a0*/  STL [R1+0x1f70], R63 ;  /* 0x001f703f01007387 */ /* 0x004fe80000100800 */
[----:B------:R-:W2:Y:S04]  /*1c2b0*/  LDL.LU R77, [R1+0x2130] ;  /* 0x00213000014d7983 */ /* 0x000ea80000300800 */
[----:B------:R-:W2:Y:S04]  /*1c2c0*/  LDL.LU R78, [R1+0x212c] ;  /* 0x00212c00014e7983 */ /* 0x000ea80000300800 */
[----:B------:R-:W2:Y:S04]  /*1c2d0*/  LDL R14, [R1+0x11e8] ;  /* 0x0011e800010e7983 */ /* 0x000ea80000100800 */
[----:B------:R-:W2:Y:S01]  /*1c2e0*/  LDL R15, [R1+0x11ec] ;  /* 0x0011ec00010f7983 */ /* 0x000ea20000100800 */
[----:B------:R-:W-:-:S03]  /*1c2f0*/  PRMT R86, RZ, 0x7610, R86 ;  /* 0x00007610ff567816 */ /* 0x000fc60000000056 */
[----:B---3--:R-:W-:Y:S01]  /*1c300*/  STL [R1+0x1f74], R21 ;  /* 0x001f741501007387 */ /* 0x008fe20000100800 */
[----:B--2---:R-:W-:-:S04]  /*1c310*/  @!P6 LOP3.LUT R15, R15, R14, RZ, 0x3c, !PT ;  /* 0x0000000e0f0fe212 */ /* 0x004fc800078e3cff */
[----:B------:R-:W-:-:S04]  /*1c320*/  @!P6 LOP3.LUT R14, R15, R14, RZ, 0x3c, !PT ;  /* 0x0000000e0f0ee212 */ /* 0x000fc800078e3cff */
[----:B------:R-:W-:-:S05]  /*1c330*/  @!P6 LOP3.LUT R15, R15, R14, RZ, 0x3c, !PT ;  /* 0x0000000e0f0fe212 */ /* 0x000fca00078e3cff */
[----:B------:R0:W2:Y:S04]  /*1c340*/  @!P6 LDG.E.U8 R86, desc[UR14][R14.64] ;  /* 0x0000000e0e56e981 */ /* 0x0000a8000c1e1100 */
[----:B------:R-:W0:Y:S04]  /*1c350*/  LDL R14, [R1+0x11f0] ;  /* 0x0011f000010e7983 */ /* 0x000e280000100800 */
[----:B------:R-:W0:Y:S01]  /*1c360*/  LDL R15, [R1+0x11f4] ;  /* 0x0011f400010f7983 */ /* 0x000e220000100800 */
[----:B------:R-:W-:Y:S01]  /*1c370*/  VIADD R13, R89, 0xffffffb9 ;  /* 0xffffffb9590d7836 */ /* 0x000fe20000000000 */
[----:B----4-:R-:W-:-:S04]  /*1c380*/  PRMT R85, RZ, 0x7610, R85 ;  /* 0x00007610ff557816 */ /* 0x010fc80000000055 */
[----:B------:R-:W-:Y:S02]  /*1c390*/  ISETP.GE.U32.AND P5, PT, R13, 0x7fffff3a, PT ;  /* 0x7fffff3a0d00780c */ /* 0x000fe40003fa6070 */
[----:B------:R-:W3:Y:S01]  /*1c3a0*/  LDL R13, [R1+0x11fc] ;  /* 0x0011fc00010d7983 */ /* 0x000ee20000100800 */
[----:B0-----:R-:W-:-:S04]  /*1c3b0*/  @!P6 LOP3.LUT R15, R15, R14, RZ, 0x3c, !PT ;  /* 0x0000000e0f0fe212 */ /* 0x001fc800078e3cff */
[----:B------:R-:W-:-:S04]  /*1c3c0*/  @!P6 LOP3.LUT R14, R15, R14, RZ, 0x3c, !PT ;  /* 0x0000000e0f0ee212 */ /* 0x000fc800078e3cff */
[----:B------:R-:W-:Y:S01]  /*1c3d0*/  @!P6 LOP3.LUT R15, R15, R14, RZ, 0x3c, !PT ;  /* 0x0000000e0f0fe212 */ /* 0x000fe200078e3cff */
[----:B--2---:R-:W-:Y:S04]  /*1c3e0*/  STL [R1+0x1f78], R86 ;  /* 0x001f785601007387 */ /* 0x004fe80000100800 */
[----:B------:R3:W2:Y:S04]  /*1c3f0*/  @!P6 LDG.E.U8 R85, desc[UR14][R14.64] ;  /* 0x0000000e0e55e981 */ /* 0x0006a8000c1e1100 */
[----:B------:R-:W4:Y:S01]  /*1c400*/  LDL R15, [R1+0x11f8] ;  /* 0x0011f800010f7983 */ /* 0x000f220000100800 */
[----:B------:R-:W-:Y:S01]  /*1c410*/  PRMT R77, RZ, 0x7610, R77 ;  /* 0x00007610ff4d7816 */ /* 0x000fe2000000004d */
[----:B---3--:R-:W-:-:S02]  /*1c420*/  @!P6 IMAD.MOV.U32 R14, RZ, RZ, R13 ;  /* 0x000000ffff0ee224 */ /* 0x008fc400078e000d */
[----:B--2---:R-:W-:Y:S04]  /*1c430*/  STL [R1+0x1f7c], R85 ;  /* 0x001f7c5501007387 */ /* 0x004fe80000100800 */
[----:B----4-:R0:W2:Y:S04]  /*1c440*/  @!P6 LDG.E.U8 R77, desc[UR14][R14.64] ;  /* 0x0000000e0e4de981 */ /* 0x0100a8000c1e1100 */
[----:B------:R-:W0:Y:S04]  /*1c450*/  LDL R14, [R1+0x1200] ;  /* 0x00120000010e7983 */ /* 0x000e280000100800 */
[----:B------:R-:W0:Y:S01]  /*1c460*/  LDL R15, [R1+0x1204] ;  /* 0x00120400010f7983 */ /* 0x000e220000100800 */
[----:B------:R-:W-:-:S02]  /*1c470*/  PRMT R78, RZ, 0x7610, R78 ;  /* 0x00007610ff4e7816 */ /* 0x000fc4000000004e */
[----:B0-----:R-:W-:-:S04]  /*1c480*/  @!P6 LOP3.LUT R15, R15, R14, RZ, 0x3c, !PT ;  /* 0x0000000e0f0fe212 */ /* 0x001fc800078e3cff */
[----:B------:R-:W-:-:S04]  /*1c490*/  @!P6 LOP3.LUT R14, R15, R14, RZ, 0x3c, !PT ;  /* 0x0000000e0f0ee212 */ /* 0x000fc800078e3cff */
[----:B------:R-:W-:Y:S01]  /*1c4a0*/  @!P6 LOP3.LUT R15, R15, R14, RZ, 0x3c, !PT ;  /* 0x0000000e0f0fe212 */ /* 0x000fe200078e3cff */
[----:B--2---:R-:W-:Y:S04]  /*1c4b0*/  STL [R1+0x1f80], R77 ;  /* 0x001f804d01007387 */ /* 0x004fe80000100800 */
[----:B------:R0:W2:Y:S04]  /*1c4c0*/  @!P6 LDG.E.U8 R78, desc[UR14][R14.64] ;  /* 0x0000000e0e4ee981 */ /* 0x0000a8000c1e1100 */
[----:B------:R-:W0:Y:S04]  /*1c4d0*/  LDL R14, [R1+0x1208] ;  /* 0x00120800010e7983 */ /* 0x000e280000100800 */
[----:B------:R-:W0:Y:S01]  /*1c4e0*/  LDL R15, [R1+0x120c] ;  /* 0x00120c00010f7983 */ /* 0x000e220000100800 */
[----:B------:R-:W-:-:S02]  /*1c4f0*/  PRMT R80, RZ, 0x7610, R80 ;  /* 0x00007610ff507816 */ /* 0x000fc40000000050 */
        /* <DEDUP_REMOVED lines=13> */
[----:B------:R-:W3:Y:S01]  /*1c5d0*/  @!P5 LDG.E.U8 R79, desc[UR14][R14.64] ;  /* 0x0000000e0e4fd981 */ /* 0x000ee2000c1e1100 */
[----:B------:R-:W-:-:S03]  /*1c5e0*/  VIADD R13, R89, 0xffffffb8 ;  /* 0xffffffb8590d7836 */ /* 0x000fc60000000000 */
[----:B---3--:R0:W-:Y:S04]  /*1c5f0*/  STL [R1+0x4f0], R79 ;  /* 0x0004f04f01007387 */ /* 0x0081e80000100800 */
[----:B0-----:R-:W3:Y:S04]  /*1c600*/  LDL.LU R79, [R1+0x2124] ;  /* 0x00212400014f7983 */ /* 0x001ee80000300800 */
[----:B------:R-:W4:Y:S01]  /*1c610*/  LDL R15, [R1+0x1218] ;  /* 0x00121800010f7983 */ /* 0x000f220000100800 */
[----:B------:R-:W-:Y:S02]  /*1c620*/  ISETP.GE.U32.AND P6, PT, R13, 0x7fffff39, PT ;  /* 0x7fffff390d00780c */ /* 0x000fe40003fc6070 */
[----:B------:R-:W-:Y:S01]  /*1c630*/  PRMT R13, RZ, 0x7610, R13 ;  /* 0x00007610ff0d7816 */ /* 0x000fe2000000000d */
[----:B------:R-:W-:Y:S01]  /*1c640*/  @!P5 IMAD.MOV.U32 R14, RZ, RZ, R93 ;  /* 0x000000ffff0ed224 */ /* 0x000fe200078e005d */
[----:B------:R-:W-:Y:S01]  /*1c650*/  PRMT R88, RZ, 0x7610, R88 ;  /* 0x00007610ff587816 */ /* 0x000fe20000000058 */
[----:B------:R-:W2:Y:S04]  /*1c660*/  LDL R93, [R1+0x12b8] ;  /* 0x0012b800015d7983 */ /* 0x000ea80000100800 */
[----:B----4-:R0:W4:Y:S04]  /*1c670*/  @!P5 LDG.E.U8 R13, desc[UR14][R14.64] ;  /* 0x0000000e0e0dd981 */ /* 0x010128000c1e1100 */
[----:B------:R-:W0:Y:S04]  /*1c680*/  LDL R14, [R1+0x1220] ;  /* 0x00122000010e7983 */ /* 0x000e280000100800 */
[----:B------:R-:W0:Y:S02]  /*1c690*/  LDL R15, [R1+0x1224] ;  /* 0x00122400010f7983 */ /* 0x000e240000100800 */
[----:B0-----:R-:W-:-:S04]  /*1c6a0*/  @!P5 LOP3.LUT R15, R15, R14, RZ, 0x3c, !PT ;  /* 0x0000000e0f0fd212 */ /* 0x001fc800078e3cff */
[----:B------:R-:W-:-:S04]  /*1c6b0*/  @!P5 LOP3.LUT R14, R15, R14, RZ, 0x3c, !PT ;  /* 0x0000000e0f0ed212 */ /* 0x000fc800078e3cff */
[----:B------:R-:W-:Y:S01]  /*1c6c0*/  @!P5 LOP3.LUT R15, R15, R14, RZ, 0x3c, !PT ;  /* 0x0000000e0f0fd212 */ /* 0x000fe200078e3cff */
[----:B----4-:R-:W-:Y:S04]  /*1c6d0*/  STL [R1+0x4ec], R13 ;  /* 0x0004ec0d01007387 */ /* 0x010fe80000100800 */
[----:B------:R0:W4:Y:S04]  /*1c6e0*/  @!P5 LDG.E.U8 R88, desc[UR14][R14.64] ;  /* 0x0000000e0e58d981 */ /* 0x000128000c1e1100 */
[----:B------:R-:W0:Y:S04]  /*1c6f0*/  LDL R14, [R1+0x1228] ;  /* 0x00122800010e7983 */ /* 0x000e280000100800 */
[----:B------:R-:W0:Y:S01]  /*1c700*/  LDL R15, [R1+0x122c] ;  /* 0x00122c00010f7983 */ /* 0x000e220000100800 */
[----:B--2---:R-:W-:-:S02]  /*1c710*/  PRMT R80, RZ, 0x7610, R80 ;  /* 0x00007610ff507816 */ /* 0x004fc40000000050 */
[----:B0-----:R-:W-:-:S04]  /*1c720*/  @!P6 LOP3.LUT R15, R15, R14, RZ, 0x3c, !PT ;  /* 0x0000000e0f0fe212 */ /* 0x001fc800078e3cff */
[----:B------:R-:W-:-:S04]  /*1c730*/  @!P6 LOP3.LUT R14, R15, R14, RZ, 0x3c, !PT ;  /* 0x0000000e0f0ee212 */ /* 0x000fc800078e3cff */
[----:B------:R-:W-:-:S05]  /*1c740*/  @!P6 LOP3.LUT R15, R15, R14, RZ, 0x3c, !PT ;  /* 0x0000000e0f0fe212 */ /* 0x000fca00078e3cff */
[----:B------:R-:W2:Y:S04]  /*1c750*/  @!P6 LDG.E.U8 R80, desc[UR14][R14.64] ;  /* 0x0000000e0e50e981 */ /* 0x000ea8000c1e1100 */
[----:B----4-:R0:W-:Y:S04]  /*1c760*/  STL [R1+0x4e8], R88 ;  /* 0x0004e85801007387 */ /* 0x0101e80000100800 */
[----:B0-----:R-:W4:Y:S04]  /*1c770*/  LDL R88, [R1+0x12c4] ;  /* 0x0012c40001587983 */ /* 0x001f280000100800 */
[----:B--2---:R0:W-:Y:S04]  /*1c780*/  STL [R1+0x4e4], R80 ;  /* 0x0004e45001007387 */ /* 0x0041e80000100800 */
[----:B0-----:R-:W2:Y:S04]  /*1c790*/  LDL.LU R80, [R1+0x2120] ;  /* 0x0021200001507983 */ /* 0x001ea80000300800 */
[----:B------:R-:W2:Y:S04]  /*1c7a0*/  LDL R14, [R1+0x1230] ;  /* 0x00123000010e7983 */ /* 0x000ea80000100800 */
[----:B------:R-:W2:Y:S01]  /*1c7b0*/  LDL R15, [R1+0x1234] ;  /* 0x00123400010f7983 */ /* 0x000ea20000100800 */
[----:B---3--:R-:W-:-:S02]  /*1c7c0*/  PRMT R79, RZ, 0x7610, R79 ;  /* 0x00007610ff4f7816 */ /* 0x008fc4000000004f */
[----:B--2---:R-:W-:-:S04]  /*1c7d0*/  @!P6 LOP3.LUT R15, R15, R14, RZ, 0x3c, !PT ;  /* 0x0000000e0f0fe212 */ /* 0x004fc800078e3cff */
        /* <DEDUP_REMOVED lines=26> */
[----:B------:R-:W-:Y:S01]  /*1c980*/  VIADD R13, R89, 0xffffffb3 ;  /* 0xffffffb3590d7836 */ /* 0x000fe20000000000 */
[----:B------:R-:W-:-:S04]  /*1c990*/  PRMT R85, RZ, 0x7610, R85 ;  /* 0x00007610ff557816 */ /* 0x000fc80000000055 */
[----:B------:R-:W-:Y:S02]  /*1c9a0*/  ISETP.GE.U32.AND P6, PT, R13, 0x7fffff34, PT ;  /* 0x7fffff340d00780c */ /* 0x000fe40003fc6070 */
[----:B------:R-:W2:Y:S01]  /*1c9b0*/  LDL R13, [R1+0x12b4] ;  /* 0x0012b400010d7983 */ /* 0x000ea20000100800 */
[----:B---3--:R-:W-:-:S04]  /*1c9c0*/  @!P5 LOP3.LUT R15, R15, R14, RZ, 0x3c, !PT ;  /* 0x0000000e0f0fd212 */ /* 0x008fc800078e3cff */
[----:B------:R-:W-:-:S04]  /*1c9d0*/  @!P5 LOP3.LUT R14, R15, R14, RZ, 0x3c, !PT ;  /* 0x0000000e0f0ed212 */ /* 0x000fc800078e3cff */
[----:B------:R-:W-:-:S05]  /*1c9e0*/  @!P5 LOP3.LUT R15, R15, R14, RZ, 0x3c, !PT ;  /* 0x0000000e0f0fd212 */ /* 0x000fca00078e3cff */
[----:B------:R2:W3:Y:S04]  /*1c9f0*/  @!P5 LDG.E.U8 R85, desc[UR14][R14.64] ;  /* 0x0000000e0e55d981 */ /* 0x0004e8000c1e1100 */
[----:B------:R-:W3:Y:S01]  /*1ca00*/  LDL R15, [R1+0x12b0] ;  /* 0x0012b000010f7983 */ /* 0x000ee20000100800 */
[----:B------:R-:W-:Y:S01]  /*1ca10*/  PRMT R84, RZ, 0x7610, R84 ;  /* 0x00007610ff547816 */ /* 0x000fe20000000054 */
[----:B--2---:R-:W-:Y:S01]  /*1ca20*/  @!P5 IMAD.MOV.U32 R14, RZ, RZ, R13 ;  /* 0x000000ffff0ed224 */ /* 0x004fe200078e000d */
[----:B------:R-:W-:-:S04]  /*1ca30*/  PRMT R83, RZ, 0x7610, R83 ;  /* 0x00007610ff537816 */ /* 0x000fc80000000053 */
[----:B---3--:R0:W2:Y:S04]  /*1ca40*/  @!P5 LDG.E.U8 R84, desc[UR14][R14.64] ;  /* 0x0000000e0e54d981 */ /* 0x0080a8000c1e1100 */
[----:B------:R-:W-:Y:S01]  /*1ca50*/  STL [R1+0x1fb0], R85 ;  /* 0x001fb05501007387 */ /* 0x000fe20000100800 */
[----:B0-----:R-:W-:Y:S02]  /*1ca60*/  @!P5 IMAD.MOV.U32 R14, RZ, RZ, R79 ;  /* 0x000000ffff0ed224 */ /* 0x001fe400078e004f */
[----:B------:R-:W-:-:S05]  /*1ca70*/  @!P5 IMAD.MOV.U32 R15, RZ, RZ, R93 ;  /* 0x000000ffff0fd224 */ /* 0x000fca00078e005d */
[----:B------:R4:W3:Y:S04]  /*1ca80*/  @!P5 LDG.E.U8 R83, desc[UR14][R14.64] ;  /* 0x0000000e0e53d981 */ /* 0x0008e8000c1e1100 */
[----:B--2---:R0:W-:Y:S04]  /*1ca90*/  STL [R1+0x1fb4], R84 ;  /* 0x001fb45401007387 */ /* 0x0041e80000100800 */
[----:B0-----:R-:W2:Y:S04]  /*1caa0*/  LDL R84, [R1+0x12d8] ;  /* 0x0012d80001547983 */ /* 0x001ea80000100800 */
[----:B------:R-:W2:Y:S04]  /*1cab0*/  LDL.LU R79, [R1+0x2114] ;  /* 0x00211400014f7983 */ /* 0x000ea80000300800 */
[----:B------:R-:W2:Y:S01]  /*1cac0*/  LDL R15, [R1+0x12c0] ;  /* 0x0012c000010f7983 */ /* 0x000ea20000100800 */
[----:B------:R-:W-:Y:S01]  /*1cad0*/  PRMT R81, RZ, 0x7610, R81 ;  /* 0x00007610ff517816 */ /* 0x000fe20000000051 */
[----:B----4-:R-:W-:-:S02]  /*1cae0*/  @!P5 IMAD.MOV.U32 R14, RZ, RZ, R88 ;  /* 0x000000ffff0ed224 */ /* 0x010fc400078e0058 */
[----:B------:R-:W4:Y:S04]  /*1caf0*/  LDL R93, [R1+0x12f4] ;  /* 0x0012f400015d7983 */ /* 0x000f280000100800 */
[----:B---3--:R0:W-:Y:S01]  /*1cb00*/  STL [R1+0x1fb8], R83 ;  /* 0x001fb85301007387 */ /* 0x0081e20000100800 */
[----:B------:R-:W-:Y:S01]  /*1cb10*/  VIADD R13, R89, 0xffffffb2 ;  /* 0xffffffb2590d7836 */ /* 0x000fe20000000000 */
[----:B------:R-:W-:Y:S02]  /*1cb20*/  PRMT R23, RZ, 0x7610, R23 ;  /* 0x00007610ff177816 */ /* 0x000fe40000000017 */
[----:B------:R-:W3:Y:S04]  /*1cb30*/  LDL R88, [R1+0x12fc] ;  /* 0x0012fc0001587983 */ /* 0x000ee80000100800 */
[----:B--2---:R1:W2:Y:S04]  /*1cb40*/  @!P5 LDG.E.U8 R81, desc[UR14][R14.64] ;  /* 0x0000000e0e51d981 */ /* 0x0042a8000c1e1100 */
[----:B------:R-:W3:Y:S01]  /*1cb50*/  LDL R15, [R1+0x12c8] ;  /* 0x0012c800010f7983 */ /* 0x000ee20000100800 */
[----:B------:R-:W-:Y:S01]  /*1cb60*/  ISETP.GE.U32.AND P5, PT, R13, 0x7fffff33, PT ;  /* 0x7fffff330d00780c */ /* 0x000fe20003fa6070 */
[----:B-1----:R-:W-:-:S02]  /*1cb70*/  @!P6 IMAD.MOV.U32 R14, RZ, RZ, R79 ;  /* 0x000000ffff0ee224 */ /* 0x002fc400078e004f */
[----:B--2---:R-:W-:Y:S04]  /*1cb80*/  STL [R1+0x1fbc], R81 ;  /* 0x001fbc5101007387 */ /* 0x004fe80000100800 */
[----:B------:R-:W2:Y:S04]  /*1cb90*/  LDL R13, [R1+0x12d4] ;  /* 0x0012d400010d7983 */ /* 0x000ea80000100800 */
[----:B------:R-:W4:Y:S04]  /*1cba0*/  LDL.LU R79, [R1+0x2110] ;  /* 0x00211000014f7983 */ /* 0x000f280000300800 */
[----:B---3--:R2:W3:Y:S04]  /*1cbb0*/  @!P6 LDG.E.U8 R23, desc[UR14][R14.64] ;  /* 0x0000000e0e17e981 */ /* 0x0084e8000c1e1100 */
[----:B------:R-:W3:Y:S01]  /*1cbc0*/  LDL R15, [R1+0x12d0] ;  /* 0x0012d000010f7983 */ /* 0x000ee20000100800 */
[----:B------:R-:W-:-:S02]  /*1cbd0*/  PRMT R29, RZ, 0x7610, R29 ;  /* 0x00007610ff1d7816 */ /* 0x000fc4000000001d */
[----:B------:R-:W-:Y:S01]  /*1cbe0*/  PRMT R38, RZ, 0x7610, R38 ;  /* 0x00007610ff267816 */ /* 0x000fe20000000026 */
[----:B--2---:R-:W-:-:S05]  /*1cbf0*/  @!P6 IMAD.MOV.U32 R14, RZ, RZ, R13 ;  /* 0x000000ffff0ee224 */ /* 0x004fca00078e000d */
[----:B---3--:R1:W2:Y:S02]  /*1cc00*/  @!P6 LDG.E.U8 R29, desc[UR14][R14.64] ;  /* 0x0000000e0e1de981 */ /* 0x0082a4000c1e1100 */
[----:B-1----:R-:W-:Y:S02]  /*1cc10*/  @!P6 IMAD.MOV.U32 R14, RZ, RZ, R80 ;  /* 0x000000ffff0ee224 */ /* 0x002fe400078e0050 */
[----:B------:R-:W-:-:S05]  /*1cc20*/  @!P6 IMAD.MOV.U32 R15, RZ, RZ, R84 ;  /* 0x000000ffff0fe224 */ /* 0x000fca00078e0054 */
[----:B------:R1:W3:Y:S04]  /*1cc30*/  @!P6 LDG.E.U8 R38, desc[UR14][R14.64] ;  /* 0x0000000e0e26e981 */ /* 0x0002e8000c1e1100 */
[----:B------:R-:W-:Y:S01]  /*1cc40*/  STL [R1+0x1f88], R23 ;  /* 0x001f881701007387 */ /* 0x000fe20000100800 */
[----:B------:R-:W-:Y:S01]  /*1cc50*/  PRMT R64, RZ, 0x7610, R64 ;  /* 0x00007610ff407816 */ /* 0x000fe20000000040 */
[----:B-1----:R-:W-:Y:S02]  /*1cc60*/  @!P6 IMAD.MOV.U32 R14, RZ, RZ, R73 ;  /* 0x000000ffff0ee224 */ /* 0x002fe400078e0049 */
[----:B------:R-:W-:-:S05]  /*1cc70*/  @!P6 IMAD.MOV.U32 R15, RZ, RZ, R76 ;  /* 0x000000ffff0fe224 */ /* 0x000fca00078e004c */
[----:B------:R-:W4:Y:S04]  /*1cc80*/  @!P6 LDG.E.U8 R64, desc[UR14][R14.64] ;  /* 0x0000000e0e40e981 */ /* 0x000f28000c1e1100 */
[----:B--2---:R-:W-:Y:S04]  /*1cc90*/  STL [R1+0x1f8c], R29 ;  /* 0x001f8c1d01007387 */ /* 0x004fe80000100800 */
[----:B------:R-:W2:Y:S04]  /*1cca0*/  LDL.LU R80, [R1+0x210c] ;  /* 0x00210c0001507983 */ /* 0x000ea80000300800 */
[----:B------:R-:W2:Y:S04]  /*1ccb0*/  LDL R84, [R1+0x1314] ;  /* 0x0013140001547983 */ /* 0x000ea80000100800 */
[----:B---3--:R-:W-:Y:S04]  /*1ccc0*/  STL [R1+0x1f90], R38 ;  /* 0x001f902601007387 */ /* 0x008fe80000100800 */
[----:B------:R-:W3:Y:S04]  /*1ccd0*/  LDL.LU R76, [R1+0x2108] ;  /* 0x00210800014c7983 */ /* 0x000ee80000300800 */
[----:B------:R-:W2:Y:S04]  /*1cce0*/  LDL.LU R73, [R1+0x2104] ;  /* 0x0021040001497983 */ /* 0x000ea80000300800 */
[----:B------:R-:W2:Y:S04]  /*1ccf0*/  LDL R14, [R1+0x12e8] ;  /* 0x0012e800010e7983 */ /* 0x000ea80000100800 */
[----:B------:R-:W2:Y:S01]  /*1cd00*/  LDL R15, [R1+0x12ec] ;  /* 0x0012ec00010f7983 */ /* 0x000ea20000100800 */
[----:B----4-:R-:W-:-:S03]  /*1cd10*/  PRMT R79, RZ, 0x7610, R79 ;  /* 0x00007610ff4f7816 */ /* 0x010fc6000000004f */
[----:B------:R-:W-:Y:S01]  /*1cd20*/  STL [R1+0x1f94], R64 ;  /* 0x001f944001007387 */ /* 0x000fe20000100800 */
[----:B--2---:R-:W-:-:S04]  /*1cd30*/  @!P5 LOP3.LUT R15, R15, R14, RZ, 0x3c, !PT ;  /* 0x0000000e0f0fd212 */ /* 0x004fc800078e3cff */
[----:B------:R-:W-:-:S04]  /*1cd40*/  @!P5 LOP3.LUT R14, R15, R14, RZ, 0x3c, !PT ;  /* 0x0000000e0f0ed212 */ /* 0x000fc800078e3cff */
[----:B------:R-:W-:-:S05]  /*1cd50*/  @!P5 LOP3.LUT R15, R15, R14, RZ, 0x3c, !PT ;  /* 0x0000000e0f0fd212 */ /* 0x000fca00078e3cff */
[----:B------:R1:W2:Y:S04]  /*1cd60*/  @!P5 LDG.E.U8 R79, desc[UR14][R14.64] ;  /* 0x0000000e0e4fd981 */ /* 0x0002a8000c1e1100 */
[----:B------:R-:W4:Y:S01]  /*1cd70*/  LDL R15, [R1+0x12f0] ;  /* 0x0012f000010f7983 */ /* 0x000f220000100800 */
[----:B------:R-:W-:Y:S01]  /*1cd80*/  VIADD R13, R89, 0xffffffb1 ;  /* 0xffffffb1590d7836 */ /* 0x000fe20000000000 */
[----:B------:R-:W-:Y:S01]  /*1cd90*/  PRMT R80, RZ, 0x7610, R80 ;  /* 0x00007610ff507816 */ /* 0x000fe20000000050 */
[----:B-1----:R-:W-:-:S03]  /*1cda0*/  @!P5 IMAD.MOV.U32 R14, RZ, RZ, R93 ;  /* 0x000000ffff0ed224 */ /* 0x002fc600078e005d */
[----:B------:R-:W-:Y:S02]  /*1cdb0*/  ISETP.GE.U32.AND P6, PT, R13, 0x7fffff32, PT ;  /* 0x7fffff320d00780c */ /* 0x000fe40003fc6070 */
[----:B------:R-:W2:Y:S04]  /*1cdc0*/  LDL R13, [R1+0x12f8] ;  /* 0x0012f800010d7983 */ /* 0x000ea80000100800 */
[----:B----4-:R1:W4:Y:S01]  /*1cdd0*/  @!P5 LDG.E.U8 R80, desc[UR14][R14.64] ;  /* 0x0000000e0e50d981 */ /* 0x010322000c1e1100 */
[----:B---3--:R-:W-:-:S03]  /*1cde0*/  PRMT R76, RZ, 0x7610, R76 ;  /* 0x00007610ff4c7816 */ /* 0x008fc6000000004c */
[----:B--2---:R-:W-:Y:S04]  /*1cdf0*/  STL [R1+0x1f98], R79 ;  /* 0x001f984f01007387 */ /* 0x004fe80000100800 */
[----:B------:R-:W2:Y:S01]  /*1ce00*/  LDL R93, [R1+0x132c] ;  /* 0x00132c00015d7983 */ /* 0x000ea20000100800 */
[----:B-1----:R-:W-:Y:S02]  /*1ce10*/  @!P5 IMAD.MOV.U32 R14, RZ, RZ, R88 ;  /* 0x000000ffff0ed224 */ /* 0x002fe400078e0058 */
[----:B------:R-:W-:-:S05]  /*1ce20*/  @!P5 IMAD.MOV.U32 R15, RZ, RZ, R13 ;  /* 0x000000ffff0fd224 */ /* 0x000fca00078e000d */
[----:B------:R-:W3:Y:S04]  /*1ce30*/  @!P5 LDG.E.U8 R76, desc[UR14][R14.64] ;  /* 0x0000000e0e4cd981 */ /* 0x000ee8000c1e1100 */
[----:B----4-:R-:W-:Y:S04]  /*1ce40*/  STL [R1+0x1f9c], R80 ;  /* 0x001f9c5001007387 */ /* 0x010fe80000100800 */
[----:B------:R-:W4:Y:S04]  /*1ce50*/  LDL R14, [R1+0x1300] ;  /* 0x00130000010e7983 */ /* 0x000f280000100800 */
[----:B------:R-:W4:Y:S01]  /*1ce60*/  LDL R15, [R1+0x1304] ;  /* 0x00130400010f7983 */ /* 0x000f220000100800 */
[----:B------:R-:W-:-:S03]  /*1ce70*/  PRMT R73, RZ, 0x7610, R73 ;  /* 0x00007610ff497816 */ /* 0x000fc60000000049 */
[----:B------:R-:W2:Y:S04]  /*1ce80*/  LDL R88, [R1+0x133c] ;  /* 0x00133c0001587983 */ /* 0x000ea80000100800 */
[----:B---3--:R-:W-:Y:S01]  /*1ce90*/  STL [R1+0x1fa0], R76 ;  /* 0x001fa04c01007387 */ /* 0x008fe20000100800 */
[----:B----4-:R-:W-:-:S04]  /*1cea0*/  @!P5 LOP3.LUT R15, R15, R14, RZ, 0x3c, !PT ;  /* 0x0000000e0f0fd212 */ /* 0x010fc800078e3cff */
[----:B------:R-:W-:-:S04]  /*1ceb0*/  @!P5 LOP3.LUT R14, R15, R14, RZ, 0x3c, !PT ;  /* 0x0000000e0f0ed212 */ /* 0x000fc800078e3cff */
[----:B------:R-:W-:-:S05]  /*1cec0*/  @!P5 LOP3.LUT R15, R15, R14, RZ, 0x3c, !PT ;  /* 0x0000000e0f0fd212 */ /* 0x000fca00078e3cff */
[----:B------:R1:W3:Y:S04]  /*1ced0*/  @!P5 LDG.E.U8 R73, desc[UR14][R14.64] ;  /* 0x0000000e0e49d981 */ /* 0x0002e8000c1e1100 */
[----:B------:R-:W1:Y:S04]  /*1cee0*/  LDL R14, [R1+0x1308] ;  /* 0x00130800010e7983 */ /* 0x000e680000100800 */
[----:B------:R-:W1:Y:S01]  /*1cef0*/  LDL R15, [R1+0x130c] ;  /* 0x00130c00010f7983 */ /* 0x000e620000100800 */
[----:B------:R-:W-:Y:S02]  /*1cf00*/  PRMT R74, RZ, 0x7610, R74 ;  /* 0x00007610ff4a7816 */ /* 0x000fe4000000004a */
[----:B-1----:R-:W-:-:S04]  /*1cf10*/  @!P6 LOP3.LUT R15, R15, R14, RZ, 0x3c, !PT ;  /* 0x0000000e0f0fe212 */ /* 0x002fc800078e3cff */
[----:B------:R-:W-:-:S04]  /*1cf20*/  @!P6 LOP3.LUT R14, R15, R14, RZ, 0x3c, !PT ;  /* 0x0000000e0f0ee212 */ /* 0x000fc800078e3cff */
[----:B------:R-:W-:-:S05]  /*1cf30*/  @!P6 LOP3.LUT R15, R15, R14, RZ, 0x3c, !PT ;  /* 0x0000000e0f0fe212 */ /* 0x000fca00078e3cff */
[----:B------:R-:W4:Y:S04]  /*1cf40*/  @!P6 LDG.E.U8 R74, desc[UR14][R14.64] ;  /* 0x0000000e0e4ae981 */ /* 0x000f28000c1e1100 */
[----:B---3--:R-:W-:Y:S01]  /*1cf50*/  STL [R1+0x1fc0], R73 ;  /* 0x001fc04901007387 */ /* 0x008fe20000100800 */
[----:B0-----:R-:W-:-:S03]  /*1cf60*/  PRMT R83, RZ, 0x7610, R83 ;  /* 0x00007610ff537816 */ /* 0x001fc60000000053 */
[----:B----4-:R0:W-:Y:S04]  /*1cf70*/  STL [R1+0x4d4], R74 ;  /* 0x0004d44a01007387 */ /* 0x0101e80000100800 */
[----:B0-----:R-:W3:Y:S04]  /*1cf80*/  LDL.LU R74, [R1+0x2100] ;  /* 0x00210000014a7983 */ /* 0x001ee80000300800 */
[----:B------:R-:W4:Y:S01]  /*1cf90*/  LDL R15, [R1+0x1310] ;  /* 0x00131000010f7983 */ /* 0x000f220000100800 */
[----:B------:R-:W-:-:S05]  /*1cfa0*/  @!P6 IMAD.MOV.U32 R14, RZ, RZ, R84 ;  /* 0x000000ffff0ee224 */ /* 0x000fca00078e0054 */
[----:B----4-:R0:W4:Y:S04]  /*1cfb0*/  @!P6 LDG.E.U8 R83, desc[UR14][R14.64] ;  /* 0x0000000e0e53e981 */ /* 0x010128000c1e1100 */
[----:B------:R-:W0:Y:S04]  /*1cfc0*/  LDL R14, [R1+0x1318] ;  /* 0x00131800010e7983 */ /* 0x000e280000100800 */
[----:B------:R-:W0:Y:S01]  /*1cfd0*/  LDL R15, [R1+0x131c] ;  /* 0x00131c00010f7983 */ /* 0x000e220000100800 */
[----:B------:R-:W-:-:S05]  /*1cfe0*/  VIADD R13, R89, 0xffffffb0 ;  /* 0xffffffb0590d7836 */ /* 0x000fca0000000000 */
[----:B------:R-:W-:Y:S02]  /*1cff0*/  ISETP.GE.U32.AND P5, PT, R13, 0x7fffff31, PT ;  /* 0x7fffff310d00780c */ /* 0x000fe40003fa6070 */
[----:B------:R-:W-:Y:S02]  /*1d000*/  PRMT R13, RZ, 0x7610, R13 ;  /* 0x00007610ff0d7816 */ /* 0x000fe4000000000d */
[----:B0-----:R-:W-:-:S04]  /*1d010*/  @!P6 LOP3.LUT R15, R15, R14, RZ, 0x3c, !PT ;  /* 0x0000000e0f0fe212 */ /* 0x001fc800078e3cff */
[----:B------:R-:W-:-:S04]  /*1d020*/  @!P6 LOP3.LUT R14, R15, R14, RZ, 0x3c, !PT ;  /* 0x0000000e0f0ee212 */ /* 0x000fc800078e3cff */
[----:B------:R-:W-:Y:S01]  /*1d030*/  @!P6 LOP3.LUT R15, R15, R14, RZ, 0x3c, !PT ;  /* 0x0000000e0f0fe212 */ /* 0x000fe200078e3cff */
[----:B----4-:R0:W-:Y:S01]  /*1d040*/  STL [R1+0x4d0], R83 ;  /* 0x0004d05301007387 */ /* 0x0101e20000100800 */
[----:B------:R-:W-:-:S03]  /*1d050*/  PRMT R85, RZ, 0x7610, R85 ;  /* 0x00007610ff557816 */ /* 0x000fc60000000055 */
[----:B------:R-:W4:Y:S04]  /*1d060*/  LDL R84, [R1+0x13b4] ;  /* 0x0013b40001547983 */ /* 0x000f280000100800 */
[----:B------:R1:W2:Y:S04]  /*1d070*/  @!P6 LDG.E.U8 R13, desc[UR14][R14.64] ;  /* 0x0000000e0e0de981 */ /* 0x0002a8000c1e1100 */
[----:B0-----:R-:W2:Y:S04]  /*1d080*/  LDL R83, [R1+0x13b0] ;  /* 0x0013b00001537983 */ /* 0x001ea80000100800 */
[----:B------:R-:W1:Y:S04]  /*1d090*/  LDL R14, [R1+0x1320] ;  /* 0x00132000010e7983 */ /* 0x000e680000100800 */
[----:B------:R-:W1:Y:S02]  /*1d0a0*/  LDL R15, [R1+0x1324] ;  /* 0x00132400010f7983 */ /* 0x000e640000100800 */
[----:B-1----:R-:W-:-:S04]  /*1d0b0*/  @!P6 LOP3.LUT R15, R15, R14, RZ, 0x3c, !PT ;  /* 0x0000000e0f0fe212 */ /* 0x002fc800078e3cff */
[----:B------:R-:W-:-:S04]  /*1d0c0*/  @!P6 LOP3.LUT R14, R15, R14, RZ, 0x3c, !PT ;  /* 0x0000000e0f0ee212 */ /* 0x000fc800078e3cff */
[----:B------:R-:W-:Y:S01]  /*1d0d0*/  @!P6 LOP3.LUT R15, R15, R14, RZ, 0x3c, !PT ;  /* 0x0000000e0f0fe212 */ /* 0x000fe200078e3cff */
[----:B--2---:R-:W-:Y:S04]  /*1d0e0*/  STL [R1+0x4cc], R13 ;  /* 0x0004cc0d01007387 */ /* 0x004fe80000100800 */
[----:B------:R0:W2:Y:S04]  /*1d0f0*/  @!P6 LDG.E.U8 R85, desc[UR14][R14.64] ;  /* 0x0000000e0e55e981 */ /* 0x0000a8000c1e1100 */
[----:B------:R-:W4:Y:S01]  /*1d100*/  LDL R15, [R1+0x1328] ;  /* 0x00132800010f7983 */ /* 0x000f220000100800 */
[----:B------:R-:W-:Y:S01]  /*1d110*/  PRMT R87, RZ, 0x7610, R87 ;  /* 0x00007610ff577816 */ /* 0x000fe20000000057 */
[----:B0-----:R-:W-:-:S02]  /*1d120*/  @!P5 IMAD.MOV.U32 R14, RZ, RZ, R93 ;  /* 0x000000ffff0ed224 */ /* 0x001fc400078e005d */
[----:B--2---:R0:W-:Y:S01]  /*1d130*/  STL [R1+0x4c8], R85 ;  /* 0x0004c85501007387 */ /* 0x0041e20000100800 */
[----:B---3--:R-:W-:-:S03]  /*1d140*/  PRMT R74, RZ, 0x7610, R74 ;  /* 0x00007610ff4a7816 */ /* 0x008fc6000000004a */
[----:B------:R-:W2:Y:S04]  /*1d150*/  LDL R93, [R1+0x13c0] ;  /* 0x0013c000015d7983 */ /* 0x000ea80000100800 */
[----:B----4-:R1:W3:Y:S04]  /*1d160*/  @!P5 LDG.E.U8 R87, desc[UR14][R14.64] ;  /* 0x0000000e0e57d981 */ /* 0x0102e8000c1e1100 */
[----:B0-----:R-:W4:Y:S04]  /*1d170*/  LDL R85, [R1+0x13b8] ;  /* 0x0013b80001557983 */ /* 0x001f280000100800 */
[----:B------:R-:W1:Y:S04]  /*1d180*/  LDL R14, [R1+0x1330] ;  /* 0x00133000010e7983 */ /* 0x000e680000100800 */
[----:B------:R-:W1:Y:S02]  /*1d190*/  LDL R15, [R1+0x1334] ;  /* 0x00133400010f7983 */ /* 0x000e640000100800 */
[----:B-1----:R-:W-:-:S04]  /*1d1a0*/  @!P5 LOP3.LUT R15, R15, R14, RZ, 0x3c, !PT ;  /* 0x0000000e0f0fd212 */ /* 0x002fc800078e3cff */
[----:B------:R-:W-:-:S04]  /*1d1b0*/  @!P5 LOP3.LUT R14, R15, R14, RZ, 0x3c, !PT ;  /* 0x0000000e0f0ed212 */ /* 0x000fc800078e3cff */
[----:B------:R-:W-:-:S05]  /*1d1c0*/  @!P5 LOP3.LUT R15, R15, R14, RZ, 0x3c, !PT ;  /* 0x0000000e0f0fd212 */ /* 0x000fca00078e3cff */
[----:B------:R-:W2:Y:S04]  /*1d1d0*/  @!P5 LDG.E.U8 R74, desc[UR14][R14.64] ;  /* 0x0000000e0e4ad981 */ /* 0x000ea8000c1e1100 */
[----:B---3--:R0:W-:Y:S04]  /*1d1e0*/  STL [R1+0x4c4], R87 ;  /* 0x0004c45701007387 */ /* 0x0081e80000100800 */
[----:B0-----:R-:W3:Y:S04]  /*1d1f0*/  LDL R87, [R1+0x13c4] ;  /* 0x0013c40001577983 */ /* 0x001ee80000100800 */
[----:B--2---:R0:W-:Y:S04]  /*1d200*/  STL [R1+0x4c0], R74 ;  /* 0x0004c04a01007387 */ /* 0x0041e80000100800 */
[----:B0-----:R-:W2:Y:S04]  /*1d210*/  LDL.LU R74, [R1+0x20fc] ;  /* 0x0020fc00014a7983 */ /* 0x001ea80000300800 */
[----:B------:R-:W2:Y:S01]  /*1d220*/  LDL R15, [R1+0x1338] ;  /* 0x00133800010f7983 */ /* 0x000ea20000100800 */
[----:B------:R-:W-:-:S02]  /*1d230*/  VIADD R13, R89, 0xffffffac ;  /* 0xffffffac590d7836 */ /* 0x000fc40000000000 */
[----:B------:R-:W-:Y:S02]  /*1d240*/  @!P5 IMAD.MOV.U32 R14, RZ, RZ, R88 ;  /* 0x000000ffff0ed224 */ /* 0x000fe400078e0058 */
[----:B------:R-:W3:Y:S01]  /*1d250*/  LDL R88, [R1+0x13c8] ;  /* 0x0013c80001587983 */ /* 0x000ee20000100800 */
[----:B------:R-:W-:Y:S02]  /*1d260*/  ISETP.GE.U32.AND P6, PT, R13, 0x7fffff2d, PT ;  /* 0x7fffff2d0d00780c */ /* 0x000fe40003fc6070 */
[----:B------:R-:W-:-:S06]  /*1d270*/  PRMT R13, RZ, 0x7610, R13 ;  /* 0x00007610ff0d7816 */ /* 0x000fcc000000000d */
[----:B--2---:R0:W2:Y:S04]  /*1d280*/  @!P5 LDG.E.U8 R13, desc[UR14][R14.64] ;  /* 0x0000000e0e0dd981 */ /* 0x0040a8000c1e1100 */
        /* <DEDUP_REMOVED lines=13> */
[----:B------:R-:W-:Y:S02]  /*1d360*/  PRMT R78, RZ, 0x7610, R78 ;  /* 0x00007610ff4e7816 */ /* 0x000fe4000000004e */
[----:B------:R-:W-:Y:S02]  /*1d370*/  PRMT R77, RZ, 0x7610, R77 ;  /* 0x00007610ff4d7816 */ /* 0x000fe4000000004d */
[----:B------:R-:W-:Y:S02]  /*1d380*/  PRMT R64, RZ, 0x7610, R64 ;  /* 0x00007610ff407816 */ /* 0x000fe40000000040 */
[----:B---3--:R-:W-:-:S04]  /*1d390*/  @!P6 LOP3.LUT R15, R15, R14, RZ, 0x3c, !PT ;  /* 0x0000000e0f0fe212 */ /* 0x008fc800078e3cff */
[----:B------:R-:W-:-:S04]  /*1d3a0*/  @!P6 LOP3.LUT R14, R15, R14, RZ, 0x3c, !PT ;  /* 0x0000000e0f0ee212 */ /* 0x000fc800078e3cff */
[----:B------:R-:W-:-:S05]  /*1d3b0*/  @!P6 LOP3.LUT R15, R15, R14, RZ, 0x3c, !PT ;  /* 0x0000000e0f0fe212 */ /* 0x000fca00078e3cff */
[----:B------:R0:W3:Y:S02]  /*1d3c0*/  @!P6 LDG.E.U8 R79, desc[UR14][R14.64] ;  /* 0x0000000e0e4fe981 */ /* 0x0000e4000c1e1100 */
[----:B0-----:R-:W-:Y:S02]  /*1d3d0*/  @!P6 IMAD.MOV.U32 R14, RZ, RZ, R84 ;  /* 0x000000ffff0ee224 */ /* 0x001fe400078e0054 */
[----:B------:R-:W-:-:S05]  /*1d3e0*/  @!P6 IMAD.MOV.U32 R15, RZ, RZ, R83 ;  /* 0x000000ffff0fe224 */ /* 0x000fca00078e0053 */
[----:B------:R2:W3:Y:S02]  /*1d3f0*/  @!P6 LDG.E.U8 R78, desc[UR14][R14.64] ;  /* 0x0000000e0e4ee981 */ /* 0x0004e4000c1e1100 */
[----:B--2---:R-:W-:Y:S02]  /*1d400*/  @!P6 IMAD.MOV.U32 R14, RZ, RZ, R74 ;  /* 0x000000ffff0ee224 */ /* 0x004fe400078e004a */
[----:B----4-:R-:W-:-:S05]  /*1d410*/  @!P6 IMAD.MOV.U32 R15, RZ, RZ, R85 ;  /* 0x000000ffff0fe224 */ /* 0x010fca00078e0055 */
[----:B------:R0:W2:Y:S02]  /*1d420*/  @!P6 LDG.E.U8 R77, desc[UR14][R14.64] ;  /* 0x0000000e0e4de981 */ /* 0x0000a4000c1e1100 */
[----:B0-----:R-:W-:Y:S02]  /*1d430*/  @!P6 IMAD.MOV.U32 R14, RZ, RZ, R87 ;  /* 0x000000ffff0ee224 */ /* 0x001fe400078e0057 */
[----:B------:R-:W-:-:S05]  /*1d440*/  @!P6 IMAD.MOV.U32 R15, RZ, RZ, R93 ;  /* 0x000000ffff0fe224 */ /* 0x000fca00078e005d */
[----:B------:R-:W4:Y:S01]  /*1d450*/  @!P6 LDG.E.U8 R64, desc[UR14][R14.64] ;  /* 0x0000000e0e40e981 */ /* 0x000f22000c1e1100 */
[----:B------:R-:W-:-:S05]  /*1d460*/  VIADD R13, R89, 0xffffffab ;  /* 0xffffffab590d7836 */ /* 0x000fca0000000000 */
[----:B------:R-:W-:Y:S01]  /*1d470*/  ISETP.GE.U32.AND P5, PT, R13, 0x7fffff2c, PT ;  /* 0x7fffff2c0d00780c */ /* 0x000fe20003fa6070 */
[----:B------:R-:W-:-:S05]  /*1d480*/  VIADD R13, R89, 0xffffffaa ;  /* 0xffffffaa590d7836 */ /* 0x000fca0000000000 */
[----:B------:R-:W-:Y:S01]  /*1d490*/  ISETP.GE.U32.AND P6, PT, R13, 0x7fffff2b, PT ;  /* 0x7fffff2b0d00780c */ /* 0x000fe20003fc6070 */
[----:B---3--:R-:W-:Y:S04]  /*1d4a0*/  STL [R1+0x1fc4], R79 ;  /* 0x001fc44f01007387 */ /* 0x008fe80000100800 */
[----:B------:R-:W3:Y:S04]  /*1d4b0*/  LDL R83, [R1+0x13e0] ;  /* 0x0013e00001537983 */ /* 0x000ee80000100800 */
[----:B------:R-:W-:Y:S04]  /*1d4c0*/  STL [R1+0x1fc8], R78 ;  /* 0x001fc84e01007387 */ /* 0x000fe80000100800 */
[----:B------:R0:W-:Y:S04]  /*1d4d0*/  STL.64 [R1+0x2020], R78 ;  /* 0x0020204e01007387 */ /* 0x0001e80000100a00 */
[----:B0-----:R-:W3:Y:S04]  /*1d4e0*/  LDL R79, [R1+0x13d4] ;  /* 0x0013d400014f7983 */ /* 0x001ee80000100800 */
[----:B------:R-:W3:Y:S04]  /*1d4f0*/  LDL.LU R74, [R1+0x20f4] ;  /* 0x0020f400014a7983 */ /* 0x000ee80000300800 */
[----:B------:R-:W3:Y:S04]  /*1d500*/  LDL R84, [R1+0x13e8] ;  /* 0x0013e80001547983 */ /* 0x000ee80000100800 */
[----:B--2---:R-:W-:Y:S04]  /*1d510*/  STL [R1+0x1fcc], R77 ;  /* 0x001fcc4d01007387 */ /* 0x004fe80000100800 */
[----:B------:R-:W2:Y:S04]  /*1d520*/  LDL R85, [R1+0x13f0] ;  /* 0x0013f00001557983 */ /* 0x000ea80000100800 */
[----:B------:R-:W2:Y:S04]  /*1d530*/  LDL R93, [R1+0x13f4] ;  /* 0x0013f400015d7983 */ /* 0x000ea80000100800 */
[----:B----4-:R-:W-:Y:S04]  /*1d540*/  STL [R1+0x1fd0], R64 ;  /* 0x001fd04001007387 */ /* 0x010fe80000100800 */
[----:B------:R-:W4:Y:S01]  /*1d550*/  LDL R13, [R1+0x13d0] ;  /* 0x0013d000010d7983 */ /* 0x000f220000100800 */
[----:B------:R-:W-:Y:S01]  /*1d560*/  PRMT R66, RZ, 0x7610, R66 ;  /* 0x00007610ff427816 */ /* 0x000fe20000000042 */
[----:B------:R-:W-:Y:S01]  /*1d570*/  @!P5 IMAD.MOV.U32 R15, RZ, RZ, R88 ;  /* 0x000000ffff0fd224 */ /* 0x000fe200078e0058 */
[----:B------:R-:W-:Y:S01]  /*1d580*/  PRMT R60, RZ, 0x7610, R60 ;  /* 0x00007610ff3c7816 */ /* 0x000fe2000000003c */
[----:B---3--:R-:W-:-:S02]  /*1d590*/  @!P5 IMAD.MOV.U32 R14, RZ, RZ, R74 ;  /* 0x000000ffff0ed224 */ /* 0x008fc400078e004a */
[----:B------:R-:W3:Y:S04]  /*1d5a0*/  LDL.LU R74, [R1+0x20f0] ;  /* 0x0020f000014a7983 */ /* 0x000ee80000300800 */
[----:B------:R0:W2:Y:S04]  /*1d5b0*/  @!P5 LDG.E.U8 R66, desc[UR14][R14.64] ;  /* 0x0000000e0e42d981 */ /* 0x0000a8000c1e1100 */
[----:B------:R-:W3:Y:S04]  /*1d5c0*/  LDL R87, [R1+0x13f8] ;  /* 0x0013f80001577983 */ /* 0x000ee80000100800 */
[----:B------:R-:W3:Y:S01]  /*1d5d0*/  LDL R88, [R1+0x13fc] ;  /* 0x0013fc0001587983 */ /* 0x000ee20000100800 */
[----:B0-----:R-:W-:-:S02]  /*1d5e0*/  @!P5 IMAD.MOV.U32 R14, RZ, RZ, R79 ;  /* 0x000000ffff0ed224 */ /* 0x001fc400078e004f */
[----:B----4-:R-:W-:-:S05]  /*1d5f0*/  @!P5 IMAD.MOV.U32 R15, RZ, RZ, R13 ;  /* 0x000000ffff0fd224 */ /* 0x010fca00078e000d */
[----:B------:R0:W4:Y:S01]  /*1d600*/  @!P5 LDG.E.U8 R60, desc[UR14][R14.64] ;  /* 0x0000000e0e3cd981 */ /* 0x000122000c1e1100 */
[----:B------:R-:W-:Y:S01]  /*1d610*/  PRMT R56, RZ, 0x7610, R56 ;  /* 0x00007610ff387816 */ /* 0x000fe20000000038 */
[----:B0-----:R-:W-:Y:S02]  /*1d620*/  @!P5 IMAD.MOV.U32 R15, RZ, RZ, R68 ;  /* 0x000000ffff0fd224 */ /* 0x001fe400078e0044 */
[----:B------:R-:W-:-:S05]  /*1d630*/  @!P5 IMAD.MOV.U32 R14, RZ, RZ, R72 ;  /* 0x000000ffff0ed224 */ /* 0x000fca00078e0048 */
[----:B------:R0:W3:Y:S04]  /*1d640*/  @!P5 LDG.E.U8 R56, desc[UR14][R14.64] ;  /* 0x0000000e0e38d981 */ /* 0x0000e8000c1e1100 */
[----:B--2---:R-:W-:Y:S04]  /*1d650*/  STL [R1+0x1fd4], R66 ;  /* 0x001fd44201007387 */ /* 0x004fe80000100800 */
[----:B----4-:R-:W-:Y:S04]  /*1d660*/  STL [R1+0x1fd8], R60 ;  /* 0x001fd83c01007387 */ /* 0x010fe80000100800 */
[----:B------:R-:W2:Y:S04]  /*1d670*/  LDL.LU R68, [R1+0x20ec] ;  /* 0x0020ec0001447983 */ /* 0x000ea80000300800 */
[----:B------:R-:W4:Y:S01]  /*1d680*/  LDL.LU R72, [R1+0x20e8] ;  /* 0x0020e80001487983 */ /* 0x000f220000300800 */
[----:B------:R-:W-:Y:S01]  /*1d690*/  PRMT R49, RZ, 0x7610, R49 ;  /* 0x00007610ff317816 */ /* 0x000fe20000000031 */
[----:B0-----:R-:W-:-:S02]  /*1d6a0*/  @!P5 IMAD.MOV.U32 R14, RZ, RZ, R69 ;  /* 0x000000ffff0ed224 */ /* 0x001fc400078e0045 */
[----:B------:R-:W-:Y:S01]  /*1d6b0*/  @!P5 IMAD.MOV.U32 R15, RZ, RZ, R83 ;  /* 0x000000ffff0fd224 */ /* 0x000fe200078e0053 */
[----:B---3--:R-:W-:-:S04]  /*1d6c0*/  PRMT R74, RZ, 0x7610, R74 ;  /* 0x00007610ff4a7816 */ /* 0x008fc8000000004a */
[----:B------:R0:W3:Y:S02]  /*1d6d0*/  @!P5 LDG.E.U8 R49, desc[UR14][R14.64] ;  /* 0x0000000e0e31d981 */ /* 0x0000e4000c1e1100 */
[----:B0-----:R-:W-:Y:S02]  /*1d6e0*/  @!P6 IMAD.MOV.U32 R15, RZ, RZ, R84 ;  /* 0x000000ffff0fe224 */ /* 0x001fe400078e0054 */
[----:B------:R-:W-:Y:S04]  /*1d6f0*/  STL [R1+0x1fdc], R56 ;  /* 0x001fdc3801007387 */ /* 0x000fe80000100800 */
[----:B------:R-:W3:Y:S04]  /*1d700*/  LDL.LU R69, [R1+0x20e4] ;  /* 0x0020e40001457983 */ /* 0x000ee80000300800 */
[----:B------:R-:W3:Y:S04]  /*1d710*/  LDL R79, [R1+0x1418] ;  /* 0x00141800014f7983 */ /* 0x000ee80000100800 */
[----:B------:R-:W3:Y:S01]  /*1d720*/  LDL R83, [R1+0x141c] ;  /* 0x00141c0001537983 */ /* 0x000ee20000100800 */
[----:B--2---:R-:W-:Y:S01]  /*1d730*/  @!P6 IMAD.MOV.U32 R14, RZ, RZ, R68 ;  /* 0x000000ffff0ee224 */ /* 0x004fe200078e0044 */
[----:B----4-:R-:W-:-:S04]  /*1d740*/  PRMT R72, RZ, 0x7610, R72 ;  /* 0x00007610ff487816 */ /* 0x010fc80000000048 */
[----:B------:R0:W2:Y:S02]  /*1d750*/  @!P6 LDG.E.U8 R74, desc[UR14][R14.64] ;  /* 0x0000000e0e4ae981 */ /* 0x0000a4000c1e1100 */
[----:B0-----:R-:W-:Y:S02]  /*1d760*/  @!P6 IMAD.MOV.U32 R14, RZ, RZ, R93 ;  /* 0x000000ffff0ee224 */ /* 0x001fe400078e005d */
[----:B------:R-:W-:-:S05]  /*1d770*/  @!P6 IMAD.MOV.U32 R15, RZ, RZ, R85 ;  /* 0x000000ffff0fe224 */ /* 0x000fca00078e0055 */
[----:B------:R0:W4:Y:S04]  /*1d780*/  @!P6 LDG.E.U8 R72, desc[UR14][R14.64] ;  /* 0x0000000e0e48e981 */ /* 0x000128000c1e1100 */
[----:B---3--:R-:W-:Y:S01]  /*1d790*/  STL [R1+0x1fe0], R49 ;  /* 0x001fe03101007387 */ /* 0x008fe20000100800 */
[----:B------:R-:W-:-:S03]  /*1d7a0*/  PRMT R69, RZ, 0x7610, R69 ;  /* 0x00007610ff457816 */ /* 0x000fc60000000045 */
[----:B------:R-:W-:Y:S04]  /*1d7b0*/  STL.64 [R1+0x2028], R48 ;  /* 0x0020283001007387 */ /* 0x000fe80000100a00 */
[----:B------:R-:W3:Y:S01]  /*1d7c0*/  LDL.LU R68, [R1+0x20e0] ;  /* 0x0020e00001447983 */ /* 0x000ee20000300800 */
[----:B0-----:R-:W-:Y:S02]  /*1d7d0*/  @!P6 IMAD.MOV.U32 R14, RZ, RZ, R88 ;  /* 0x000000ffff0ee224 */ /* 0x001fe400078e0058 */
[----:B------:R-:W-:-:S05]  /*1d7e0*/  @!P6 IMAD.MOV.U32 R15, RZ, RZ, R87 ;  /* 0x000000ffff0fe224 */ /* 0x000fca00078e0057 */
[----:B------:R-:W3:Y:S04]  /*1d7f0*/  @!P6 LDG.E.U8 R69, desc[UR14][R14.64] ;  /* 0x0000000e0e45e981 */ /* 0x000ee8000c1e1100 */
[----:B--2---:R-:W-:Y:S04]  /*1d800*/  STL [R1+0x1fe4], R74 ;  /* 0x001fe44a01007387 */ /* 0x004fe80000100800 */
[----:B------:R-:W2:Y:S04]  /*1d810*/  LDL R84, [R1+0x1424] ;  /* 0x0014240001547983 */ /* 0x000ea80000100800 */
[----:B------:R-:W2:Y:S04]  /*1d820*/  LDL R85, [R1+0x1428] ;  /* 0x0014280001557983 */ /* 0x000ea80000100800 */
[----:B------:R-:W2:Y:S04]  /*1d830*/  LDL R93, [R1+0x142c] ;  /* 0x00142c00015d7983 */ /* 0x000ea80000100800 */
[----:B----4-:R-:W-:Y:S04]  /*1d840*/  STL [R1+0x1fe8], R72 ;  /* 0x001fe84801007387 */ /* 0x010fe80000100800 */
[----:B------:R-:W-:Y:S04]  /*1d850*/  STL.64 [R1+0x2018], R72 ;  /* 0x0020184801007387 */ /* 0x000fe80000100a00 */
[----:B------:R-:W4:Y:S04]  /*1d860*/  LDL R14, [R1+0x1400] ;  /* 0x00140000010e7983 */ /* 0x000f280000100800 */
[----:B------:R-:W4:Y:S01]  /*1d870*/  LDL R15, [R1+0x1404] ;  /* 0x00140400010f7983 */ /* 0x000f220000100800 */
[----:B---3--:R-:W-:-:S03]  /*1d880*/  PRMT R68, RZ, 0x7610, R68 ;  /* 0x00007610ff447816 */ /* 0x008fc60000000044 */
[----:B------:R-:W3:Y:S04]  /*1d890*/  LDL R87, [R1+0x1438] ;  /* 0x0014380001577983 */ /* 0x000ee80000100800 */
[----:B------:R-:W2:Y:S04]  /*1d8a0*/  LDL R88, [R1+0x143c] ;  /* 0x00143c0001587983 */ /* 0x000ea80000100800 */
[----:B------:R-:W-:Y:S01]  /*1d8b0*/  STL [R1+0x1fec], R69 ;  /* 0x001fec4501007387 */ /* 0x000fe20000100800 */
[----:B----4-:R-:W-:-:S04]  /*1d8c0*/  @!P6 LOP3.LUT R15, R15, R14, RZ, 0x3c, !PT ;  /* 0x0000000e0f0fe212 */ /* 0x010fc800078e3cff */
[----:B------:R-:W-:-:S04]  /*1d8d0*/  @!P6 LOP3.LUT R14, R15, R14, RZ, 0x3c, !PT ;  /* 0x0000000e0f0ee212 */ /* 0x000fc800078e3cff */
[----:B------:R-:W-:-:S05]  /*1d8e0*/  @!P6 LOP3.LUT R15, R15, R14, RZ, 0x3c, !PT ;  /* 0x0000000e0f0fe212 */ /* 0x000fca00078e3cff */
[----:B------:R0:W4:Y:S04]  /*1d8f0*/  @!P6 LDG.E.U8 R68, desc[UR14][R14.64] ;  /* 0x0000000e0e44e981 */ /* 0x000128000c1e1100 */
[----:B------:R-:W0:Y:S04]  /*1d900*/  LDL R14, [R1+0x1408] ;  /* 0x00140800010e7983 */ /* 0x000e280000100800 */
[----:B------:R-:W0:Y:S01]  /*1d910*/  LDL R15, [R1+0x140c] ;  /* 0x00140c00010f7983 */ /* 0x000e220000100800 */
[----:B------:R-:W-:-:S05]  /*1d920*/  VIADD R13, R89, 0xffffffa9 ;  /* 0xffffffa9590d7836 */ /* 0x000fca0000000000 */
[----:B------:R-:W-:Y:S02]  /*1d930*/  ISETP.GE.U32.AND P5, PT, R13, 0x7fffff2a, PT ;  /* 0x7fffff2a0d00780c */ /* 0x000fe40003fa6070 */
[----:B------:R-:W-:-:S11]  /*1d940*/  PRMT R65, RZ, 0x7610, R65 ;  /* 0x00007610ff417816 */ /* 0x000fd60000000041 */
        /* <DEDUP_REMOVED lines=13> */
[----:B------:R0:W4:Y:S01]  /*1da20*/  @!P5 LDG.E.U8 R67, desc[UR14][R14.64] ;  /* 0x0000000e0e43d981 */ /* 0x000122000c1e1100 */
[----:B------:R-:W-:-:S05]  /*1da30*/  VIADD R13, R89, 0xffffffa8 ;  /* 0xffffffa8590d7836 */ /* 0x000fca0000000000 */
[----:B------:R-:W-:Y:S02]  /*1da40*/  ISETP.GE.U32.AND P6, PT, R13, 0x7fffff29, PT ;  /* 0x7fffff290d00780c */ /* 0x000fe40003fc6070 */
[----:B------:R-:W-:Y:S01]  /*1da50*/  PRMT R13, RZ, 0x7610, R13 ;  /* 0x00007610ff0d7816 */ /* 0x000fe2000000000d */
[----:B0-----:R-:W-:Y:S02]  /*1da60*/  @!P5 IMAD.MOV.U32 R14, RZ, RZ, R83 ;  /* 0x000000ffff0ed224 */ /* 0x001fe400078e0053 */
[----:B------:R-:W-:-:S05]  /*1da70*/  @!P5 IMAD.MOV.U32 R15, RZ, RZ, R79 ;  /* 0x000000ffff0fd224 */ /* 0x000fca00078e004f */
[----:B------:R0:W3:Y:S04]  /*1da80*/  @!P5 LDG.E.U8 R13, desc[UR14][R14.64] ;  /* 0x0000000e0e0dd981 */ /* 0x0000e8000c1e1100 */
[----:B----4-:R1:W-:Y:S04]  /*1da90*/  STL [R1+0x4b0], R67 ;  /* 0x0004b04301007387 */ /* 0x0103e80000100800 */
[----:B-1----:R-:W4:Y:S04]  /*1daa0*/  LDL.LU R67, [R1+0x20d8] ;  /* 0x0020d80001437983 */ /* 0x002f280000300800 */
[----:B------:R-:W3:Y:S01]  /*1dab0*/  LDL R15, [R1+0x1420] ;  /* 0x00142000010f7983 */ /* 0x000ee20000100800 */
[----:B--2---:R-:W-:Y:S01]  /*1dac0*/  PRMT R65, RZ, 0x7610, R65 ;  /* 0x00007610ff417816 */ /* 0x004fe20000000041 */
[----:B0-----:R-:W-:-:S02]  /*1dad0*/  @!P5 IMAD.MOV.U32 R14, RZ, RZ, R84 ;  /* 0x000000ffff0ed224 */ /* 0x001fc400078e0054 */
[----:B------:R-:W2:Y:S04]  /*1dae0*/  LDL R79, [R1+0x14b0] ;  /* 0x0014b000014f7983 */ /* 0x000ea80000100800 */
[----:B------:R-:W2:Y:S01]  /*1daf0*/  LDL R83, [R1+0x14b4] ;  /* 0x0014b40001537983 */ /* 0x000ea20000100800 */
[----:B----4-:R-:W-:-:S03]  /*1db00*/  PRMT R67, RZ, 0x7610, R67 ;  /* 0x00007610ff437816 */ /* 0x010fc60000000043 */
[----:B---3--:R0:W3:Y:S02]  /*1db10*/  @!P5 LDG.E.U8 R65, desc[UR14][R14.64] ;  /* 0x0000000e0e41d981 */ /* 0x0080e4000c1e1100 */
[----:B0-----:R-:W-:Y:S02]  /*1db20*/  @!P6 IMAD.MOV.U32 R14, RZ, RZ, R93 ;  /* 0x000000ffff0ee224 */ /* 0x001fe400078e005d */
[----:B------:R-:W-:-:S05]  /*1db30*/  @!P6 IMAD.MOV.U32 R15, RZ, RZ, R85 ;  /* 0x000000ffff0fe224 */ /* 0x000fca00078e0055 */
[----:B------:R-:W4:Y:S04]  /*1db40*/  @!P6 LDG.E.U8 R67, desc[UR14][R14.64] ;  /* 0x0000000e0e43e981 */ /* 0x000f28000c1e1100 */
[----:B------:R-:W-:Y:S04]  /*1db50*/  STL [R1+0x4ac], R13 ;  /* 0x0004ac0d01007387 */ /* 0x000fe80000100800 */
[----:B------:R-:W2:Y:S04]  /*1db60*/  LDL R84, [R1+0x14b8] ;  /* 0x0014b80001547983 */ /* 0x000ea80000100800 */
[----:B---3--:R0:W-:Y:S04]  /*1db70*/  STL [R1+0x4a8], R65 ;  /* 0x0004a84101007387 */ /* 0x0081e80000100800 */
[----:B0-----:R-:W3:Y:S04]  /*1db80*/  LDL.LU R65, [R1+0x20d4] ;  /* 0x0020d40001417983 */ /* 0x001ee80000300800 */
[----:B------:R-:W2:Y:S04]  /*1db90*/  LDL R85, [R1+0x14c0] ;  /* 0x0014c00001557983 */ /* 0x000ea80000100800 */
[----:B------:R-:W2:Y:S04]  /*1dba0*/  LDL R93, [R1+0x14c4] ;  /* 0x0014c400015d7983 */ /* 0x000ea80000100800 */
[----:B----4-:R0:W-:Y:S04]  /*1dbb0*/  STL [R1+0x4a0], R67 ;  /* 0x0004a04301007387 */ /* 0x0101e80000100800 */
[----:B0-----:R-:W4:Y:S04]  /*1dbc0*/  LDL.LU R67, [R1+0x20d0] ;  /* 0x0020d00001437983 */ /* 0x001f280000300800 */
[----:B------:R-:W2:Y:S04]  /*1dbd0*/  LDL R14, [R1+0x1430] ;  /* 0x00143000010e7983 */ /* 0x000ea80000100800 */
[----:B------:R-:W2:Y:S01]  /*1dbe0*/  LDL R15, [R1+0x1434] ;  /* 0x00143400010f7983 */ /* 0x000ea20000100800 */
[----:B------:R-:W-:Y:S01]  /*1dbf0*/  VIADD R13, R89, 0xffffffa4 ;  /* 0xffffffa4590d7836 */ /* 0x000fe20000000000 */
[----:B------:R-:W-:-:S04]  /*1dc00*/  PRMT R78, RZ, 0x7610, R78 ;  /* 0x00007610ff4e7816 */ /* 0x000fc8000000004e */
[----:B------:R-:W-:Y:S02]  /*1dc10*/  ISETP.GE.U32.AND P5, PT, R13, 0x7fffff25, PT ;  /* 0x7fffff250d00780c */ /* 0x000fe40003fa6070 */
[----:B------:R-:W-:Y:S02]  /*1dc20*/  PRMT R13, RZ, 0x7610, R13 ;  /* 0x00007610ff0d7816 */ /* 0x000fe4000000000d */
[----:B--2---:R-:W-:-:S04]  /*1dc30*/  @!P6 LOP3.LUT R15, R15, R14, RZ, 0x3c, !PT ;  /* 0x0000000e0f0fe212 */ /* 0x004fc800078e3cff */
[----:B------:R-:W-:-:S04]  /*1dc40*/  @!P6 LOP3.LUT R14, R15, R14, RZ, 0x3c, !PT ;  /* 0x0000000e0f0ee212 */ /* 0x000fc800078e3cff */
[----:B------:R-:W-:-:S05]  /*1dc50*/  @!P6 LOP3.LUT R15, R15, R14, RZ, 0x3c, !PT ;  /* 0x0000000e0f0fe212 */ /* 0x000fca00078e3cff */
[----:B------:R0:W2:Y:S02]  /*1dc60*/  @!P6 LDG.E.U8 R78, desc[UR14][R14.64] ;  /* 0x0000000e0e4ee981 */ /* 0x0000a4000c1e1100 */
[----:B0-----:R-:W-:Y:S02]  /*1dc70*/  @!P6 IMAD.MOV.U32 R14, RZ, RZ, R88 ;  /* 0x000000ffff0ee224 */ /* 0x001fe400078e0058 */
[----:B------:R-:W-:-:S05]  /*1dc80*/  @!P6 IMAD.MOV.U32 R15, RZ, RZ, R87 ;  /* 0x000000ffff0fe224 */ /* 0x000fca00078e0057 */
        /* <DEDUP_REMOVED lines=8> */
[----:B--2---:R0:W-:Y:S04]  /*1dd10*/  STL [R1+0x49c], R78 ;  /* 0x00049c4e01007387 */ /* 0x0041e80000100800 */
[----:B------:R-:W2:Y:S04]  /*1dd20*/  LDL R87, [R1+0x14d4] ;  /* 0x0014d40001577983 */ /* 0x000ea80000100800 */
[----:B------:R-:W2:Y:S04]  /*1dd30*/  LDL R88, [R1+0x14d8] ;  /* 0x0014d80001587983 */ /* 0x000ea80000100800 */
[----:B0-----:R-:W2:Y:S04]  /*1dd40*/  LDL R78, [R1+0x14d0] ;  /* 0x0014d000014e7983 */ /* 0x001ea80000100800 */
[----:B------:R-:W-:Y:S04]  /*1dd50*/  STL [R1+0x48c], R13 ;  /* 0x00048c0d01007387 */ /* 0x000fe80000100800 */
[----:B----4-:R0:W-:Y:S04]  /*1dd60*/  STL [R1+0x488], R67 ;  /* 0x0004884301007387 */ /* 0x0101e80000100800 */
[----:B0-----:R-:W4:Y:S04]  /*1dd70*/  LDL.LU R67, [R1+0x20cc] ;  /* 0x0020cc0001437983 */ /* 0x001f280000300800 */
[----:B------:R-:W2:Y:S04]  /*1dd80*/  LDL R14, [R1+0x14a8] ;  /* 0x0014a800010e7983 */ /* 0x000ea80000100800 */
[----:B------:R-:W2:Y:S01]  /*1dd90*/  LDL R15, [R1+0x14ac] ;  /* 0x0014ac00010f7983 */ /* 0x000ea20000100800 */
[----:B------:R-:W-:-:S02]  /*1dda0*/  PRMT R63, RZ, 0x7610, R63 ;  /* 0x00007610ff3f7816 */ /* 0x000fc4000000003f */
[----:B------:R-:W-:Y:S02]  /*1ddb0*/  PRMT R62, RZ, 0x7610, R62 ;  /* 0x00007610ff3e7816 */ /* 0x000fe4000000003e */
[----:B--2---:R-:W-:-:S04]  /*1ddc0*/  @!P5 LOP3.LUT R15, R15, R14, RZ, 0x3c, !PT ;  /* 0x0000000e0f0fd212 */ /* 0x004fc800078e3cff */
[----:B------:R-:W-:-:S04]  /*1ddd0*/  @!P5 LOP3.LUT R14, R15, R14, RZ, 0x3c, !PT ;  /* 0x0000000e0f0ed212 */ /* 0x000fc800078e3cff */
[----:B------:R-:W-:-:S05]  /*1dde0*/  @!P5 LOP3.LUT R15, R15, R14, RZ, 0x3c, !PT ;  /* 0x0000000e0f0fd212 */ /* 0x000fca00078e3cff */
[----:B------:R0:W2:Y:S02]  /*1ddf0*/  @!P5 LDG.E.U8 R63, desc[UR14][R14.64] ;  /* 0x0000000e0e3fd981 */ /* 0x0000a4000c1e1100 */
[----:B0-----:R-:W-:Y:S02]  /*1de00*/  @!P5 IMAD.MOV.U32 R14, RZ, RZ, R83 ;  /* 0x000000ffff0ed224 */ /* 0x001fe400078e0053 */
[----:B------:R-:W-:Y:S01]  /*1de10*/  @!P5 IMAD.MOV.U32 R15, RZ, RZ, R79 ;  /* 0x000000ffff0fd224 */ /* 0x000fe200078e004f */
[----:B------:R-:W-:Y:S01]  /*1de20*/  PRMT R52, RZ, 0x7610, R52 ;  /* 0x00007610ff347816 */ /* 0x000fe20000000034 */
[----:B------:R-:W2:Y:S04]  /*1de30*/  LDL R79, [R1+0x14ec] ;  /* 0x0014ec00014f7983 */ /* 0x000ea80000100800 */
[----:B------:R4:W2:Y:S01]  /*1de40*/  @!P5 LDG.E.U8 R62, desc[UR14][R14.64] ;  /* 0x0000000e0e3ed981 */ /* 0x0008a2000c1e1100 */
[----:B------:R-:W-:Y:S01]  /*1de50*/  PRMT R40, RZ, 0x7610, R40 ;  /* 0x00007610ff287816 */ /* 0x000fe20000000028 */
[----:B----4-:R-:W-:-:S02]  /*1de60*/  @!P5 IMAD.MOV.U32 R14, RZ, RZ, R67 ;  /* 0x000000ffff0ed224 */ /* 0x010fc400078e0043 */
[----:B------:R-:W-:-:S05]  /*1de70*/  @!P5 IMAD.MOV.U32 R15, RZ, RZ, R84 ;  /* 0x000000ffff0fd224 */ /* 0x000fca00078e0054 */
[----:B------:R0:W4:Y:S02]  /*1de80*/  @!P5 LDG.E.U8 R52, desc[UR14][R14.64] ;  /* 0x0000000e0e34d981 */ /* 0x000124000c1e1100 */
[----:B0-----:R-:W-:Y:S02]  /*1de90*/  @!P5 IMAD.MOV.U32 R14, RZ, RZ, R93 ;  /* 0x000000ffff0ed224 */ /* 0x001fe400078e005d */
[----:B------:R-:W-:-:S05]  /*1dea0*/  @!P5 IMAD.MOV.U32 R15, RZ, RZ, R85 ;  /* 0x000000ffff0fd224 */ /* 0x000fca00078e0055 */
[----:B------:R0:W3:Y:S04]  /*1deb0*/  @!P5 LDG.E.U8 R40, desc[UR14][R14.64] ;  /* 0x0000000e0e28d981 */ /* 0x0000e8000c1e1100 */
[----:B--2---:R-:W-:Y:S04]  /*1dec0*/  STL.64 [R1+0x1ff0], R62 ;  /* 0x001ff03e01007387 */ /* 0x004fe80000100a00 */
[----:B------:R-:W0:Y:S04]  /*1ded0*/  LDL.LU R67, [R1+0x20c8] ;  /* 0x0020c80001437983 */ /* 0x000e280000300800 */
[----:B------:R-:W2:Y:S01]  /*1dee0*/  LDL R15, [R1+0x14c8] ;  /* 0x0014c800010f7983 */ /* 0x000ea20000100800 */
[----:B------:R-:W-:Y:S01]  /*1def0*/  VIADD R13, R89, 0xffffffa3 ;  /* 0xffffffa3590d7836 */ /* 0x000fe20000000000 */
[----:B------:R-:W-:-:S02]  /*1df00*/  PRMT R19, RZ, 0x7610, R19 ;  /* 0x00007610ff137816 */ /* 0x000fc40000000013 */
[----:B------:R-:W-:Y:S02]  /*1df10*/  PRMT R22, RZ, 0x7610, R22 ;  /* 0x00007610ff167816 */ /* 0x000fe40000000016 */
[----:B------:R-:W-:Y:S01]  /*1df20*/  PRMT R61, RZ, 0x7610, R61 ;  /* 0x00007610ff3d7816 */ /* 0x000fe2000000003d */
[----:B------:R-:W3:Y:S01]  /*1df30*/  LDL R83, [R1+0x14f0] ;  /* 0x0014f00001537983 */ /* 0x000ee20000100800 */
[----:B------:R-:W-:-:S03]  /*1df40*/  ISETP.GE.U32.AND P6, PT, R13, 0x7fffff24, PT ;  /* 0x7fffff240d00780c */ /* 0x000fc60003fc6070 */
[----:B------:R-:W3:Y:S04]  /*1df50*/  LDL R84, [R1+0x14f4] ;  /* 0x0014f40001547983 */ /* 0x000ee80000100800 */
[----:B------:R-:W3:Y:S04]  /*1df60*/  LDL R85, [R1+0x1500] ;  /* 0x0015000001557983 */ /* 0x000ee80000100800 */
[----:B------:R-:W3:Y:S01]  /*1df70*/  LDL R93, [R1+0x1504] ;  /* 0x00150400015d7983 */ /* 0x000ee20000100800 */
[----:B------:R-:W-:Y:S01]  /*1df80*/  PRMT R75, RZ, 0x7610, R75 ;  /* 0x00007610ff4b7816 */ /* 0x000fe2000000004b */
[----:B0-----:R-:W-:-:S02]  /*1df90*/  @!P6 IMAD.MOV.U32 R14, RZ, RZ, R67 ;  /* 0x000000ffff0ee224 */ /* 0x001fc400078e0043 */
[----:B------:R-:W4:Y:S04]  /*1dfa0*/  LDL.LU R67, [R1+0x20c4] ;  /* 0x0020c40001437983 */ /* 0x000f280000300800 */
[----:B--2---:R0:W2:Y:S02]  /*1dfb0*/  @!P6 LDG.E.U8 R19, desc[UR14][R14.64] ;  /* 0x0000000e0e13e981 */ /* 0x0040a4000c1e1100 */
[----:B0-----:R-:W-:Y:S02]  /*1dfc0*/  @!P6 IMAD.MOV.U32 R14, RZ, RZ, R87 ;  /* 0x000000ffff0ee224 */ /* 0x001fe400078e0057 */
[----:B------:R-:W-:-:S05]  /*1dfd0*/  @!P6 IMAD.MOV.U32 R15, RZ, RZ, R78 ;  /* 0x000000ffff0fe224 */ /* 0x000fca00078e004e */
[----:B------:R3:W2:Y:S02]  /*1dfe0*/  @!P6 LDG.E.U8 R22, desc[UR14][R14.64] ;  /* 0x0000000e0e16e981 */ /* 0x0006a4000c1e1100 */
[----:B---3--:R-:W-:Y:S02]  /*1dff0*/  @!P6 IMAD.MOV.U32 R14, RZ, RZ, R65 ;  /* 0x000000ffff0ee224 */ /* 0x008fe400078e0041 */
[----:B------:R-:W-:Y:S01]  /*1e000*/  @!P6 IMAD.MOV.U32 R15, RZ, RZ, R88 ;  /* 0x000000ffff0fe224 */ /* 0x000fe200078e0058 */
[----:B------:R-:W3:Y:S04]  /*1e010*/  LDL.LU R65, [R1+0x20c0] ;  /* 0x0020c00001417983 */ /* 0x000ee80000300800 */
[----:B------:R-:W2:Y:S04]  /*1e020*/  LDL R87, [R1+0x1514] ;  /* 0x0015140001577983 */ /* 0x000ea80000100800 */
[----:B------:R0:W2:Y:S02]  /*1e030*/  @!P6 LDG.E.U8 R61, desc[UR14][R14.64] ;  /* 0x0000000e0e3de981 */ /* 0x0000a4000c1e1100 */
[----:B0-----:R-:W-:-:S02]  /*1e040*/  @!P6 IMAD.MOV.U32 R14, RZ, RZ, R27 ;  /* 0x000000ffff0ee224 */ /* 0x001fc400078e001b */
[----:B------:R-:W-:Y:S02]  /*1e050*/  @!P6 IMAD.MOV.U32 R15, RZ, RZ, R26 ;  /* 0x000000ffff0fe224 */ /* 0x000fe400078e001a */
[----:B------:R-:W2:Y:S04]  /*1e060*/  LDL.LU R26, [R1+0x20bc] ;  /* 0x0020bc00011a7983 */ /* 0x000ea80000300800 */
[----:B------:R-:W2:Y:S04]  /*1e070*/  LDL.LU R27, [R1+0x20b8] ;  /* 0x0020b800011b7983 */ /* 0x000ea80000300800 */
[----:B------:R0:W2:Y:S01]  /*1e080*/  @!P6 LDG.E.U8 R75, desc[UR14][R14.64] ;  /* 0x0000000e0e4be981 */ /* 0x0000a2000c1e1100 */
[----:B------:R-:W-:Y:S01]  /*1e090*/  VIADD R13, R89, 0xffffffa2 ;  /* 0xffffffa2590d7836 */ /* 0x000fe20000000000 */
[----:B------:R-:W-:-:S02]  /*1e0a0*/  PRMT R31, RZ, 0x7610, R31 ;  /* 0x00007610ff1f7816 */ /* 0x000fc4000000001f */
[----:B------:R-:W2:Y:S04]  /*1e0b0*/  LDL R78, [R1+0x1518] ;  /* 0x00151800014e7983 */ /* 0x000ea80000100800 */
[----:B------:R-:W2:Y:S04]  /*1e0c0*/  LDL R88, [R1+0x151c] ;  /* 0x00151c0001587983 */ /* 0x000ea80000100800 */
[----:B------:R-:W2:Y:S01]  /*1e0d0*/  LDL R15, [R1+0x14e8] ;  /* 0x0014e800010f7983 */ /* 0x000ea20000100800 */
[----:B------:R-:W-:Y:S01]  /*1e0e0*/  ISETP.GE.U32.AND P5, PT, R13, 0x7fffff23, PT ;  /* 0x7fffff230d00780c */ /* 0x000fe20003fa6070 */
[----:B------:R-:W-:-:S05]  /*1e0f0*/  VIADD R13, R89, 0xffffffa1 ;  /* 0xffffffa1590d7836 */ /* 0x000fca0000000000 */
[----:B------:R-:W-:Y:S02]  /*1e100*/  ISETP.GE.U32.AND P6, PT, R13, 0x7fffff22, PT ;  /* 0x7fffff220d00780c */ /* 0x000fe40003fc6070 */
[----:B------:R-:W2:Y:S05]  /*1e110*/  LDL R13, [R1+0x14fc] ;  /* 0x0014fc00010d7983 */ /* 0x000eaa0000100800 */
[----:B0-----:R-:W-:Y:S02]  /*1e120*/  @!P5 IMAD.MOV.U32 R14, RZ, RZ, R79 ;  /* 0x000000ffff0ed224 */ /* 0x001fe400078e004f */
[----:B------:R-:W2:Y:S01]  /*1e130*/  LDL R79, [R1+0x1524] ;  /* 0x00152400014f7983 */ /* 0x000ea20000100800 */
[----:B----4-:R-:W-:-:S02]  /*1e140*/  PRMT R67, RZ, 0x7610, R67 ;  /* 0x00007610ff437816 */ /* 0x010fc40000000043 */
[----:B---3--:R-:W-:-:S04]  /*1e150*/  PRMT R65, RZ, 0x7610, R65 ;  /* 0x00007610ff417816 */ /* 0x008fc80000000041 */
[----:B--2---:R0:W2:Y:S02]  /*1e160*/  @!P5 LDG.E.U8 R67, desc[UR14][R14.64] ;  /* 0x0000000e0e43d981 */ /* 0x0040a4000c1e1100 */
[----:B0-----:R-:W-:Y:S02]  /*1e170*/  @!P5 IMAD.MOV.U32 R14, RZ, RZ, R84 ;  /* 0x000000ffff0ed224 */ /* 0x001fe400078e0054 */
[----:B------:R-:W-:Y:S01]  /*1e180*/  @!P5 IMAD.MOV.U32 R15, RZ, RZ, R83 ;  /* 0x000000ffff0fd224 */ /* 0x000fe200078e0053 */
[----:B------:R-:W-:Y:S02]  /*1e190*/  PRMT R27, RZ, 0x7610, R27 ;  /* 0x00007610ff1b7816 */ /* 0x000fe4000000001b */
[----:B------:R-:W-:Y:S01]  /*1e1a0*/  PRMT R26, RZ, 0x7610, R26 ;  /* 0x00007610ff1a7816 */ /* 0x000fe2000000001a */
[----:B------:R-:W3:Y:S04]  /*1e1b0*/  LDL R83, [R1+0x1528] ;  /* 0x0015280001537983 */ /* 0x000ee80000100800 */
[----:B------:R0:W4:Y:S04]  /*1e1c0*/  @!P5 LDG.E.U8 R65, desc[UR14][R14.64] ;  /* 0x0000000e0e41d981 */ /* 0x000128000c1e1100 */
[----:B------:R-:W2:Y:S04]  /*1e1d0*/  LDL R84, [R1+0x152c] ;  /* 0x00152c0001547983 */ /* 0x000ea80000100800 */
[----:B------:R-:W2:Y:S01]  /*1e1e0*/  LDL R15, [R1+0x14f8] ;  /* 0x0014f800010f7983 */ /* 0x000ea20000100800 */
[----:B0-----:R-:W-:-:S05]  /*1e1f0*/  @!P5 IMAD.MOV.U32 R14, RZ, RZ, R13 ;  /* 0x000000ffff0ed224 */ /* 0x001fca00078e000d */
[----:B--2---:R0:W2:Y:S02]  /*1e200*/  @!P5 LDG.E.U8 R27, desc[UR14][R14.64] ;  /* 0x0000000e0e1bd981 */ /* 0x0040a4000c1e1100 */
[----:B0-----:R-:W-:Y:S02]  /*1e210*/  @!P5 IMAD.MOV.U32 R14, RZ, RZ, R93 ;  /* 0x000000ffff0ed224 */ /* 0x001fe400078e005d */
[----:B------:R-:W-:Y:S01]  /*1e220*/  @!P5 IMAD.MOV.U32 R15, RZ, RZ, R85 ;  /* 0x000000ffff0fd224 */ /* 0x000fe200078e0055 */
[----:B------:R-:W2:Y:S04]  /*1e230*/  LDL R93, [R1+0x153c] ;  /* 0x00153c00015d7983 */ /* 0x000ea80000100800 */
[----:B------:R-:W2:Y:S04]  /*1e240*/  LDL R85, [R1+0x1538] ;  /* 0x0015380001557983 */ /* 0x000ea80000100800 */
[----:B------:R0:W2:Y:S04]  /*1e250*/  @!P5 LDG.E.U8 R26, desc[UR14][R14.64] ;  /* 0x0000000e0e1ad981 */ /* 0x0000a8000c1e1100 */
[----:B------:R-:W0:Y:S04]  /*1e260*/  LDL R14, [R1+0x1508] ;  /* 0x00150800010e7983 */ /* 0x000e280000100800 */
[----:B------:R-:W0:Y:S02]  /*1e270*/  LDL R15, [R1+0x150c] ;  /* 0x00150c00010f7983 */ /* 0x000e240000100800 */
[----:B0-----:R-:W-:-:S04]  /*1e280*/  @!P6 LOP3.LUT R15, R15, R14, RZ, 0x3c, !PT ;  /* 0x0000000e0f0fe212 */ /* 0x001fc800078e3cff */
[----:B------:R-:W-:-:S04]  /*1e290*/  @!P6 LOP3.LUT R14, R15, R14, RZ, 0x3c, !PT ;  /* 0x0000000e0f0ee212 */ /* 0x000fc800078e3cff */
[----:B------:R-:W-:-:S05]  /*1e2a0*/  @!P6 LOP3.LUT R15, R15, R14, RZ, 0x3c, !PT ;  /* 0x0000000e0f0fe212 */ /* 0x000fca00078e3cff */
[----:B------:R-:W3:Y:S04]  /*1e2b0*/  @!P6 LDG.E.U8 R31, desc[UR14][R14.64] ;  /* 0x0000000e0e1fe981 */ /* 0x000ee8000c1e1100 */
[----:B--2---:R-:W-:Y:S01]  /*1e2c0*/  STL.64 [R1+0x1ff8], R26 ;  /* 0x001ff81a01007387 */ /* 0x004fe20000100a00 */
[----:B------:R-:W-:-:S03]  /*1e2d0*/  PRMT R74, RZ, 0x7610, R74 ;  /* 0x00007610ff4a7816 */ /* 0x000fc6000000004a */
[----:B---3--:R0:W-:Y:S04]  /*1e2e0*/  STL [R1+0x484], R31 ;  /* 0x0004841f01007387 */ /* 0x0081e80000100800 */
[----:B0-----:R-:W2:Y:S04]  /*1e2f0*/  LDL.LU R31, [R1+0x20b4] ;  /* 0x0020b400011f7983 */ /* 0x001ea80000300800 */
[----:B------:R-:W3:Y:S01]  /*1e300*/  LDL R15, [R1+0x1510] ;  /* 0x00151000010f7983 */ /* 0x000ee20000100800 */
[----:B------:R-:W-:Y:S02]  /*1e310*/  @!P6 IMAD.MOV.U32 R14, RZ, RZ, R87 ;  /* 0x000000ffff0ee224 */ /* 0x000fe400078e0057 */
[----:B------:R-:W-:-:S05]  /*1e320*/  VIADD R13, R89, 0xffffffa0 ;  /* 0xffffffa0590d7836 */ /* 0x000fca0000000000 */
[----:B------:R-:W-:Y:S01]  /*1e330*/  ISETP.GE.U32.AND P5, PT, R13, 0x7fffff21, PT ;  /* 0x7fffff210d00780c */ /* 0x000fe20003fa6070 */
[----:B---3--:R0:W3:Y:S01]  /*1e340*/  @!P6 LDG.E.U8 R74, desc[UR14][R14.64] ;  /* 0x0000000e0e4ae981 */ /* 0x0080e2000c1e1100 */
[----:B------:R-:W-:Y:S01]  /*1e350*/  PRMT R13, RZ, 0x7610, R13 ;  /* 0x00007610ff0d7816 */ /* 0x000fe2000000000d */
[----:B0-----:R-:W-:Y:S02]  /*1e360*/  @!P6 IMAD.MOV.U32 R14, RZ, RZ, R88 ;  /* 0x000000ffff0ee224 */ /* 0x001fe400078e0058 */
[----:B------:R-:W-:-:S05]  /*1e370*/  @!P6 IMAD.MOV.U32 R15, RZ, RZ, R78 ;  /* 0x000000ffff0fe224 */ /* 0x000fca00078e004e */
[----:B------:R0:W4:Y:S04]  /*1e380*/  @!P6 LDG.E.U8 R13, desc[UR14][R14.64] ;  /* 0x0000000e0e0de981 */ /* 0x000128000c1e1100 */
[----:B---3--:R1:W-:Y:S04]  /*1e390*/  STL [R1+0x480], R74 ;  /* 0x0004804a01007387 */ /* 0x0083e80000100800 */
[----:B------:R-:W3:Y:S01]  /*1e3a0*/  LDL R15, [R1+0x1520] ;  /* 0x00152000010f7983 */ /* 0x000ee20000100800 */
[----:B--2---:R-:W-:Y:S01]  /*1e3b0*/  PRMT R31, RZ, 0x7610, R31 ;  /* 0x00007610ff1f7816 */ /* 0x004fe2000000001f */
[----:B0-----:R-:W-:Y:S01]  /*1e3c0*/  @!P6 IMAD.MOV.U32 R14, RZ, RZ, R79 ;  /* 0x000000ffff0ee224 */ /* 0x001fe200078e004f */
[----:B------:R-:W-:Y:S01]  /*1e3d0*/  PRMT R25, RZ, 0x7610, R25 ;  /* 0x00007610ff197816 */ /* 0x000fe20000000019 */
[----:B------:R-:W2:Y:S04]  /*1e3e0*/  LDL R87, [R1+0x15ac] ;  /* 0x0015ac0001577983 */ /* 0x000ea80000100800 */
[----:B------:R-:W2:Y:S04]  /*1e3f0*/  LDL R78, [R1+0x15b0] ;  /* 0x0015b000014e7983 */ /* 0x000ea80000100800 */
[----:B------:R-:W2:Y:S04]  /*1e400*/  LDL R88, [R1+0x15b4] ;  /* 0x0015b40001587983 */ /* 0x000ea80000100800 */
[----:B-1----:R-:W2:Y:S04]  /*1e410*/  LDL R74, [R1+0x15a8] ;  /* 0x0015a800014a7983 */ /* 0x002ea80000100800 */
[----:B---3--:R0:W3:Y:S02]  /*1e420*/  @!P6 LDG.E.U8 R31, desc[UR14][R14.64] ;  /* 0x0000000e0e1fe981 */ /* 0x0080e4000c1e1100 */
[----:B0-----:R-:W-:-:S02]  /*1e430*/  @!P5 IMAD.MOV.U32 R14, RZ, RZ, R84 ;  /* 0x000000ffff0ed224 */ /* 0x001fc400078e0054 */
[----:B------:R-:W-:-:S05]  /*1e440*/  @!P5 IMAD.MOV.U32 R15, RZ, RZ, R83 ;  /* 0x000000ffff0fd224 */ /* 0x000fca00078e0053 */
[----:B------:R-:W2:Y:S04]  /*1e450*/  @!P5 LDG.E.U8 R25, desc[UR14][R14.64] ;  /* 0x0000000e0e19d981 */ /* 0x000ea8000c1e1100 */
[----:B----4-:R-:W-:Y:S04]  /*1e460*/  STL [R1+0x47c], R13 ;  /* 0x00047c0d01007387 */ /* 0x010fe80000100800 */
[----:B------:R-:W4:Y:S04]  /*1e470*/  LDL R79, [R1+0x15b8] ;  /* 0x0015b800014f7983 */ /* 0x000f280000100800 */
[----:B---3--:R0:W-:Y:S04]  /*1e480*/  STL [R1+0x478], R31 ;  /* 0x0004781f01007387 */ /* 0x0081e80000100800 */
[----:B0-----:R-:W3:Y:S04]  /*1e490*/  LDL.LU R31, [R1+0x20b0] ;  /* 0x0020b000011f7983 */ /* 0x001ee80000300800 */
[----:B------:R-:W4:Y:S04]  /*1e4a0*/  LDL R83, [R1+0x15c0] ;  /* 0x0015c00001537983 */ /* 0x000f280000100800 */
[----:B------:R-:W4:Y:S04]  /*1e4b0*/  LDL R84, [R1+0x15c4] ;  /* 0x0015c40001547983 */ /* 0x000f280000100800 */
        /* <DEDUP_REMOVED lines=14> */
[----:B------:R0:W3:Y:S04]  /*1e5a0*/  @!P5 LDG.E.U8 R13, desc[UR14][R14.64] ;  /* 0x0000000e0e0dd981 */ /* 0x0000e8000c1e1100 */
[----:B--2---:R1:W-:Y:S04]  /*1e5b0*/  STL [R1+0x470], R31 ;  /* 0x0004701f01007387 */ /* 0x0043e80000100800 */
[----:B-1----:R-:W2:Y:S04]  /*1e5c0*/  LDL.LU R31, [R1+0x20a8] ;  /* 0x0020a800011f7983 */ /* 0x002ea80000300800 */
[----:B------:R-:W0:Y:S04]  /*1e5d0*/  LDL R14, [R1+0x1540] ;  /* 0x00154000010e7983 */ /* 0x000e280000100800 */
[----:B------:R-:W0:Y:S04]  /*1e5e0*/  LDL R15, [R1+0x1544] ;  /* 0x00154400010f7983 */ /* 0x000e280000100800 */
[----:B------:R-:W3:Y:S04]  /*1e5f0*/  LDL R85, [R1+0x15d0] ;  /* 0x0015d00001557983 */ /* 0x000ee80000100800 */
[----:B------:R-:W3:Y:S01]  /*1e600*/  LDL R93, [R1+0x15d4] ;  /* 0x0015d400015d7983 */ /* 0x000ee20000100800 */
[----:B0-----:R-:W-:-:S02]  /*1e610*/  @!P5 LOP3.LUT R15, R15, R14, RZ, 0x3c, !PT ;  /* 0x0000000e0f0fd212 */ /* 0x001fc400078e3cff */
[----:B--2---:R-:W-:Y:S02]  /*1e620*/  PRMT R31, RZ, 0x7610, R31 ;  /* 0x00007610ff1f7816 */ /* 0x004fe4000000001f */
[----:B------:R-:W-:-:S04]  /*1e630*/  @!P5 LOP3.LUT R14, R15, R14, RZ, 0x3c, !PT ;  /* 0x0000000e0f0ed212 */ /* 0x000fc800078e3cff */
[----:B------:R-:W-:-:S05]  /*1e640*/  @!P5 LOP3.LUT R15, R15, R14, RZ, 0x3c, !PT ;  /* 0x0000000e0f0fd212 */ /* 0x000fca00078e3cff */
[----:B------:R0:W2:Y:S04]  /*1e650*/  @!P5 LDG.E.U8 R31, desc[UR14][R14.64] ;  /* 0x0000000e0e1fd981 */ /* 0x0000a8000c1e1100 */
[----:B---3--:R-:W-:Y:S01]  /*1e660*/  STL [R1+0x46c], R13 ;  /* 0x00046c0d01007387 */ /* 0x008fe20000100800 */
[----:B------:R-:W-:Y:S02]  /*1e670*/  PRMT R38, RZ, 0x7610, R38 ;  /* 0x00007610ff267816 */ /* 0x000fe40000000026 */
[----:B------:R-:W-:Y:S01]  /*1e680*/  PRMT R29, RZ, 0x7610, R29 ;  /* 0x00007610ff1d7816 */ /* 0x000fe2000000001d */
[----:B0-----:R-:W-:Y:S02]  /*1e690*/  @!P6 IMAD.MOV.U32 R14, RZ, RZ, R87 ;  /* 0x000000ffff0ee224 */ /* 0x001fe400078e0057 */
[----:B------:R-:W-:-:S05]  /*1e6a0*/  @!P6 IMAD.MOV.U32 R15, RZ, RZ, R74 ;  /* 0x000000ffff0fe224 */ /* 0x000fca00078e004a */
[----:B------:R0:W3:Y:S04]  /*1e6b0*/  @!P6 LDG.E.U8 R38, desc[UR14][R14.64] ;  /* 0x0000000e0e26e981 */ /* 0x0000e8000c1e1100 */
[----:B--2---:R1:W-:Y:S04]  /*1e6c0*/  STL [R1+0x468], R31 ;  /* 0x0004681f01007387 */ /* 0x0043e80000100800 */
[----:B-1----:R-:W2:Y:S01]  /*1e6d0*/  LDL.LU R31, [R1+0x20a4] ;  /* 0x0020a400011f7983 */ /* 0x002ea20000300800 */
[----:B0-----:R-:W-:Y:S02]  /*1e6e0*/  @!P6 IMAD.MOV.U32 R14, RZ, RZ, R88 ;  /* 0x000000ffff0ee224 */ /* 0x001fe400078e0058 */
[----:B------:R-:W-:Y:S01]  /*1e6f0*/  @!P6 IMAD.MOV.U32 R15, RZ, RZ, R78 ;  /* 0x000000ffff0fe224 */ /* 0x000fe200078e004e */
[----:B------:R-:W-:-:S02]  /*1e700*/  PRMT R24, RZ, 0x7610, R24 ;  /* 0x00007610ff187816 */ /* 0x000fc40000000018 */
[----:B------:R-:W-:Y:S01]  /*1e710*/  PRMT R23, RZ, 0x7610, R23 ;  /* 0x00007610ff177816 */ /* 0x000fe20000000017 */
[----:B------:R-:W3:Y:S04]  /*1e720*/  LDL R87, [R1+0x15e0] ;  /* 0x0015e00001577983 */ /* 0x000ee80000100800 */
[----:B------:R4:W3:Y:S04]  /*1e730*/  @!P6 LDG.E.U8 R29, desc[UR14][R14.64] ;  /* 0x0000000e0e1de981 */ /* 0x0008e8000c1e1100 */
[----:B------:R-:W3:Y:S04]  /*1e740*/  LDL R74, [R1+0x15e8] ;  /* 0x0015e800014a7983 */ /* 0x000ee80000100800 */
[----:B------:R-:W3:Y:S01]  /*1e750*/  LDL R88, [R1+0x15ec] ;  /* 0x0015ec0001587983 */ /* 0x000ee20000100800 */
[----:B----4-:R-:W-:-:S02]  /*1e760*/  @!P6 IMAD.MOV.U32 R15, RZ, RZ, R79 ;  /* 0x000000ffff0fe224 */ /* 0x010fc400078e004f */
[----:B--2---:R-:W-:Y:S02]  /*1e770*/  @!P6 IMAD.MOV.U32 R14, RZ, RZ, R31 ;  /* 0x000000ffff0ee224 */ /* 0x004fe400078e001f */
[----:B------:R-:W2:Y:S04]  /*1e780*/  LDL.LU R31, [R1+0x20a0] ;  /* 0x0020a000011f7983 */ /* 0x000ea80000300800 */
[----:B------:R0:W4:Y:S01]  /*1e790*/  @!P6 LDG.E.U8 R24, desc[UR14][R14.64] ;  /* 0x0000000e0e18e981 */ /* 0x000122000c1e1100 */
[----:B------:R-:W-:Y:S01]  /*1e7a0*/  VIADD R13, R89, 0xffffff9b ;  /* 0xffffff9b590d7836 */ /* 0x000fe20000000000 */
[----:B------:R-:W-:Y:S02]  /*1e7b0*/  PRMT R57, RZ, 0x7610, R57 ;  /* 0x00007610ff397816 */ /* 0x000fe40000000039 */
[----:B------:R-:W-:Y:S01]  /*1e7c0*/  PRMT R58, RZ, 0x7610, R58 ;  /* 0x00007610ff3a7816 */ /* 0x000fe2000000003a */
[----:B------:R-:W3:Y:S04]  /*1e7d0*/  LDL R78, [R1+0x15f0] ;  /* 0x0015f000014e7983 */ /* 0x000ee80000100800 */
[----:B------:R-:W3:Y:S01]  /*1e7e0*/  LDL R79, [R1+0x15f4] ;  /* 0x0015f400014f7983 */ /* 0x000ee20000100800 */
[----:B0-----:R-:W-:-:S02]  /*1e7f0*/  @!P6 IMAD.MOV.U32 R14, RZ, RZ, R84 ;  /* 0x000000ffff0ee224 */ /* 0x001fc400078e0054 */
[----:B------:R-:W-:Y:S01]  /*1e800*/  @!P6 IMAD.MOV.U32 R15, RZ, RZ, R83 ;  /* 0x000000ffff0fe224 */ /* 0x000fe200078e0053 */
[----:B------:R-:W-:Y:S01]  /*1e810*/  ISETP.GE.U32.AND P5, PT, R13, 0x7fffff1c, PT ;  /* 0x7fffff1c0d00780c */ /* 0x000fe20003fa6070 */
[----:B------:R-:W3:Y:S04]  /*1e820*/  LDL R83, [R1+0x15f8] ;  /* 0x0015f80001537983 */ /* 0x000ee80000100800 */
[----:B------:R2:W3:Y:S04]  /*1e830*/  @!P6 LDG.E.U8 R23, desc[UR14][R14.64] ;  /* 0x0000000e0e17e981 */ /* 0x0004e8000c1e1100 */
[----:B------:R-:W4:Y:S04]  /*1e840*/  LDL R84, [R1+0x15fc] ;  /* 0x0015fc0001547983 */ /* 0x000f280000100800 */
[----:B------:R-:W4:Y:S01]  /*1e850*/  LDL R15, [R1+0x15c8] ;  /* 0x0015c800010f7983 */ /* 0x000f220000100800 */
[----:B--2---:R-:W-:-:S03]  /*1e860*/  @!P5 IMAD.MOV.U32 R14, RZ, RZ, R31 ;  /* 0x000000ffff0ed224 */ /* 0x004fc600078e001f */
[----:B---3--:R-:W-:Y:S04]  /*1e870*/  STL.64 [R1+0x2008], R22 ;  /* 0x0020081601007387 */ /* 0x008fe80000100a00 */
[----:B------:R-:W2:Y:S04]  /*1e880*/  LDL.LU R31, [R1+0x209c] ;  /* 0x00209c00011f7983 */ /* 0x000ea80000300800 */
[----:B----4-:R0:W3:Y:S02]  /*1e890*/  @!P5 LDG.E.U8 R57, desc[UR14][R14.64] ;  /* 0x0000000e0e39d981 */ /* 0x0100e4000c1e1100 */
[----:B0-----:R-:W-:-:S02]  /*1e8a0*/  @!P5 IMAD.MOV.U32 R14, RZ, RZ, R93 ;  /* 0x000000ffff0ed224 */ /* 0x001fc400078e005d */
[----:B------:R-:W-:-:S05]  /*1e8b0*/  @!P5 IMAD.MOV.U32 R15, RZ, RZ, R85 ;  /* 0x000000ffff0fd224 */ /* 0x000fca00078e0055 */
[----:B------:R0:W4:Y:S02]  /*1e8c0*/  @!P5 LDG.E.U8 R58, desc[UR14][R14.64] ;  /* 0x0000000e0e3ad981 */ /* 0x000124000c1e1100 */
[----:B0-----:R-:W-:Y:S02]  /*1e8d0*/  @!P5 IMAD.MOV.U32 R15, RZ, RZ, R30 ;  /* 0x000000ffff0fd224 */ /* 0x001fe400078e001e */
[----:B------:R-:W-:Y:S01]  /*1e8e0*/  @!P5 IMAD.MOV.U32 R14, RZ, RZ, R25 ;  /* 0x000000ffff0ed224 */ /* 0x000fe200078e0019 */
[----:B------:R-:W3:Y:S04]  /*1e8f0*/  LDL.LU R30, [R1+0x2098] ;  /* 0x00209800011e7983 */ /* 0x000ee80000300800 */
[----:B------:R-:W3:Y:S01]  /*1e900*/  LDL.LU R25, [R1+0x2094] ;  /* 0x0020940001197983 */ /* 0x000ee20000300800 */
[----:B------:R-:W-:Y:S01]  /*1e910*/  VIADD R13, R89, 0xffffff9a ;  /* 0xffffff9a590d7836 */ /* 0x000fe20000000000 */
[----:B------:R-:W-:-:S02]  /*1e920*/  PRMT R55, RZ, 0x7610, R55 ;  /* 0x00007610ff377816 */ /* 0x000fc40000000037 */
[----:B------:R-:W-:Y:S01]  /*1e930*/  PRMT R20, RZ, 0x7610, R20 ;  /* 0x00007610ff147816 */ /* 0x000fe20000000014 */
[----:B------:R-:W4:Y:S04]  /*1e940*/  LDL R85, [R1+0x1610] ;  /* 0x0016100001557983 */ /* 0x000f280000100800 */
[----:B------:R-:W4:Y:S01]  /*1e950*/  LDL R93, [R1+0x1614] ;  /* 0x00161400015d7983 */ /* 0x000f220000100800 */
[----:B------:R-:W-:-:S03]  /*1e960*/  ISETP.GE.U32.AND P6, PT, R13, 0x7fffff1b, PT ;  /* 0x7fffff1b0d00780c */ /* 0x000fc60003fc6070 */
[----:B------:R0:W4:Y:S02]  /*1e970*/  @!P5 LDG.E.U8 R55, desc[UR14][R14.64] ;  /* 0x0000000e0e37d981 */ /* 0x000124000c1e1100 */
[----:B0-----:R-:W-:Y:S02]  /*1e980*/  @!P5 IMAD.MOV.U32 R14, RZ, RZ, R28 ;  /* 0x000000ffff0ed224 */ /* 0x001fe400078e001c */
[----:B------:R-:W-:Y:S01]  /*1e990*/  @!P5 IMAD.MOV.U32 R15, RZ, RZ, R87 ;  /* 0x000000ffff0fd224 */ /* 0x000fe200078e0057 */
[----:B------:R-:W4:Y:S01]  /*1e9a0*/  LDL.LU R28, [R1+0x2090] ;  /* 0x00209000011c7983 */ /* 0x000f220000300800 */
[----:B--2---:R-:W-:-:S03]  /*1e9b0*/  PRMT R31, RZ, 0x7610, R31 ;  /* 0x00007610ff1f7816 */ /* 0x004fc6000000001f */
[----:B------:R0:W2:Y:S01]  /*1e9c0*/  @!P5 LDG.E.U8 R20, desc[UR14][R14.64] ;  /* 0x0000000e0e14d981 */ /* 0x0000a2000c1e1100 */
[----:B---3--:R-:W-:Y:S01]  /*1e9d0*/  PRMT R25, RZ, 0x7610, R25 ;  /* 0x00007610ff197816 */ /* 0x008fe20000000019 */
[----:B0-----:R-:W-:Y:S02]  /*1e9e0*/  @!P6 IMAD.MOV.U32 R14, RZ, RZ, R88 ;  /* 0x000000ffff0ee224 */ /* 0x001fe400078e0058 */
[----:B------:R-:W-:Y:S01]  /*1e9f0*/  @!P6 IMAD.MOV.U32 R15, RZ, RZ, R74 ;  /* 0x000000ffff0fe224 */ /* 0x000fe200078e004a */
[----:B------:R-:W-:Y:S01]  /*1ea00*/  PRMT R30, RZ, 0x7610, R30 ;  /* 0x00007610ff1e7816 */ /* 0x000fe2000000001e */
[----:B------:R-:W-:Y:S01]  /*1ea10*/  VIADD R13, R89, 0xffffff99 ;  /* 0xffffff99590d7836 */ /* 0x000fe20000000000 */
[----:B------:R-:W-:Y:S02]  /*1ea20*/  PRMT R91, RZ, 0x7610, R91 ;  /* 0x00007610ff5b7816 */ /* 0x000fe4000000005b */
[----:B------:R-:W-:Y:S01]  /*1ea30*/  PRMT R86, RZ, 0x7610, R86 ;  /* 0x00007610ff567816 */ /* 0x000fe20000000056 */
[----:B------:R0:W3:Y:S04]  /*1ea40*/  @!P6 LDG.E.U8 R31, desc[UR14][R14.64] ;  /* 0x0000000e0e1fe981 */ /* 0x0000e8000c1e1100 */
[----:B------:R-:W2:Y:S04]  /*1ea50*/  LDL R87, [R1+0x161c] ;  /* 0x00161c0001577983 */ /* 0x000ea80000100800 */
[----:B------:R-:W2:Y:S04]  /*1ea60*/  LDL R74, [R1+0x1620] ;  /* 0x00162000014a7983 */ /* 0x000ea80000100800 */
[----:B------:R-:W2:Y:S01]  /*1ea70*/  LDL R88, [R1+0x1624] ;  /* 0x0016240001587983 */ /* 0x000ea20000100800 */
[----:B0-----:R-:W-:-:S02]  /*1ea80*/  @!P6 IMAD.MOV.U32 R14, RZ, RZ, R79 ;  /* 0x000000ffff0ee224 */ /* 0x001fc400078e004f */
[----:B------:R-:W-:Y:S01]  /*1ea90*/  @!P6 IMAD.MOV.U32 R15, RZ, RZ, R78 ;  /* 0x000000ffff0fe224 */ /* 0x000fe200078e004e */
[----:B----4-:R-:W-:Y:S02]  /*1eaa0*/  PRMT R28, RZ, 0x7610, R28 ;  /* 0x00007610ff1c7816 */ /* 0x010fe4000000001c */
[----:B------:R-:W-:Y:S01]  /*1eab0*/  ISETP.GE.U32.AND P5, PT, R13, 0x7fffff1a, PT ;  /* 0x7fffff1a0d00780c */ /* 0x000fe20003fa6070 */
[----:B------:R-:W4:Y:S04]  /*1eac0*/  LDL R78, [R1+0x1628] ;  /* 0x00162800014e7983 */ /* 0x000f280000100800 */
[----:B------:R0:W2:Y:S04]  /*1ead0*/  @!P6 LDG.E.U8 R25, desc[UR14][R14.64] ;  /* 0x0000000e0e19e981 */ /* 0x0000a8000c1e1100 */
[----:B------:R-:W2:Y:S01]  /*1eae0*/  LDL R79, [R1+0x162c] ;  /* 0x00162c00014f7983 */ /* 0x000ea20000100800 */
[----:B0-----:R-:W-:-:S02]  /*1eaf0*/  @!P6 IMAD.MOV.U32 R14, RZ, RZ, R84 ;  /* 0x000000ffff0ee224 */ /* 0x001fc400078e0054 */
        /* <DEDUP_REMOVED lines=9> */
[----:B------:R0:W2:Y:S04]  /*1eb90*/  @!P6 LDG.E.U8 R28, desc[UR14][R14.64] ;  /* 0x0000000e0e1ce981 */ /* 0x0000a8000c1e1100 */
[----:B------:R-:W0:Y:S04]  /*1eba0*/  LDL R14, [R1+0x1608] ;  /* 0x00160800010e7983 */ /* 0x000e280000100800 */
[----:B------:R-:W0:Y:S02]  /*1ebb0*/  LDL R15, [R1+0x160c] ;  /* 0x00160c00010f7983 */ /* 0x000e240000100800 */
[----:B0-----:R-:W-:-:S04]  /*1ebc0*/  @!P5 LOP3.LUT R15, R15, R14, RZ, 0x3c, !PT ;  /* 0x0000000e0f0fd212 */ /* 0x001fc800078e3cff */
[----:B------:R-:W-:-:S04]  /*1ebd0*/  @!P5 LOP3.LUT R14, R15, R14, RZ, 0x3c, !PT ;  /* 0x0000000e0f0ed212 */ /* 0x000fc800078e3cff */
[----:B------:R-:W-:-:S05]  /*1ebe0*/  @!P5 LOP3.LUT R15, R15, R14, RZ, 0x3c, !PT ;  /* 0x0000000e0f0fd212 */ /* 0x000fca00078e3cff */
[----:B------:R0:W2:Y:S02]  /*1ebf0*/  @!P5 LDG.E.U8 R91, desc[UR14][R14.64] ;  /* 0x0000000e0e5bd981 */ /* 0x0000a4000c1e1100 */
[----:B0-----:R-:W-:Y:S02]  /*1ec00*/  @!P5 IMAD.MOV.U32 R14, RZ, RZ, R93 ;  /* 0x000000ffff0ed224 */ /* 0x001fe400078e005d */
[----:B------:R-:W-:-:S05]  /*1ec10*/  @!P5 IMAD.MOV.U32 R15, RZ, RZ, R85 ;  /* 0x000000ffff0fd224 */ /* 0x000fca00078e0055 */
[----:B------:R0:W3:Y:S04]  /*1ec20*/  @!P5 LDG.E.U8 R86, desc[UR14][R14.64] ;  /* 0x0000000e0e56d981 */ /* 0x0000e8000c1e1100 */
[----:B--2---:R1:W-:Y:S04]  /*1ec30*/  STL [R1+0x464], R91 ;  /* 0x0004645b01007387 */ /* 0x0043e80000100800 */
[----:B-1----:R-:W2:Y:S04]  /*1ec40*/  LDL.LU R91, [R1+0x208c] ;  /* 0x00208c00015b7983 */ /* 0x002ea80000300800 */
[----:B------:R-:W2:Y:S01]  /*1ec50*/  LDL R15, [R1+0x1618] ;  /* 0x00161800010f7983 */ /* 0x000ea20000100800 */
[----:B------:R-:W-:-:S02]  /*1ec60*/  VIADD R13, R89, 0xffffff98 ;  /* 0xffffff98590d7836 */ /* 0x000fc40000000000 */
[----:B0-----:R-:W-:Y:S01]  /*1ec70*/  @!P5 IMAD.MOV.U32 R14, RZ, RZ, R87 ;  /* 0x000000ffff0ed224 */ /* 0x001fe200078e0057 */
[----:B------:R-:W-:Y:S02]  /*1ec80*/  PRMT R49, RZ, 0x7610, R49 ;  /* 0x00007610ff317816 */ /* 0x000fe40000000031 */
[----:B------:R-:W-:Y:S01]  /*1ec90*/  PRMT R48, RZ, 0x7610, R48 ;  /* 0x00007610ff307816 */ /* 0x000fe20000000030 */
[----:B------:R-:W3:Y:S01]  /*1eca0*/  LDL R85, [R1+0x1640] ;  /* 0x0016400001557983 */ /* 0x000ee20000100800 */
[----:B------:R-:W-:Y:S02]  /*1ecb0*/  ISETP.GE.U32.AND P6, PT, R13, 0x7fffff19, PT ;  /* 0x7fffff190d00780c */ /* 0x000fe40003fc6070 */
[----:B------:R-:W-:-:S06]  /*1ecc0*/  PRMT R13, RZ, 0x7610, R13 ;  /* 0x00007610ff0d7816 */ /* 0x000fcc000000000d */
[----:B--2---:R0:W2:Y:S02]  /*1ecd0*/  @!P5 LDG.E.U8 R13, desc[UR14][R14.64] ;  /* 0x0000000e0e0dd981 */ /* 0x0040a4000c1e1100 */
[----:B0-----:R-:W-:Y:S02]  /*1ece0*/  @!P5 IMAD.MOV.U32 R14, RZ, RZ, R88 ;  /* 0x000000ffff0ed224 */ /* 0x001fe400078e0058 */
[----:B------:R-:W-:-:S05]  /*1ecf0*/  @!P5 IMAD.MOV.U32 R15, RZ, RZ, R74 ;  /* 0x000000ffff0fd224 */ /* 0x000fca00078e004a */
[----:B------:R0:W2:Y:S04]  /*1ed00*/  @!P5 LDG.E.U8 R49, desc[UR14][R14.64] ;  /* 0x0000000e0e31d981 */ /* 0x0000a8000c1e1100 */
[----:B---3--:R1:W-:Y:S04]  /*1ed10*/  STL [R1+0x460], R86 ;  /* 0x0004605601007387 */ /* 0x0083e80000100800 */
[----:B------:R-:W3:Y:S04]  /*1ed20*/  LDL R93, [R1+0x16ac] ;  /* 0x0016ac00015d7983 */ /* 0x000ee80000100800 */
[----:B------:R-:W3:Y:S01]  /*1ed30*/  LDL R87, [R1+0x16b0] ;  /* 0x0016b00001577983 */ /* 0x000ee20000100800 */
[----:B0-----:R-:W-:-:S02]  /*1ed40*/  @!P6 IMAD.MOV.U32 R14, RZ, RZ, R79 ;  /* 0x000000ffff0ee224 */ /* 0x001fc400078e004f */
[----:B----4-:R-:W-:Y:S01]  /*1ed50*/  @!P6 IMAD.MOV.U32 R15, RZ, RZ, R78 ;  /* 0x000000ffff0fe224 */ /* 0x010fe200078e004e */
[----:B-1----:R-:W4:Y:S01]  /*1ed60*/  LDL R86, [R1+0x16a8] ;  /* 0x0016a80001567983 */ /* 0x002f220000100800 */
[----:B------:R-:W-:-:S03]  /*1ed70*/  PRMT R73, RZ, 0x7610, R73 ;  /* 0x00007610ff497816 */ /* 0x000fc60000000049 */
[----:B------:R0:W3:Y:S02]  /*1ed80*/  @!P6 LDG.E.U8 R48, desc[UR14][R14.64] ;  /* 0x0000000e0e30e981 */ /* 0x0000e4000c1e1100 */
[----:B0-----:R-:W-:Y:S02]  /*1ed90*/  @!P6 IMAD.MOV.U32 R14, RZ, RZ, R84 ;  /* 0x000000ffff0ee224 */ /* 0x001fe400078e0054 */
[----:B------:R-:W-:-:S05]  /*1eda0*/  @!P6 IMAD.MOV.U32 R15, RZ, RZ, R83 ;  /* 0x000000ffff0fe224 */ /* 0x000fca00078e0053 */
[----:B------:R0:W4:Y:S02]  /*1edb0*/  @!P6 LDG.E.U8 R73, desc[UR14][R14.64] ;  /* 0x0000000e0e49e981 */ /* 0x000124000c1e1100 */
[----:B0-----:R-:W-:Y:S02]  /*1edc0*/  @!P6 IMAD.MOV.U32 R14, RZ, RZ, R91 ;  /* 0x000000ffff0ee224 */ /* 0x001fe400078e005b */
[----:B------:R-:W-:Y:S01]  /*1edd0*/  @!P6 IMAD.MOV.U32 R15, RZ, RZ, R92 ;  /* 0x000000ffff0fe224 */ /* 0x000fe200078e005c */
[----:B--2---:R0:W-:Y:S04]  /*1ede0*/  STL [R1+0x45c], R13 ;  /* 0x00045c0d01007387 */ /* 0x0041e80000100800 */
[----:B------:R-:W2:Y:S04]  /*1edf0*/  LDL R74, [R1+0x16b8] ;  /* 0x0016b800014a7983 */ /* 0x000ea80000100800 */
[----:B------:R-:W2:Y:S01]  /*1ee00*/  LDL R88, [R1+0x16bc] ;  /* 0x0016bc0001587983 */ /* 0x000ea20000100800 */
[----:B0-----:R-:W-:-:S05]  /*1ee10*/  VIADD R13, R89, 0xffffff94 ;  /* 0xffffff94590d7836 */ /* 0x001fca0000000000 */
[----:B------:R-:W-:Y:S02]  /*1ee20*/  ISETP.GE.U32.AND P5, PT, R13, 0x7fffff15, PT ;  /* 0x7fffff150d00780c */ /* 0x000fe40003fa6070 */
[----:B------:R-:W-:-:S06]  /*1ee30*/  PRMT R13, RZ, 0x7610, R13 ;  /* 0x00007610ff0d7816 */ /* 0x000fcc000000000d */
[----:B------:R0:W2:Y:S01]  /*1ee40*/  @!P6 LDG.E.U8 R13, desc[UR14][R14.64] ;  /* 0x0000000e0e0de981 */ /* 0x0000a2000c1e1100 */
[----:B------:R-:W-:-:S03]  /*1ee50*/  PRMT R72, RZ, 0x7610, R72 ;  /* 0x00007610ff487816 */ /* 0x000fc60000000048 */
[----:B---3--:R1:W-:Y:S01]  /*1ee60*/  STL [R1+0x454], R48 ;  /* 0x0004543001007387 */ /* 0x0083e20000100800 */
[----:B0-----:R-:W-:-:S03]  /*1ee70*/  @!P6 IMAD.MOV.U32 R14, RZ, RZ, R90 ;  /* 0x000000ffff0ee224 */ /* 0x001fc600078e005a */
[----:B-1----:R-:W3:Y:S04]  /*1ee80*/  LDL R48, [R1+0x16c0] ;  /* 0x0016c00001307983 */ /* 0x002ee80000100800 */
[----:B------:R0:W-:Y:S04]  /*1ee90*/  STL [R1+0x458], R49 ;  /* 0x0004583101007387 */ /* 0x0001e80000100800 */
[----:B------:R-:W3:Y:S01]  /*1eea0*/  LDL R78, [R1+0x16c8] ;  /* 0x0016c800014e7983 */ /* 0x000ee20000100800 */
[----:B------:R-:W-:Y:S01]  /*1eeb0*/  @!P6 IMAD.MOV.U32 R15, RZ, RZ, R85 ;  /* 0x000000ffff0fe224 */ /* 0x000fe200078e0055 */
[----:B------:R-:W-:-:S04]  /*1eec0*/  PRMT R21, RZ, 0x7610, R21 ;  /* 0x00007610ff157816 */ /* 0x000fc80000000015 */
[----:B------:R1:W3:Y:S04]  /*1eed0*/  @!P6 LDG.E.U8 R72, desc[UR14][R14.64] ;  /* 0x0000000e0e48e981 */ /* 0x0002e8000c1e1100 */
[----:B0-----:R-:W3:Y:S04]  /*1eee0*/  LDL R49, [R1+0x16c4] ;  /* 0x0016c40001317983 */ /* 0x001ee80000100800 */
[----:B------:R-:W3:Y:S04]  /*1eef0*/  LDL.LU R92, [R1+0x2088] ;  /* 0x00208800015c7983 */ /* 0x000ee80000300800 */
[----:B------:R-:W3:Y:S04]  /*1ef00*/  LDL.LU R91, [R1+0x2084] ;  /* 0x00208400015b7983 */ /* 0x000ee80000300800 */
[----:B------:R-:W3:Y:S04]  /*1ef10*/  LDL R79, [R1+0x16d0] ;  /* 0x0016d000014f7983 */ /* 0x000ee80000100800 */
[----:B------:R-:W3:Y:S01]  /*1ef20*/  LDL R83, [R1+0x16d8] ;  /* 0x0016d80001537983 */ /* 0x000ee20000100800 */
[----:B-1----:R-:W-:-:S02]  /*1ef30*/  @!P5 IMAD.MOV.U32 R14, RZ, RZ, R93 ;  /* 0x000000ffff0ed224 */ /* 0x002fc400078e005d */
[----:B----4-:R-:W-:-:S05]  /*1ef40*/  @!P5 IMAD.MOV.U32 R15, RZ, RZ, R86 ;  /* 0x000000ffff0fd224 */ /* 0x010fca00078e0056 */
[----:B------:R0:W4:Y:S02]  /*1ef50*/  @!P5 LDG.E.U8 R21, desc[UR14][R14.64] ;  /* 0x0000000e0e15d981 */ /* 0x000124000c1e1100 */
[----:B0-----:R-:W-:Y:S02]  /*1ef60*/  @!P5 IMAD.MOV.U32 R14, RZ, RZ, R34 ;  /* 0x000000ffff0ed224 */ /* 0x001fe400078e0022 */
[----:B--2---:R0:W-:Y:S04]  /*1ef70*/  STL [R1+0x44c], R13 ;  /* 0x00044c0d01007387 */ /* 0x0041e80000100800 */
[----:B------:R-:W2:Y:S04]  /*1ef80*/  LDL.LU R90, [R1+0x2080] ;  /* 0x00208000015a7983 */ /* 0x000ea80000300800 */
[----:B------:R-:W4:Y:S04]  /*1ef90*/  LDL R84, [R1+0x16e8] ;  /* 0x0016e80001547983 */ /* 0x000f280000100800 */
[----:B------:R-:W4:Y:S04]  /*1efa0*/  LDL R85, [R1+0x16ec] ;  /* 0x0016ec0001557983 */ /* 0x000f280000100800 */
[----:B------:R-:W4:Y:S01]  /*1efb0*/  LDL.LU R34, [R1+0x207c] ;  /* 0x00207c0001227983 */ /* 0x000f220000300800 */
[----:B------:R-:W-:-:S03]  /*1efc0*/  @!P5 IMAD.MOV.U32 R15, RZ, RZ, R87 ;  /* 0x000000ffff0fd224 */ /* 0x000fc600078e0057 */
[----:B------:R-:W4:Y:S04]  /*1efd0*/  LDL R86, [R1+0x16f0] ;  /* 0x0016f00001567983 */ /* 0x000f280000100800 */
[----:B------:R-:W4:Y:S01]  /*1efe0*/  LDL R93, [R1+0x17a8] ;  /* 0x0017a800015d7983 */ /* 0x000f220000100800 */
[----:B0-----:R-:W-:-:S03]  /*1eff0*/  VIADD R13, R89, 0xffffff93 ;  /* 0xffffff93590d7836 */ /* 0x001fc60000000000 */
[----:B------:R-:W4:Y:S02]  /*1f000*/  LDL R87, [R1+0x17ac] ;  /* 0x0017ac0001577983 */ /* 0x000f240000100800 */
[----:B------:R-:W-:Y:S02]  /*1f010*/  ISETP.GE.U32.AND P6, PT, R13, 0x7fffff14, PT ;  /* 0x7fffff140d00780c */ /* 0x000fe40003fc6070 */
[----:B---3--:R-:W-:Y:S02]  /*1f020*/  PRMT R92, RZ, 0x7610, R92 ;  /* 0x00007610ff5c7816 */ /* 0x008fe4000000005c */
[----:B------:R-:W-:-:S04]  /*1f030*/  PRMT R91, RZ, 0x7610, R91 ;  /* 0x00007610ff5b7816 */ /* 0x000fc8000000005b */
[----:B------:R0:W3:Y:S02]  /*1f040*/  @!P5 LDG.E.U8 R92, desc[UR14][R14.64] ;  /* 0x0000000e0e5cd981 */ /* 0x0000e4000c1e1100 */
[----:B0-----:R-:W-:Y:S02]  /*1f050*/  @!P5 IMAD.MOV.U32 R14, RZ, RZ, R88 ;  /* 0x000000ffff0ed224 */ /* 0x001fe400078e0058 */
[----:B------:R-:W-:Y:S01]  /*1f060*/  @!P5 IMAD.MOV.U32 R15, RZ, RZ, R74 ;  /* 0x000000ffff0fd224 */ /* 0x000fe200078e004a */
[----:B------:R-:W3:Y:S04]  /*1f070*/  LDL R88, [R1+0x17b8] ;  /* 0x0017b80001587983 */ /* 0x000ee80000100800 */
[----:B------:R0:W3:Y:S01]  /*1f080*/  @!P5 LDG.E.U8 R91, desc[UR14][R14.64] ;  /* 0x0000000e0e5bd981 */ /* 0x0000e2000c1e1100 */
[----:B------:R-:W-:-:S03]  /*1f090*/  PRMT R17, RZ, 0x7610, R17 ;  /* 0x00007610ff117816 */ /* 0x000fc60000000011 */
[----:B------:R-:W-:Y:S01]  /*1f0a0*/  STL [R1+0x450], R73 ;  /* 0x0004504901007387 */ /* 0x000fe20000100800 */
[----:B0-----:R-:W-:Y:S02]  /*1f0b0*/  @!P5 IMAD.MOV.U32 R14, RZ, RZ, R49 ;  /* 0x000000ffff0ed224 */ /* 0x001fe400078e0031 */
[----:B------:R-:W-:Y:S01]  /*1f0c0*/  @!P5 IMAD.MOV.U32 R15, RZ, RZ, R48 ;  /* 0x000000ffff0fd224 */ /* 0x000fe200078e0030 */
[----:B------:R-:W-:Y:S02]  /*1f0d0*/  PRMT R10, RZ, 0x7610, R10 ;  /* 0x00007610ff0a7816 */ /* 0x000fe4000000000a */
[----:B--2---:R-:W-:-:S06]  /*1f0e0*/  PRMT R90, RZ, 0x7610, R90 ;  /* 0x00007610ff5a7816 */ /* 0x004fcc000000005a */
[----:B------:R4:W2:Y:S02]  /*1f0f0*/  @!P5 LDG.E.U8 R90, desc[UR14][R14.64] ;  /* 0x0000000e0e5ad981 */ /* 0x0008a4000c1e1100 */
[----:B----4-:R-:W-:Y:S02]  /*1f100*/  @!P6 IMAD.MOV.U32 R14, RZ, RZ, R34 ;  /* 0x000000ffff0ee224 */ /* 0x010fe400078e0022 */
[----:B------:R-:W-:Y:S01]  /*1f110*/  @!P6 IMAD.MOV.U32 R15, RZ, RZ, R78 ;  /* 0x000000ffff0fe224 */ /* 0x000fe200078e004e */
[----:B------:R-:W4:Y:S04]  /*1f120*/  LDL.LU R34, [R1+0x2078] ;  /* 0x0020780001227983 */ /* 0x000f280000300800 */
[----:B------:R0:W2:Y:S02]  /*1f130*/  @!P6 LDG.E.U8 R17, desc[UR14][R14.64] ;  /* 0x0000000e0e11e981 */ /* 0x0000a4000c1e1100 */
[----:B0-----:R-:W-:-:S02]  /*1f140*/  @!P6 IMAD.MOV.U32 R14, RZ, RZ, R33 ;  /* 0x000000ffff0ee224 */ /* 0x001fc400078e0021 */
[----:B------:R-:W-:Y:S01]  /*1f150*/  @!P6 IMAD.MOV.U32 R15, RZ, RZ, R79 ;  /* 0x000000ffff0fe224 */ /* 0x000fe200078e004f */
[----:B------:R-:W2:Y:S04]  /*1f160*/  LDL.LU R33, [R1+0x2074] ;  /* 0x0020740001217983 */ /* 0x000ea80000300800 */
[----:B------:R0:W-:Y:S04]  /*1f170*/  STL [R1+0x448], R72 ;  /* 0x0004484801007387 */ /* 0x0001e80000100800 */
[----:B------:R1:W3:Y:S02]  /*1f180*/  @!P6 LDG.E.U8 R10, desc[UR14][R14.64] ;  /* 0x0000000e0e0ae981 */ /* 0x0002e4000c1e1100 */
[----:B-1----:R-:W-:-:S02]  /*1f190*/  @!P6 IMAD.MOV.U32 R14, RZ, RZ, R82 ;  /* 0x000000ffff0ee224 */ /* 0x002fc400078e0052 */
[----:B------:R-:W3:Y:S01]  /*1f1a0*/  LDL.LU R82, [R1+0x2070] ;  /* 0x0020700001527983 */ /* 0x000ee20000300800 */
[----:B------:R-:W-:Y:S01]  /*1f1b0*/  VIADD R13, R89, 0xffffff92 ;  /* 0xffffff92590d7836 */ /* 0x000fe20000000000 */
[----:B------:R-:W-:Y:S01]  /*1f1c0*/  PRMT R11, RZ, 0x7610, R11 ;  /* 0x00007610ff0b7816 */ /* 0x000fe2000000000b */
[----:B------:R-:W-:-:S03]  /*1f1d0*/  @!P6 IMAD.MOV.U32 R15, RZ, RZ, R83 ;  /* 0x000000ffff0fe224 */ /* 0x000fc600078e0053 */
[----:B------:R-:W-:Y:S02]  /*1f1e0*/  ISETP.GE.U32.AND P5, PT, R13, 0x7fffff13, PT ;  /* 0x7fffff130d00780c */ /* 0x000fe40003fa6070 */
[----:B------:R-:W-:Y:S01]  /*1f1f0*/  PRMT R54, RZ, 0x7610, R54 ;  /* 0x00007610ff367816 */ /* 0x000fe20000000036 */
[----:B------:R1:W3:Y:S02]  /*1f200*/  @!P6 LDG.E.U8 R11, desc[UR14][R14.64] ;  /* 0x0000000e0e0be981 */ /* 0x0002e4000c1e1100 */
[----:B-1----:R-:W-:Y:S02]  /*1f210*/  @!P6 IMAD.MOV.U32 R14, RZ, RZ, R59 ;  /* 0x000000ffff0ee224 */ /* 0x002fe400078e003b */
[----:B------:R-:W-:Y:S02]  /*1f220*/  @!P6 IMAD.MOV.U32 R15, RZ, RZ, R70 ;  /* 0x000000ffff0fe224 */ /* 0x000fe400078e0046 */
[----:B------:R-:W3:Y:S04]  /*1f230*/  LDL.LU R70, [R1+0x206c] ;  /* 0x00206c0001467983 */ /* 0x000ee80000300800 */
[----:B------:R1:W3:Y:S04]  /*1f240*/  @!P6 LDG.E.U8 R54, desc[UR14][R14.64] ;  /* 0x0000000e0e36e981 */ /* 0x0002e8000c1e1100 */
[----:B------:R-:W3:Y:S01]  /*1f250*/  LDL.LU R59, [R1+0x2068] ;  /* 0x00206800013b7983 */ /* 0x000ee20000300800 */
[----:B-1----:R-:W-:-:S02]  /*1f260*/  @!P5 IMAD.MOV.U32 R14, RZ, RZ, R85 ;  /* 0x000000ffff0ed224 */ /* 0x002fc400078e0055 */
[----:B------:R-:W-:Y:S01]  /*1f270*/  @!P5 IMAD.MOV.U32 R15, RZ, RZ, R84 ;  /* 0x000000ffff0fd224 */ /* 0x000fe200078e0054 */
[----:B----4-:R-:W-:-:S06]  /*1f280*/  PRMT R34, RZ, 0x7610, R34 ;  /* 0x00007610ff227816 */ /* 0x010fcc0000000022 */
[----:B------:R1:W4:Y:S01]  /*1f290*/  @!P5 LDG.E.U8 R34, desc[UR14][R14.64] ;  /* 0x0000000e0e22d981 */ /* 0x000322000c1e1100 */
[----:B--2---:R-:W-:Y:S01]  /*1f2a0*/  PRMT R33, RZ, 0x7610, R33 ;  /* 0x00007610ff217816 */ /* 0x004fe20000000021 */
[----:B-1----:R-:W-:Y:S02]  /*1f2b0*/  @!P5 IMAD.MOV.U32 R14, RZ, RZ, R3 ;  /* 0x000000ffff0ed224 */ /* 0x002fe400078e0003 */
[----:B------:R-:W-:Y:S01]  /*1f2c0*/  @!P5 IMAD.MOV.U32 R15, RZ, RZ, R86 ;  /* 0x000000ffff0fd224 */ /* 0x000fe200078e0056 */
[----:B------:R-:W2:Y:S04]  /*1f2d0*/  LDL.LU R3, [R1+0x2064] ;  /* 0x0020640001037983 */ /* 0x000ea80000300800 */
[----:B------:R1:W4:Y:S01]  /*1f2e0*/  @!P5 LDG.E.U8 R33, desc[UR14][R14.64] ;  /* 0x0000000e0e21d981 */ /* 0x000322000c1e1100 */
[----:B---3--:R-:W-:Y:S01]  /*1f2f0*/  PRMT R82, RZ, 0x7610, R82 ;  /* 0x00007610ff527816 */ /* 0x008fe20000000052 */
[----:B-1----:R-:W-:-:S02]  /*1f300*/  @!P0 IMAD.MOV.U32 R14, RZ, RZ, R87 ;  /* 0x000000ffff0e8224 */ /* 0x002fc400078e0057 */
[----:B------:R-:W-:-:S05]  /*1f310*/  @!P0 IMAD.MOV.U32 R15, RZ, RZ, R93 ;  /* 0x000000ffff0f8224 */ /* 0x000fca00078e005d */
[----:B------:R1:W3:Y:S02]  /*1f320*/  @!P0 LDG.E.U8 R82, desc[UR14][R14.64] ;  /* 0x0000000e0e528981 */ /* 0x0002e4000c1e1100 */
[----:B-1----:R-:W-:Y:S02]  /*1f330*/  @!P0 IMAD.MOV.U32 R15, RZ, RZ, R71 ;  /* 0x000000ffff0f8224 */ /* 0x002fe400078e0047 */
[----:B------:R-:W-:Y:S01]  /*1f340*/  @!P0 IMAD.MOV.U32 R14, RZ, RZ, R32 ;  /* 0x000000ffff0e8224 */ /* 0x000fe200078e0020 */
[----:B------:R-:W3:Y:S04]  /*1f350*/  LDL.LU R71, [R1+0x2060] ;  /* 0x0020600001477983 */ /* 0x000ee80000300800 */
[----:B------:R-:W4:Y:S01]  /*1f360*/  LDL.LU R32, [R1+0x205c] ;  /* 0x00205c0001207983 */ /* 0x000f220000300800 */
[----:B------:R-:W-:Y:S01]  /*1f370*/  PRMT R70, RZ, 0x7610, R70 ;  /* 0x00007610ff467816 */ /* 0x000fe20000000046 */
[----:B------:R-:W-:Y:S01]  /*1f380*/  @!P0 IMAD.MOV.U32 R49, RZ, RZ, R88 ;  /* 0x000000ffff318224 */ /* 0x000fe200078e0058 */
[----:B------:R-:W-:-:S04]  /*1f390*/  PRMT R59, RZ, 0x7610, R59 ;  /* 0x00007610ff3b7816 */ /* 0x000fc8000000003b */
[----:B------:R1:W4:Y:S01]  /*1f3a0*/  @!P0 LDG.E.U8 R70, desc[UR14][R14.64] ;  /* 0x0000000e0e468981 */ /* 0x000322000c1e1100 */
[----:B------:R-:W-:Y:S02]  /*1f3b0*/  PRMT R16, RZ, 0x7610, R16 ;  /* 0x00007610ff107816 */ /* 0x000fe40000000010 */
[----:B-1----:R-:W-:Y:S02]  /*1f3c0*/  PRMT R15, RZ, 0x7610, R15 ;  /* 0x00007610ff0f7816 */ /* 0x002fe4000000000f */
[----:B------:R-:W-:Y:S02]  /*1f3d0*/  PRMT R76, RZ, 0x7610, R76 ;  /* 0x00007610ff4c7816 */ /* 0x000fe4000000004c */
[----:B------:R-:W-:Y:S01]  /*1f3e0*/  PRMT R80, RZ, 0x7610, R80 ;  /* 0x00007610ff507816 */ /* 0x000fe20000000050 */
[----:B------:R-:W-:-:S05]  /*1f3f0*/  VIADD R13, R89, 0xffffff8b ;  /* 0xffffff8b590d7836 */ /* 0x000fca0000000000 */
[----:B------:R-:W-:Y:S02]  /*1f400*/  ISETP.GE.U32.AND P6, PT, R13, 0x7fffff0c, PT ;  /* 0x7fffff0c0d00780c */ /* 0x000fe40003fc6070 */
[----:B------:R-:W-:Y:S01]  /*1f410*/  PRMT R13, RZ, 0x7610, R13 ;  /* 0x00007610ff0d7816 */ /* 0x000fe2000000000d */
[----:B--2---:R-:W-:Y:S02]  /*1f420*/  @!P0 IMAD.MOV.U32 R48, RZ, RZ, R3 ;  /* 0x000000ffff308224 */ /* 0x004fe400078e0003 */
[----:B------:R-:W2:Y:S04]  /*1f430*/  LDL.LU R3, [R1+0x2058] ;  /* 0x0020580001037983 */ /* 0x000ea80000300800 */
[----:B------:R1:W2:Y:S02]  /*1f440*/  @!P0 LDG.E.U8 R59, desc[UR14][R48.64] ;  /* 0x0000000e303b8981 */ /* 0x0002a4000c1e1100 */
[----:B-1----:R-:W-:-:S02]  /*1f450*/  @!P0 IMAD.MOV.U32 R48, RZ, RZ, R18 ;  /* 0x000000ffff308224 */ /* 0x002fc400078e0012 */
[----:B------:R-:W-:Y:S02]  /*1f460*/  @!P0 IMAD.MOV.U32 R49, RZ, RZ, R2 ;  /* 0x000000ffff318224 */ /* 0x000fe400078e0002 */
[----:B------:R-:W2:Y:S04]  /*1f470*/  LDL.LU R2, [R1+0x2054] ;  /* 0x0020540001027983 */ /* 0x000ea80000300800 */
[----:B------:R3:W2:Y:S04]  /*1f480*/  @!P0 LDG.E.U8 R15, desc[UR14][R48.64] ;  /* 0x0000000e300f8981 */ /* 0x0006a8000c1e1100 */
[----:B------:R-:W2:Y:S01]  /*1f490*/  LDL.LU R18, [R1+0x2050] ;  /* 0x0020500001127983 */ /* 0x000ea20000300800 */
[----:B---3--:R-:W-:-:S02]  /*1f4a0*/  @!P4 IMAD.MOV.U32 R49, RZ, RZ, R71 ;  /* 0x000000ffff31c224 */ /* 0x008fc400078e0047 */
[----:B----4-:R-:W-:Y:S01]  /*1f4b0*/  @!P4 IMAD.MOV.U32 R48, RZ, RZ, R32 ;  /* 0x000000ffff30c224 */ /* 0x010fe200078e0020 */
[----:B------:R-:W3:Y:S04]  /*1f4c0*/  LDL.LU R71, [R1+0x204c] ;  /* 0x00204c0001477983 */ /* 0x000ee80000300800 */
[----:B------:R-:W4:Y:S04]  /*1f4d0*/  LDL.LU R32, [R1+0x2048] ;  /* 0x0020480001207983 */ /* 0x000f280000300800 */
[----:B------:R1:W3:Y:S02]  /*1f4e0*/  @!P4 LDG.E.U8 R16, desc[UR14][R48.64] ;  /* 0x0000000e3010c981 */ /* 0x0002e4000c1e1100 */
[----:B-1----:R-:W-:-:S02]  /*1f4f0*/  @!P4 IMAD.MOV.U32 R48, RZ, RZ, R39 ;  /* 0x000000ffff30c224 */ /* 0x002fc400078e0027 */
[----:B------:R-:W-:Y:S02]  /*1f500*/  @!P4 IMAD.MOV.U32 R49, RZ, RZ, R45 ;  /* 0x000000ffff31c224 */ /* 0x000fe400078e002d */
[----:B------:R-:W3:Y:S04]  /*1f510*/  LDL.LU R45, [R1+0x2044] ;  /* 0x00204400012d7983 */ /* 0x000ee80000300800 */
[----:B------:R1:W3:Y:S04]  /*1f520*/  @!P4 LDG.E.U8 R76, desc[UR14][R48.64] ;  /* 0x0000000e304cc981 */ /* 0x0002e8000c1e1100 */
[----:B------:R-:W3:Y:S01]  /*1f530*/  LDL.LU R39, [R1+0x2040] ;  /* 0x0020400001277983 */ /* 0x000ee20000300800 */
[----:B-1----:R-:W-:-:S02]  /*1f540*/  @!P4 IMAD.MOV.U32 R48, RZ, RZ, R35 ;  /* 0x000000ffff30c224 */ /* 0x002fc400078e0023 */
[----:B------:R-:W-:Y:S02]  /*1f550*/  @!P4 IMAD.MOV.U32 R49, RZ, RZ, R41 ;  /* 0x000000ffff31c224 */ /* 0x000fe400078e0029 */
[----:B------:R-:W3:Y:S04]  /*1f560*/  LDL.LU R41, [R1+0x203c] ;  /* 0x00203c0001297983 */ /* 0x000ee80000300800 */
[----:B------:R1:W3:Y:S04]  /*1f570*/  @!P4 LDG.E.U8 R80, desc[UR14][R48.64] ;  /* 0x0000000e3050c981 */ /* 0x0002e8000c1e1100 */
[----:B------:R-:W3:Y:S01]  /*1f580*/  LDL.LU R35, [R1+0x2038] ;  /* 0x0020380001237983 */ /* 0x000ee20000300800 */
[----:B-1----:R-:W-:-:S02]  /*1f590*/  @!P4 IMAD.MOV.U32 R49, RZ, RZ, R37 ;  /* 0x000000ffff31c224 */ /* 0x002fc400078e0025 */
[----:B------:R-:W-:Y:S01]  /*1f5a0*/  @!P4 IMAD.MOV.U32 R48, RZ, RZ, R36 ;  /* 0x000000ffff30c224 */ /* 0x000fe200078e0024 */
[----:B------:R-:W3:Y:S04]  /*1f5b0*/  LDL.LU R37, [R1+0x2034] ;  /* 0x0020340001257983 */ /* 0x000ee80000300800 */
[----:B------:R-:W3:Y:S04]  /*1f5c0*/  LDL.LU R36, [R1+0x2030] ;  /* 0x0020300001247983 */ /* 0x000ee80000300800 */
[----:B------:R1:W3:Y:S01]  /*1f5d0*/  @!P4 LDG.E.U8 R13, desc[UR14][R48.64] ;  /* 0x0000000e300dc981 */ /* 0x0002e2000c1e1100 */
[----:B0-----:R-:W-:-:S02]  /*1f5e0*/  @!P5 IMAD.MOV.U32 R72, RZ, RZ, R43 ;  /* 0x000000ffff48d224 */ /* 0x001fc400078e002b */
[----:B------:R-:W-:Y:S01]  /*1f5f0*/  @!P5 IMAD.MOV.U32 R73, RZ, RZ, R0 ;  /* 0x000000ffff49d224 */ /* 0x000fe200078e0000 */
[----:B------:R-:W-:Y:S02]  /*1f600*/  PRMT R51, RZ, 0x7610, R51 ;  /* 0x00007610ff337816 */ /* 0x000fe40000000033 */
[----:B------:R-:W-:Y:S02]  /*1f610*/  PRMT R50, RZ, 0x7610, R50 ;  /* 0x00007610ff327816 */ /* 0x000fe40000000032 */
[----:B------:R-:W-:Y:S02]  /*1f620*/  PRMT R44, RZ, 0x7610, R44 ;  /* 0x00007610ff2c7816 */ /* 0x000fe4000000002c */
[----:B------:R-:W-:Y:S02]  /*1f630*/  PRMT R53, RZ, 0x7610, R53 ;  /* 0x00007610ff357816 */ /* 0x000fe40000000035 */
[----:B------:R-:W-:Y:S02]  /*1f640*/  PRMT R46, RZ, 0x7610, R46 ;  /* 0x00007610ff2e7816 */ /* 0x000fe4000000002e */
[----:B------:R-:W-:Y:S01]  /*1f650*/  PRMT R47, RZ, 0x7610, R47 ;  /* 0x00007610ff2f7816 */ /* 0x000fe2000000002f */
[----:B--2---:R-:W-:-:S05]  /*1f660*/  IMAD R88, R18, 0x6d, RZ ;  /* 0x0000006d12587824 */ /* 0x004fca00078e02ff */
[----:B-1----:R-:W-:Y:S01]  /*1f670*/  IADD3 R48, P0, PT, R88, R8, RZ ;  /* 0x0000000858307210 */ /* 0x002fe20007f1e0ff */
[----:B------:R-:W-:-:S04]  /*1f680*/  IMAD R14, R18, 0x74, RZ ;  /* 0x00000074120e7824 */ /* 0x000fc800078e02ff */
[----:B------:R-:W-:Y:S01]  /*1f690*/  IMAD.X R49, R42, 0x1, R9, P0 ;  /* 0x000000012a317824 */ /* 0x000fe200000e0609 */
[----:B------:R-:W-:Y:S01]  /*1f6a0*/  STL [R1+0x1704], R48 ;  /* 0x0017043001007387 */ /* 0x000fe20000100800 */
[----:B------:R-:W-:Y:S01]  /*1f6b0*/  IADD3 R43, P0, PT, R14, R2, RZ ;  /* 0x000000020e2b7210 */ /* 0x000fe20007f1e0ff */
[----:B------:R-:W-:Y:S01]  /*1f6c0*/  VIADD R42, R89, 0xffffff83 ;  /* 0xffffff83592a7836 */ /* 0x000fe20000000000 */
[----:B----4-:R-:W-:-:S06]  /*1f6d0*/  PRMT R32, RZ, 0x7610, R32 ;  /* 0x00007610ff207816 */ /* 0x010fcc0000000020 */
[----:B------:R-:W2:Y:S01]  /*1f6e0*/  @!P5 LDG.E.U8 R32, desc[UR14][R72.64] ;  /* 0x0000000e4820d981 */ /* 0x000ea2000c1e1100 */
[----:B------:R-:W-:Y:S01]  /*1f6f0*/  IMAD R74, R18, 0x6e, RZ ;  /* 0x0000006e124a7824 */ /* 0x000fe200078e02ff */
[----:B---3--:R-:W-:Y:S02]  /*1f700*/  PRMT R37, RZ, 0x7610, R37 ;  /* 0x00007610ff257816 */ /* 0x008fe40000000025 */
[----:B------:R0:W-:Y:S04]  /*1f710*/  STL [R1+0x130], R13 ;  /* 0x0001300d01007387 */ /* 0x0001e80000100800 */
[----:B------:R1:W3:Y:S04]  /*1f720*/  @!P5 LDG.E.U8 R37, desc[UR14][R48.64] ;  /* 0x0000000e3025d981 */ /* 0x0002e8000c1e1100 */
[----:B------:R4:W-:Y:S01]  /*1f730*/  STL [R1+0x1700], R49 ;  /* 0x0017003101007387 */ /* 0x0009e20000100800 */
[----:B0-----:R-:W-:-:S02]  /*1f740*/  SHF.R.S32.HI R13, RZ, 0x1f, R14 ;  /* 0x0000001fff0d7819 */ /* 0x001fc4000001140e */
[----:B-1----:R-:W-:Y:S01]  /*1f750*/  IADD3 R48, P4, PT, R14, R4, RZ ;  /* 0x000000040e307210 */ /* 0x002fe20007f9e0ff */
[----:B------:R-:W-:Y:S02]  /*1f760*/  STL [R1+0x17cc], R43 ;  /* 0x0017cc2b01007387 */ /* 0x000fe40000100800 */
[C---:B------:R-:W-:Y:S01]  /*1f770*/  IMAD.X R72, R13.reuse, 0x1, R3, P0 ;  /* 0x000000010d487824 */ /* 0x040fe200000e0603 */
[----:B------:R-:W-:Y:S01]  /*1f780*/  ISETP.GE.U32.AND P0, PT, R42, 0x7fffff04, PT ;  /* 0x7fffff042a00780c */ /* 0x000fe20003f06070 */
[----:B----4-:R-:W-:Y:S01]  /*1f790*/  IMAD.X R49, R13, 0x1, R5, P4 ;  /* 0x000000010d317824 */ /* 0x010fe200020e0605 */
[----:B------:R-:W-:Y:S01]  /*1f7a0*/  IADD3 R42, P4, PT, R14, R6, RZ ;  /* 0x000000060e2a7210 */ /* 0x000fe20007f9e0ff */
[----:B------:R-:W-:Y:S04]  /*1f7b0*/  STL [R1+0x17d4], R48 ;  /* 0x0017d43001007387 */ /* 0x000fe80000100800 */
[----:B------:R0:W-:Y:S01]  /*1f7c0*/  STL [R1+0x17c8], R72 ;  /* 0x0017c84801007387 */ /* 0x0001e20000100800 */
[----:B------:R-:W-:-:S03]  /*1f7d0*/  @!P6 IMAD.MOV.U32 R73, RZ, RZ, R72 ;  /* 0x000000ffff49e224 */ /* 0x000fc600078e0048 */
[----:B------:R1:W4:Y:S01]  /*1f7e0*/  @!P6 LDG.E.U8 R51, desc[UR14][R48.64] ;  /* 0x0000000e3033e981 */ /* 0x000322000c1e1100 */
[----:B0-----:R-:W-:Y:S02]  /*1f7f0*/  @!P6 IMAD.MOV.U32 R72, RZ, RZ, R43 ;  /* 0x000000ffff48e224 */ /* 0x001fe400078e002b */
[C---:B------:R-:W-:Y:S01]  /*1f800*/  IMAD.X R43, R13.reuse, 0x1, R7, P4 ;  /* 0x000000010d2b7824 */ /* 0x040fe200020e0607 */
[----:B------:R-:W-:Y:S01]  /*1f810*/  IADD3 R14, P4, PT, R14, R8, RZ ;  /* 0x000000080e0e7210 */ /* 0x000fe20007f9e0ff */
[----:B------:R0:W-:Y:S04]  /*1f820*/  STL [R1+0x17d0], R49 ;  /* 0x0017d03101007387 */ /* 0x0001e80000100800 */
[----:B------:R0:W-:Y:S01]  /*1f830*/  STL [R1+0x17dc], R42 ;  /* 0x0017dc2a01007387 */ /* 0x0001e20000100800 */
[----:B------:R-:W-:-:S03]  /*1f840*/  IMAD.X R13, R13, 0x1, R9, P4 ;  /* 0x000000010d0d7824 */ /* 0x000fc600020e0609 */
[----:B------:R-:W-:Y:S04]  /*1f850*/  STL [R1+0x17d8], R43 ;  /* 0x0017d82b01007387 */ /* 0x000fe80000100800 */
[----:B------:R0:W2:Y:S01]  /*1f860*/  @!P6 LDG.E.U8 R50, desc[UR14][R42.64] ;  /* 0x0000000e2a32e981 */ /* 0x0000a2000c1e1100 */
[----:B-1----:R-:W-:-:S03]  /*1f870*/  @!P6 IMAD.MOV.U32 R48, RZ, RZ, R14 ;  /* 0x000000ffff30e224 */ /* 0x002fc600078e000e */
[----:B------:R1:W-:Y:S01]  /*1f880*/  STL [R1+0x17e4], R14 ;  /* 0x0017e40e01007387 */ /* 0x0003e20000100800 */
[----:B------:R-:W-:-:S03]  /*1f890*/  IADD3 R85, P4, PT, R74, R2, RZ ;  /* 0x000000024a557210 */ /* 0x000fc60007f9e0ff */
[----:B------:R-:W2:Y:S01]  /*1f8a0*/  @!P6 LDG.E.U8 R53, desc[UR14][R72.64] ;  /* 0x0000000e4835e981 */ /* 0x000ea2000c1e1100 */
[----:B0-----:R-:W-:Y:S02]  /*1f8b0*/  @!P6 IMAD.MOV.U32 R49, RZ, RZ, R13 ;  /* 0x000000ffff31e224 */ /* 0x001fe400078e000d */
[----:B------:R-:W-:Y:S01]  /*1f8c0*/  IMAD R42, R18, 0x7c, RZ ;  /* 0x0000007c122a7824 */ /* 0x000fe200078e02ff */
[----:B-1----:R-:W-:Y:S01]  /*1f8d0*/  SHF.R.S32.HI R14, RZ, 0x1f, R74 ;  /* 0x0000001fff0e7819 */ /* 0x002fe2000001144a */
[----:B------:R0:W-:Y:S04]  /*1f8e0*/  STL [R1+0x17e0], R13 ;  /* 0x0017e00d01007387 */ /* 0x0001e80000100800 */
[----:B------:R1:W2:Y:S01]  /*1f8f0*/  @!P6 LDG.E.U8 R44, desc[UR14][R48.64] ;  /* 0x0000000e302ce981 */ /* 0x0002a2000c1e1100 */
[----:B------:R-:W-:Y:S01]  /*1f900*/  IMAD.X R86, R14, 0x1, R3, P4 ;  /* 0x000000010e567824 */ /* 0x000fe200020e0603 */
[----:B------:R-:W-:-:S02]  /*1f910*/  IADD3 R78, P4, PT, R42, R4, RZ ;  /* 0x000000042a4e7210 */ /* 0x000fc40007f9e0ff */
[----:B0-----:R-:W-:Y:S02]  /*1f920*/  SHF.R.S32.HI R13, RZ, 0x1f, R42 ;  /* 0x0000001fff0d7819 */ /* 0x001fe4000001142a */
[----:B-1----:R-:W-:Y:S01]  /*1f930*/  IADD3 R48, P5, PT, R42, R2, RZ ;  /* 0x000000022a307210 */ /* 0x002fe20007fbe0ff */
[----:B------:R-:W-:-:S04]  /*1f940*/  VIADD R43, R89, 0xffffff8a ;  /* 0xffffff8a592b7836 */ /* 0x000fc80000000000 */
[C---:B------:R-:W-:Y:S01]  /*1f950*/  IMAD.X R49, R13.reuse, 0x1, R3, P5 ;  /* 0x000000010d317824 */ /* 0x040fe200028e0603 */
[C---:B------:R-:W-:Y:S01]  /*1f960*/  IADD3 R72, P5, PT, R42.reuse, R6, RZ ;  /* 0x000000062a487210 */ /* 0x040fe20007fbe0ff */
[C---:B------:R-:W-:Y:S01]  /*1f970*/  IMAD.X R79, R13.reuse, 0x1, R5, P4 ;  /* 0x000000010d4f7824 */ /* 0x040fe200020e0605 */
[----:B------:R-:W-:Y:S01]  /*1f980*/  IADD3 R42, P4, PT, R42, R8, RZ ;  /* 0x000000082a2a7210 */ /* 0x000fe20007f9e0ff */
[----:B------:R-:W-:Y:S04]  /*1f990*/  STL [R1+0x170c], R85 ;  /* 0x00170c5501007387 */ /* 0x000fe80000100800 */
[----:B------:R-:W-:Y:S04]  /*1f9a0*/  STL [R1+0x18cc], R48 ;  /* 0x0018cc3001007387 */ /* 0x000fe80000100800 */
[----:B------:R-:W-:Y:S01]  /*1f9b0*/  STL [R1+0x1708], R86 ;  /* 0x0017085601007387 */ /* 0x000fe20000100800 */
[----:B------:R-:W-:-:S03]  /*1f9c0*/  IMAD.X R73, R13, 0x1, R7, P5 ;  /* 0x000000010d497824 */ /* 0x000fc600028e0607 */
[----:B------:R-:W-:Y:S01]  /*1f9d0*/  STL [R1+0x18d4], R78 ;  /* 0x0018d44e01007387 */ /* 0x000fe20000100800 */
[----:B------:R-:W-:-:S03]  /*1f9e0*/  ISETP.GE.U32.AND P5, PT, R43, 0x7fffff0b, PT ;  /* 0x7fffff0b2b00780c */ /* 0x000fc60003fa6070 */
[----:B------:R0:W-:Y:S01]  /*1f9f0*/  STL [R1+0x18c8], R49 ;  /* 0x0018c83101007387 */ /* 0x0001e20000100800 */
[----:B------:R-:W-:-:S03]  /*1fa00*/  IMAD.X R43, R13, 0x1, R9, P4 ;  /* 0x000000010d2b7824 */ /* 0x000fc600020e0609 */
[----:B------:R-:W-:Y:S04]  /*1fa10*/  STL [R1+0x18dc], R72 ;  /* 0x0018dc4801007387 */ /* 0x000fe80000100800 */
[----:B------:R1:W-:Y:S04]  /*1fa20*/  STL [R1+0x18d0], R79 ;  /* 0x0018d04f01007387 */ /* 0x0003e80000100800 */
[----:B------:R-:W-:Y:S04]  /*1fa30*/  STL [R1+0x18e4], R42 ;  /* 0x0018e42a01007387 */ /* 0x000fe80000100800 */
[----:B------:R0:W-:Y:S04]  /*1fa40*/  STL [R1+0x18d8], R73 ;  /* 0x0018d84901007387 */ /* 0x0001e80000100800 */
[----:B------:R0:W-:Y:S04]  /*1fa50*/  STL [R1+0x18e0], R43 ;  /* 0x0018e02b01007387 */ /* 0x0001e80000100800 */
[----:B------:R-:W2:Y:S04]  /*1fa60*/  @!P0 LDG.E.U8 R46, desc[UR14][R48.64] ;  /* 0x0000000e302e8981 */ /* 0x000ea8000c1e1100 */
[----:B------:R1:W2:Y:S04]  /*1fa70*/  @!P0 LDG.E.U8 R47, desc[UR14][R78.64] ;  /* 0x0000000e4e2f8981 */ /* 0x0002a8000c1e1100 */
[----:B0-----:R-:W2:Y:S04]  /*1fa80*/  LDL.LU.64 R48, [R1+0x2028] ;  /* 0x0020280001307983 */ /* 0x001ea80000300a00 */
[----:B-1----:R-:W2:Y:S01]  /*1fa90*/  LDL.LU.64 R78, [R1+0x2020] ;  /* 0x00202000014e7983 */ /* 0x002ea20000300a00 */
[----:B------:R-:W-:-:S05]  /*1faa0*/  VIADD R83, R89, 0xffffff91 ;  /* 0xffffff9159537836 */ /* 0x000fca0000000000 */
[----:B------:R-:W-:Y:S02]  /*1fab0*/  ISETP.GE.U32.AND P4, PT, R83, 0x7fffff12, PT ;  /* 0x7fffff125300780c */ /* 0x000fe40003f86070 */
[----:B--2---:R-:W-:-:S06]  /*1fac0*/  PRMT R78, RZ, 0x7610, R78 ;  /* 0x00007610ff4e7816 */ /* 0x004fcc000000004e */
[----:B------:R-:W2:Y:S01]  /*1fad0*/  @!P0 LDG.E.U8 R78, desc[UR14][R42.64] ;  /* 0x0000000e2a4e8981 */ /* 0x000ea2000c1e1100 */
[----:B------:R-:W-:Y:S02]  /*1fae0*/  PRMT R48, RZ, 0x7610, R48 ;  /* 0x00007610ff307816 */ /* 0x000fe40000000030 */
[----:B------:R-:W-:Y:S02]  /*1faf0*/  IADD3 R83, P6, PT, R74, R4, RZ ;  /* 0x000000044a537210 */ /* 0x000fe40007fde0ff */
[----:B------:R-:W-:Y:S01]  /*1fb00*/  PRMT R81, RZ, 0x7610, R81 ;  /* 0x00007610ff517816 */ /* 0x000fe20000000051 */
[----:B------:R-:W-:Y:S02]  /*1fb10*/  @!P4 IMAD.MOV.U32 R87, RZ, RZ, R86 ;  /* 0x000000ffff57c224 */ /* 0x000fe400078e0056 */
[----:B------:R-:W-:Y:S01]  /*1fb20*/  @!P4 IMAD.MOV.U32 R86, RZ, RZ, R85 ;  /* 0x000000ffff56c224 */ /* 0x000fe200078e0055 */
[----:B------:R-:W3:Y:S01]  /*1fb30*/  @!P0 LDG.E.U8 R48, desc[UR14][R72.64] ;  /* 0x0000000e48308981 */ /* 0x000ee2000c1e1100 */
[----:B------:R-:W-:-:S03]  /*1fb40*/  IMAD.X R84, R14, 0x1, R5, P6 ;  /* 0x000000010e547824 */ /* 0x000fc600030e0605 */
[----:B------:R-:W3:Y:S01]  /*1fb50*/  @!P4 LDG.E.U8 R81, desc[UR14][R86.64] ;  /* 0x0000000e5651c981 */ /* 0x000ee2000c1e1100 */
[----:B------:R-:W-:Y:S01]  /*1fb60*/  PRMT R79, RZ, 0x7610, R79 ;  /* 0x00007610ff4f7816 */ /* 0x000fe2000000004f */
[----:B------:R-:W-:Y:S02]  /*1fb70*/  @!P4 IMAD.MOV.U32 R85, RZ, RZ, R84 ;  /* 0x000000ffff55c224 */ /* 0x000fe400078e0054 */
[----:B------:R-:W3:Y:S04]  /*1fb80*/  LDL.LU.64 R72, [R1+0x2018] ;  /* 0x0020180001487983 */ /* 0x000ee80000300a00 */
[----:B------:R-:W3:Y:S04]  /*1fb90*/  LDL.LU.64 R42, [R1+0x2010] ;  /* 0x00201000012a7983 */ /* 0x000ee80000300a00 */
[----:B------:R-:W-:Y:S04]  /*1fba0*/  STL [R1+0x1714], R83 ;  /* 0x0017145301007387 */ /* 0x000fe80000100800 */
[----:B--2---:R-:W-:Y:S04]  /*1fbb0*/  STL [R1+0x124], R78 ;  /* 0x0001244e01007387 */ /* 0x004fe80000100800 */
[----:B------:R0:W-:Y:S02]  /*1fbc0*/  STL [R1+0x1710], R84 ;  /* 0x0017105401007387 */ /* 0x0001e40000100800 */
[----:B0-----:R-:W-:-:S05]  /*1fbd0*/  @!P4 IMAD.MOV.U32 R84, RZ, RZ, R83 ;  /* 0x000000ffff54c224 */ /* 0x001fca00078e0053 */
[----:B------:R0:W2:Y:S01]  /*1fbe0*/  @!P4 LDG.E.U8 R79, desc[UR14][R84.64] ;  /* 0x0000000e544fc981 */ /* 0x0000a2000c1e1100 */
[----:B------:R-:W-:-:S05]  /*1fbf0*/  IADD3 R78, P0, PT, R74, R6, RZ ;  /* 0x000000064a4e7210 */ /* 0x000fca0007f1e0ff */
[----:B------:R-:W-:Y:S04]  /*1fc00*/  STL [R1+0x171c], R78 ;  /* 0x00171c4e01007387 */ /* 0x000fe80000100800 */
[----:B---3--:R1:W-:Y:S01]  /*1fc10*/  STL [R1+0x444], R81 ;  /* 0x0004445101007387 */ /* 0x0083e20000100800 */
[----:B------:R-:W-:Y:S01]  /*1fc20*/  PRMT R13, RZ, 0x7610, R13 ;  /* 0x00007610ff0d7816 */ /* 0x000fe2000000000d */
[----:B0-----:R-:W-:Y:S02]  /*1fc30*/  @!P4 IMAD.MOV.U32 R84, RZ, RZ, R78 ;  /* 0x000000ffff54c224 */ /* 0x001fe400078e004e */
[----:B-1----:R-:W-:-:S04]  /*1fc40*/  IMAD.X R81, R14, 0x1, R7, P0 ;  /* 0x000000010e517824 */ /* 0x002fc800000e0607 */
[----:B------:R-:W-:-:S05]  /*1fc50*/  @!P4 IMAD.MOV.U32 R85, RZ, RZ, R81 ;  /* 0x000000ffff55c224 */ /* 0x000fca00078e0051 */
[----:B------:R0:W3:Y:S01]  /*1fc60*/  @!P4 LDG.E.U8 R13, desc[UR14][R84.64] ;  /* 0x0000000e540dc981 */ /* 0x0000e2000c1e1100 */
[----:B------:R-:W-:-:S03]  /*1fc70*/  PRMT R72, RZ, 0x7610, R72 ;  /* 0x00007610ff487816 */ /* 0x000fc60000000048 */
[----:B--2---:R1:W-:Y:S04]  /*1fc80*/  STL [R1+0x440], R79 ;  /* 0x0004404f01007387 */ /* 0x0043e80000100800 */
[----:B------:R2:W-:Y:S01]  /*1fc90*/  STL [R1+0x1718], R81 ;  /* 0x0017185101007387 */ /* 0x0005e20000100800 */
[----:B-1----:R-:W-:-:S05]  /*1fca0*/  IADD3 R79, P0, PT, R74, R8, RZ ;  /* 0x000000084a4f7210 */ /* 0x002fca0007f1e0ff */
[----:B--2---:R-:W-:Y:S02]  /*1fcb0*/  IMAD.X R81, R14, 0x1, R9, P0 ;  /* 0x000000010e517824 */ /* 0x004fe400000e0609 */
[----:B0-----:R-:W-:Y:S02]  /*1fcc0*/  @!P4 IMAD.MOV.U32 R84, RZ, RZ, R79 ;  /* 0x000000ffff54c224 */ /* 0x001fe400078e004f */
[----:B------:R-:W-:-:S05]  /*1fcd0*/  @!P4 IMAD.MOV.U32 R85, RZ, RZ, R81 ;  /* 0x000000ffff55c224 */ /* 0x000fca00078e0051 */
[----:B------:R0:W2:Y:S01]  /*1fce0*/  @!P4 LDG.E.U8 R72, desc[UR14][R84.64] ;  /* 0x0000000e5448c981 */ /* 0x0000a2000c1e1100 */
[----:B------:R-:W-:-:S03]  /*1fcf0*/  IMAD R74, R18, 0x75, RZ ;  /* 0x00000075124a7824 */ /* 0x000fc600078e02ff */
[----:B------:R-:W-:Y:S04]  /*1fd00*/  STL [R1+0x1724], R79 ;  /* 0x0017244f01007387 */ /* 0x000fe80000100800 */
[----:B---3--:R1:W-:Y:S01]  /*1fd10*/  STL [R1+0x43c], R13 ;  /* 0x00043c0d01007387 */ /* 0x0083e20000100800 */
[C---:B------:R-:W-:Y:S02]  /*1fd20*/  IADD3 R78, P0, PT, R74.reuse, R2, RZ ;  /* 0x000000024a4e7210 */ /* 0x040fe40007f1e0ff */
[----:B-1----:R-:W-:Y:S01]  /*1fd30*/  SHF.R.S32.HI R13, RZ, 0x1f, R74 ;  /* 0x0000001fff0d7819 */ /* 0x002fe2000001144a */
[----:B------:R1:W-:Y:S04]  /*1fd40*/  STL [R1+0x1720], R81 ;  /* 0x0017205101007387 */ /* 0x0003e80000100800 */
[C---:B------:R-:W-:Y:S01]  /*1fd50*/  IMAD.X R83, R13.reuse, 0x1, R3, P0 ;  /* 0x000000010d537824 */ /* 0x040fe200000e0603 */
[----:B------:R-:W-:Y:S01]  /*1fd60*/  IADD3 R79, P0, PT, R74, R4, RZ ;  /* 0x000000044a4f7210 */ /* 0x000fe20007f1e0ff */
[----:B------:R-:W-:Y:S04]  /*1fd70*/  STL [R1+0x17ec], R78 ;  /* 0x0017ec4e01007387 */ /* 0x000fe80000100800 */
[----:B------:R-:W-:Y:S01]  /*1fd80*/  STL [R1+0x17e8], R83 ;  /* 0x0017e85301007387 */ /* 0x000fe20000100800 */
[----:B-1----:R-:W-:-:S03]  /*1fd90*/  IMAD.X R81, R13, 0x1, R5, P0 ;  /* 0x000000010d517824 */ /* 0x002fc600000e0605 */
[----:B------:R-:W-:Y:S01]  /*1fda0*/  STL [R1+0x17f4], R79 ;  /* 0x0017f44f01007387 */ /* 0x000fe20000100800 */
[----:B------:R-:W-:Y:S01]  /*1fdb0*/  PRMT R36, RZ, 0x7610, R36 ;  /* 0x00007610ff247816 */ /* 0x000fe20000000024 */
[----:B0-----:R-:W-:Y:S02]  /*1fdc0*/  @!P5 IMAD.MOV.U32 R84, RZ, RZ, R78 ;  /* 0x000000ffff54d224 */ /* 0x001fe400078e004e */
[----:B------:R-:W-:Y:S01]  /*1fdd0*/  @!P5 IMAD.MOV.U32 R85, RZ, RZ, R83 ;  /* 0x000000ffff55d224 */ /* 0x000fe200078e0053 */
[----:B------:R-:W-:-:S04]  /*1fde0*/  PRMT R42, RZ, 0x7610, R42 ;  /* 0x00007610ff2a7816 */ /* 0x000fc8000000002a */
[----:B------:R0:W3:Y:S01]  /*1fdf0*/  @!P5 LDG.E.U8 R36, desc[UR14][R84.64] ;  /* 0x0000000e5424d981 */ /* 0x0000e2000c1e1100 */
[----:B------:R-:W-:Y:S01]  /*1fe00*/  PRMT R35, RZ, 0x7610, R35 ;  /* 0x00007610ff237816 */ /* 0x000fe20000000023 */
[----:B------:R-:W-:Y:S02]  /*1fe10*/  VIADD R14, R89, 0xffffff88 ;  /* 0xffffff88590e7836 */ /* 0x000fe40000000000 */
[----:B0-----:R-:W-:Y:S02]  /*1fe20*/  @!P5 IMAD.MOV.U32 R84, RZ, RZ, R79 ;  /* 0x000000ffff54d224 */ /* 0x001fe400078e004f */
[----:B------:R-:W-:Y:S01]  /*1fe30*/  @!P5 IMAD.MOV.U32 R85, RZ, RZ, R81 ;  /* 0x000000ffff55d224 */ /* 0x000fe200078e0051 */
[----:B------:R-:W-:Y:S02]  /*1fe40*/  ISETP.GE.U32.AND P4, PT, R14, 0x7fffff09, PT ;  /* 0x7fffff090e00780c */ /* 0x000fe40003f86070 */
[----:B------:R-:W-:Y:S01]  /*1fe50*/  PRMT R41, RZ, 0x7610, R41 ;  /* 0x00007610ff297816 */ /* 0x000fe20000000029 */
[----:B------:R-:W-:Y:S01]  /*1fe60*/  IMAD R14, R18, 0x7d, RZ ;  /* 0x0000007d120e7824 */ /* 0x000fe200078e02ff */
[----:B------:R0:W3:Y:S01]  /*1fe70*/  @!P5 LDG.E.U8 R35, desc[UR14][R84.64] ;  /* 0x0000000e5423d981 */ /* 0x0000e2000c1e1100 */
[----:B------:R-:W-:-:S02]  /*1fe80*/  PRMT R39, RZ, 0x7610, R39 ;  /* 0x00007610ff277816 */ /* 0x000fc40000000027 */
[----:B------:R-:W-:Y:S02]  /*1fe90*/  PRMT R71, RZ, 0x7610, R71 ;  /* 0x00007610ff477816 */ /* 0x000fe40000000047 */
[----:B------:R-:W-:Y:S02]  /*1fea0*/  PRMT R45, RZ, 0x7610, R45 ;  /* 0x00007610ff2d7816 */ /* 0x000fe4000000002d */
[----:B------:R-:W-:Y:S02]  /*1feb0*/  PRMT R43, RZ, 0x7610, R43 ;  /* 0x00007610ff2b7816 */ /* 0x000fe4000000002b */
[----:B------:R-:W-:Y:S02]  /*1fec0*/  PRMT R66, RZ, 0x7610, R66 ;  /* 0x00007610ff427816 */ /* 0x000fe40000000042 */
[----:B------:R-:W-:Y:S02]  /*1fed0*/  PRMT R73, RZ, 0x7610, R73 ;  /* 0x00007610ff497816 */ /* 0x000fe40000000049 */
[----:B------:R-:W-:Y:S01]  /*1fee0*/  PRMT R77, RZ, 0x7610, R77 ;  /* 0x00007610ff4d7816 */ /* 0x000fe2000000004d */
[----:B--2---:R1:W-:Y:S04]  /*1fef0*/  STL [R1+0x438], R72 ;  /* 0x0004384801007387 */ /* 0x0043e80000100800 */
[----:B------:R-:W-:Y:S01]  /*1ff00*/  STL [R1+0x17f0], R81 ;  /* 0x0017f05101007387 */ /* 0x000fe20000100800 */
[----:B-1----:R-:W-:-:S05]  /*1ff10*/  IADD3 R72, P0, PT, R74, R6, RZ ;  /* 0x000000064a487210 */ /* 0x002fca0007f1e0ff */
[----:B------:R-:W-:Y:S01]  /*1ff20*/  IMAD.X R78, R13, 0x1, R7, P0 ;  /* 0x000000010d4e7824 */ /* 0x000fe200000e0607 */
[----:B------:R-:W-:Y:S01]  /*1ff30*/  STL [R1+0x17fc], R72 ;  /* 0x0017fc4801007387 */ /* 0x000fe20000100800 */
[----:B------:R-:W-:Y:S02]  /*1ff40*/  IADD3 R74, P0, PT, R74, R8, RZ ;  /* 0x000000084a4a7210 */ /* 0x000fe40007f1e0ff */
[----:B------:R-:W-:Y:S01]  /*1ff50*/  @!P5 IMAD.MOV.U32 R79, RZ, RZ, R78 ;  /* 0x000000ffff4fd224 */ /* 0x000fe200078e004e */
[----:B------:R1:W-:Y:S02]  /*1ff60*/  STL [R1+0x17f8], R78 ;  /* 0x0017f84e01007387 */ /* 0x0003e40000100800 */
[----:B-1----:R-:W-:-:S05]  /*1ff70*/  @!P5 IMAD.MOV.U32 R78, RZ, RZ, R72 ;  /* 0x000000ffff4ed224 */ /* 0x002fca00078e0048 */
[----:B------:R1:W2:Y:S01]  /*1ff80*/  @!P5 LDG.E.U8 R42, desc[UR14][R78.64] ;  /* 0x0000000e4e2ad981 */ /* 0x0002a2000c1e1100 */
[----:B0-----:R-:W-:Y:S02]  /*1ff90*/  @!P5 IMAD.MOV.U32 R84, RZ, RZ, R74 ;  /* 0x000000ffff54d224 */ /* 0x001fe400078e004a */
[----:B-1----:R-:W-:-:S04]  /*1ffa0*/  IMAD.X R78, R13, 0x1, R9, P0 ;  /* 0x000000010d4e7824 */ /* 0x002fc800000e0609 */
[----:B------:R-:W-:Y:S01]  /*1ffb0*/  @!P5 IMAD.MOV.U32 R85, RZ, RZ, R78 ;  /* 0x000000ffff55d224 */ /* 0x000fe200078e004e */
[----:B------:R0:W-:Y:S01]  /*1ffc0*/  STL [R1+0x1804], R74 ;  /* 0x0018044a01007387 */ /* 0x0001e20000100800 */
[----:B------:R-:W-:Y:S02]  /*1ffd0*/  SHF.R.S32.HI R13, RZ, 0x1f, R14 ;  /* 0x0000001fff0d7819 */ /* 0x000fe4000001140e */
[C---:B------:R-:W-:Y:S01]  /*1ffe0*/  IADD3 R79, P0, PT, R14.reuse, R2, RZ ;  /* 0x000000020e4f7210 */ /* 0x040fe20007f1e0ff */
[----:B------:R1:W2:Y:S04]  /*1fff0*/  @!P5 LDG.E.U8 R41, desc[UR14][R84.64] ;  /* 0x0000000e5429d981 */ /* 0x0002a8000c1e1100 */
[----:B------:R1:W-:Y:S01]  /*20000*/  STL [R1+0x1800], R78 ;  /* 0x0018004e01007387 */ /* 0x0003e20000100800 */
[----:B------:R-:W-:Y:S01]  /*20010*/  IMAD.X R81, R13, 0x1, R3, P0 ;  /* 0x000000010d517824 */ /* 0x000fe200000e0603 */
[----:B0-----:R-:W-:Y:S01]  /*20020*/  IADD3 R74, P5, PT, R14, R4, RZ ;  /* 0x000000040e4a7210 */ /* 0x001fe20007fbe0ff */
[----:B------:R-:W-:Y:S01]  /*20030*/  VIADD R72, R89, 0xffffff90 ;  /* 0xffffff9059487836 */ /* 0x000fe20000000000 */
[----:B------:R0:W-:Y:S03]  /*20040*/  STL [R1+0x18ec], R79 ;  /* 0x0018ec4f01007387 */ /* 0x0001e60000100800 */
[----:B-1----:R-:W-:Y:S01]  /*20050*/  IMAD.X R78, R13, 0x1, R5, P5 ;  /* 0x000000010d4e7824 */ /* 0x002fe200028e0605 */
[----:B------:R-:W-:Y:S04]  /*20060*/  STL [R1+0x18f4], R74 ;  /* 0x0018f44a01007387 */ /* 0x000fe80000100800 */
[----:B------:R-:W-:Y:S01]  /*20070*/  STL [R1+0x18e8], R81 ;  /* 0x0018e85101007387 */ /* 0x000fe20000100800 */
[----:B------:R-:W-:Y:S01]  /*20080*/  @!P2 IMAD.MOV.U32 R84, RZ, RZ, R79 ;  /* 0x000000ffff54a224 */ /* 0x000fe200078e004f */
[----:B------:R-:W-:-:S02]  /*20090*/  ISETP.GE.U32.AND P0, PT, R72, 0x7fffff11, PT ;  /* 0x7fffff114800780c */ /* 0x000fc40003f06070 */
[----:B------:R1:W-:Y:S01]  /*200a0*/  STL [R1+0x18f0], R78 ;  /* 0x0018f04e01007387 */ /* 0x0003e20000100800 */
[----:B0-----:R-:W-:Y:S01]  /*200b0*/  @!P2 IMAD.MOV.U32 R79, RZ, RZ, R78 ;  /* 0x000000ffff4fa224 */ /* 0x001fe200078e004e */
[----:B------:R-:W-:Y:S01]  /*200c0*/  IADD3 R72, P5, PT, R14, R6, RZ ;  /* 0x000000060e487210 */ /* 0x000fe20007fbe0ff */
[----:B-1----:R-:W-:-:S05]  /*200d0*/  @!P2 IMAD.MOV.U32 R78, RZ, RZ, R74 ;  /* 0x000000ffff4ea224 */ /* 0x002fca00078e004a */
[----:B------:R0:W2:Y:S01]  /*200e0*/  @!P2 LDG.E.U8 R39, desc[UR14][R78.64] ;  /* 0x0000000e4e27a981 */ /* 0x0000a2000c1e1100 */
[----:B------:R-:W-:-:S03]  /*200f0*/  @!P2 IMAD.MOV.U32 R85, RZ, RZ, R81 ;  /* 0x000000ffff55a224 */ /* 0x000fc600078e0051 */
[----:B------:R1:W-:Y:S04]  /*20100*/  STL [R1+0x18fc], R72 ;  /* 0x0018fc4801007387 */ /* 0x0003e80000100800 */
[----:B------:R1:W2:Y:S01]  /*20110*/  @!P2 LDG.E.U8 R71, desc[UR14][R84.64] ;  /* 0x0000000e5447a981 */ /* 0x0002a2000c1e1100 */
[----:B0-----:R-:W-:Y:S01]  /*20120*/  IMAD.X R79, R13, 0x1, R7, P5 ;  /* 0x000000010d4f7824 */ /* 0x001fe200028e0607 */
[----:B------:R-:W-:Y:S01]  /*20130*/  IADD3 R74, P5, PT, R14, R8, RZ ;  /* 0x000000080e4a7210 */ /* 0x000fe20007fbe0ff */
[----:B------:R-:W-:-:S04]  /*20140*/  IMAD R14, R18, 0x6f, RZ ;  /* 0x0000006f120e7824 */ /* 0x000fc800078e02ff */
[----:B------:R-:W-:Y:S01]  /*20150*/  IMAD.X R78, R13, 0x1, R9, P5 ;  /* 0x000000010d4e7824 */ /* 0x000fe200028e0609 */
[----:B------:R0:W-:Y:S04]  /*20160*/  STL [R1+0x18f8], R79 ;  /* 0x0018f84f01007387 */ /* 0x0001e80000100800 */
[----:B------:R-:W-:Y:S01]  /*20170*/  STL [R1+0x1904], R74 ;  /* 0x0019044a01007387 */ /* 0x000fe20000100800 */
[----:B-1----:R-:W-:Y:S02]  /*20180*/  @!P2 IMAD.MOV.U32 R85, RZ, RZ, R79 ;  /* 0x000000ffff55a224 */ /* 0x002fe400078e004f */
[----:B------:R-:W-:Y:S01]  /*20190*/  @!P2 IMAD.MOV.U32 R84, RZ, RZ, R72 ;  /* 0x000000ffff54a224 */ /* 0x000fe200078e0048 */
[----:B------:R1:W-:Y:S01]  /*201a0*/  STL [R1+0x1900], R78 ;  /* 0x0019004e01007387 */ /* 0x0003e20000100800 */
[----:B------:R-:W-:-:S02]  /*201b0*/  SHF.R.S32.HI R13, RZ, 0x1f, R14 ;  /* 0x0000001fff0d7819 */ /* 0x000fc4000001140e */
[C---:B------:R-:W-:Y:S01]  /*201c0*/  IADD3 R72, P5, PT, R14.reuse, R2, RZ ;  /* 0x000000020e487210 */ /* 0x040fe20007fbe0ff */
[----:B------:R3:W2:Y:S01]  /*201d0*/  @!P2 LDG.E.U8 R43, desc[UR14][R84.64] ;  /* 0x0000000e542ba981 */ /* 0x0006a2000c1e1100 */
[----:B0-----:R-:W-:Y:S02]  /*201e0*/  @!P2 IMAD.MOV.U32 R79, RZ, RZ, R78 ;  /* 0x000000ffff4fa224 */ /* 0x001fe400078e004e */
[----:B-1----:R-:W-:Y:S01]  /*201f0*/  @!P2 IMAD.MOV.U32 R78, RZ, RZ, R74 ;  /* 0x000000ffff4ea224 */ /* 0x002fe200078e004a */
[----:B------:R-:W-:-:S04]  /*20200*/  IADD3 R74, P6, PT, R14, R4, RZ ;  /* 0x000000040e4a7210 */ /* 0x000fc80007fde0ff */
[----:B------:R0:W2:Y:S01]  /*20210*/  @!P2 LDG.E.U8 R45, desc[UR14][R78.64] ;  /* 0x0000000e4e2da981 */ /* 0x0000a2000c1e1100 */
[----:B---3--:R-:W-:Y:S02]  /*20220*/  @!P0 IMAD.MOV.U32 R84, RZ, RZ, R72 ;  /* 0x000000ffff548224 */ /* 0x008fe400078e0048 */
[C---:B------:R-:W-:Y:S02]  /*20230*/  IMAD.X R81, R13.reuse, 0x1, R5, P6 ;  /* 0x000000010d517824 */ /* 0x040fe400030e0605 */
[----:B0-----:R-:W-:Y:S02]  /*20240*/  IMAD.X R79, R13, 0x1, R3, P5 ;  /* 0x000000010d4f7824 */ /* 0x001fe400028e0603 */
[----:B------:R-:W-:Y:S02]  /*20250*/  VIADD R78, R89, 0xffffff89 ;  /* 0xffffff89594e7836 */ /* 0x000fe40000000000 */
[----:B------:R-:W-:-:S03]  /*20260*/  @!P0 IMAD.MOV.U32 R85, RZ, RZ, R79 ;  /* 0x000000ffff558224 */ /* 0x000fc600078e004f */
[----:B------:R-:W-:Y:S02]  /*20270*/  ISETP.GE.U32.AND P2, PT, R78, 0x7fffff0a, PT ;  /* 0x7fffff0a4e00780c */ /* 0x000fe40003f46070 */
[----:B------:R0:W3:Y:S01]  /*20280*/  @!P0 LDG.E.U8 R66, desc[UR14][R84.64] ;  /* 0x0000000e54428981 */ /* 0x0000e2000c1e1100 */
[----:B------:R-:W-:-:S03]  /*20290*/  IADD3 R78, P5, PT, R14, R6, RZ ;  /* 0x000000060e4e7210 */ /* 0x000fc60007fbe0ff */
[----:B------:R-:W-:Y:S04]  /*202a0*/  STL [R1+0x172c], R72 ;  /* 0x00172c4801007387 */ /* 0x000fe80000100800 */
[----:B------:R-:W-:Y:S01]  /*202b0*/  STL [R1+0x1734], R74 ;  /* 0x0017344a01007387 */ /* 0x000fe20000100800 */
[----:B0-----:R-:W-:Y:S02]  /*202c0*/  @!P0 IMAD.MOV.U32 R84, RZ, RZ, R74 ;  /* 0x000000ffff548224 */ /* 0x001fe400078e004a */
[----:B------:R-:W-:Y:S01]  /*202d0*/  @!P0 IMAD.MOV.U32 R85, RZ, RZ, R81 ;  /* 0x000000ffff558224 */ /* 0x000fe200078e0051 */
[----:B------:R0:W-:Y:S04]  /*202e0*/  STL [R1+0x1728], R79 ;  /* 0x0017284f01007387 */ /* 0x0001e80000100800 */
[----:B------:R-:W2:Y:S01]  /*202f0*/  @!P0 LDG.E.U8 R73, desc[UR14][R84.64] ;  /* 0x0000000e54498981 */ /* 0x000ea2000c1e1100 */
[----:B0-----:R-:W-:-:S05]  /*20300*/  IMAD.X R79, R13, 0x1, R7, P5 ;  /* 0x000000010d4f7824 */ /* 0x001fca00028e0607 */
[----:B------:R-:W4:Y:S04]  /*20310*/  @!P0 LDG.E.U8 R77, desc[UR14][R78.64] ;  /* 0x0000000e4e4d8981 */ /* 0x000f28000c1e1100 */
[----:B------:R-:W-:Y:S01]  /*20320*/  STL [R1+0x1730], R81 ;  /* 0x0017305101007387 */ /* 0x000fe20000100800 */
[----:B------:R-:W-:-:S03]  /*20330*/  IADD3 R72, P5, PT, R14, R8, RZ ;  /* 0x000000080e487210 */ /* 0x000fc60007fbe0ff */
[----:B------:R-:W-:Y:S01]  /*20340*/  STL [R1+0x173c], R78 ;  /* 0x00173c4e01007387 */ /* 0x000fe20000100800 */
[----:B------:R-:W-:Y:S02]  /*20350*/  PRMT R64, RZ, 0x7610, R64 ;  /* 0x00007610ff407816 */ /* 0x000fe40000000040 */
[----:B------:R-:W-:Y:S01]  /*20360*/  PRMT R69, RZ, 0x7610, R69 ;  /* 0x00007610ff457816 */ /* 0x000fe20000000045 */
[----:B---3--:R0:W-:Y:S04]  /*20370*/  STL [R1+0x434], R66 ;  /* 0x0004344201007387 */ /* 0x0081e80000100800 */
[----:B------:R-:W-:Y:S04]  /*20380*/  STL [R1+0x1738], R79 ;  /* 0x0017384f01007387 */ /* 0x000fe80000100800 */
[----:B------:R-:W-:Y:S01]  /*20390*/  STL [R1+0x1744], R72 ;  /* 0x0017444801007387 */ /* 0x000fe20000100800 */
[----:B0-----:R-:W-:-:S03]  /*203a0*/  IMAD R66, R18, 0x76, RZ ;  /* 0x0000007612427824 */ /* 0x001fc600078e02ff */
[----:B--2---:R0:W-:Y:S02]  /*203b0*/  STL [R1+0x430], R73 ;  /* 0x0004304901007387 */ /* 0x0041e40000100800 */
[----:B0-----:R-:W-:Y:S01]  /*203c0*/  IMAD.X R73, R13, 0x1, R9, P5 ;  /* 0x000000010d497824 */ /* 0x001fe200028e0609 */
[----:B------:R-:W-:Y:S02]  /*203d0*/  IADD3 R74, P5, PT, R66, R2, RZ ;  /* 0x00000002424a7210 */ /* 0x000fe40007fbe0ff */
[----:B------:R-:W-:Y:S02]  /*203e0*/  SHF.R.S32.HI R13, RZ, 0x1f, R66 ;  /* 0x0000001fff0d7819 */ /* 0x000fe40000011442 */
[----:B------:R-:W-:Y:S04]  /*203f0*/  STL [R1+0x1740], R73 ;  /* 0x0017404901007387 */ /* 0x000fe80000100800 */
[----:B------:R-:W-:Y:S04]  /*20400*/  STL [R1+0x180c], R74 ;  /* 0x00180c4a01007387 */ /* 0x000fe80000100800 */
[----:B----4-:R0:W-:Y:S04]  /*20410*/  STL [R1+0x42c], R77 ;  /* 0x00042c4d01007387 */ /* 0x0101e80000100800 */
[----:B------:R1:W2:Y:S01]  /*20420*/  @!P0 LDG.E.U8 R64, desc[UR14][R72.64] ;  /* 0x0000000e48408981 */ /* 0x0002a2000c1e1100 */
[----:B------:R-:W-:-:S02]  /*20430*/  @!P2 IMAD.MOV.U32 R78, RZ, RZ, R74 ;  /* 0x000000ffff4ea224 */ /* 0x000fc400078e004a */
[----:B0-----:R-:W-:-:S04]  /*20440*/  IMAD.X R77, R13, 0x1, R3, P5 ;  /* 0x000000010d4d7824 */ /* 0x001fc800028e0603 */
[----:B------:R-:W-:-:S05]  /*20450*/  @!P2 IMAD.MOV.U32 R79, RZ, RZ, R77 ;  /* 0x000000ffff4fa224 */ /* 0x000fca00078e004d */
[----:B------:R-:W3:Y:S01]  /*20460*/  @!P2 LDG.E.U8 R69, desc[UR14][R78.64] ;  /* 0x0000000e4e45a981 */ /* 0x000ee2000c1e1100 */
[----:B-1----:R-:W-:-:S03]  /*20470*/  IADD3 R72, P0, PT, R66, R4, RZ ;  /* 0x0000000442487210 */ /* 0x002fc60007f1e0ff */
[----:B------:R-:W-:Y:S02]  /*20480*/  STL [R1+0x1808], R77 ;  /* 0x0018084d01007387 */ /* 0x000fe40000100800 */
[----:B------:R-:W-:Y:S01]  /*20490*/  IMAD.X R73, R13, 0x1, R5, P0 ;  /* 0x000000010d497824 */ /* 0x000fe200000e0605 */
[----:B------:R-:W-:Y:S02]  /*204a0*/  PRMT R14, RZ, 0x7610, R14 ;  /* 0x00007610ff0e7816 */ /* 0x000fe4000000000e */
[----:B------:R-:W-:-:S04]  /*204b0*/  PRMT R63, RZ, 0x7610, R63 ;  /* 0x00007610ff3f7816 */ /* 0x000fc8000000003f */
[----:B------:R0:W4:Y:S01]  /*204c0*/  @!P2 LDG.E.U8 R14, desc[UR14][R72.64] ;  /* 0x0000000e480ea981 */ /* 0x000122000c1e1100 */
[----:B------:R-:W-:-:S03]  /*204d0*/  PRMT R62, RZ, 0x7610, R62 ;  /* 0x00007610ff3e7816 */ /* 0x000fc6000000003e */
[----:B--2---:R1:W-:Y:S04]  /*204e0*/  STL [R1+0x428], R64 ;  /* 0x0004284001007387 */ /* 0x0043e80000100800 */
[----:B------:R0:W-:Y:S01]  /*204f0*/  STL [R1+0x1814], R72 ;  /* 0x0018144801007387 */ /* 0x0001e20000100800 */
[----:B-1----:R-:W-:-:S05]  /*20500*/  IADD3 R64, P5, PT, R66, R6, RZ ;  /* 0x0000000642407210 */ /* 0x002fca0007fbe0ff */
[----:B------:R-:W-:Y:S04]  /*20510*/  STL [R1+0x181c], R64 ;  /* 0x00181c4001007387 */ /* 0x000fe80000100800 */
[----:B------:R-:W-:Y:S04]  /*20520*/  STL [R1+0x1810], R73 ;  /* 0x0018104901007387 */ /* 0x000fe80000100800 */
[----:B---3--:R1:W-:Y:S01]  /*20530*/  STL [R1+0x424], R69 ;  /* 0x0004244501007387 */ /* 0x0083e20000100800 */
[----:B------:R-:W-:Y:S01]  /*20540*/  IADD3 R66, P0, PT, R66, R8, RZ ;  /* 0x0000000842427210 */ /* 0x000fe20007f1e0ff */
[----:B0-----:R-:W-:-:S02]  /*20550*/  @!P2 IMAD.MOV.U32 R72, RZ, RZ, R64 ;  /* 0x000000ffff48a224 */ /* 0x001fc400078e0040 */
[----:B-1----:R-:W-:-:S04]  /*20560*/  IMAD.X R69, R13, 0x1, R7, P5 ;  /* 0x000000010d457824 */ /* 0x002fc800028e0607 */
[----:B------:R-:W-:Y:S01]  /*20570*/  @!P2 IMAD.MOV.U32 R73, RZ, RZ, R69 ;  /* 0x000000ffff49a224 */ /* 0x000fe200078e0045 */
[----:B------:R0:W-:Y:S04]  /*20580*/  STL [R1+0x1818], R69 ;  /* 0x0018184501007387 */ /* 0x0001e80000100800 */
[----:B------:R1:W2:Y:S01]  /*20590*/  @!P2 LDG.E.U8 R63, desc[UR14][R72.64] ;  /* 0x0000000e483fa981 */ /* 0x0002a2000c1e1100 */
[----:B0-----:R-:W-:Y:S02]  /*205a0*/  IMAD.X R69, R13, 0x1, R9, P0 ;  /* 0x000000010d457824 */ /* 0x001fe400000e0609 */
[----:B-1----:R-:W-:Y:S02]  /*205b0*/  @!P2 IMAD.MOV.U32 R72, RZ, RZ, R66 ;  /* 0x000000ffff48a224 */ /* 0x002fe400078e0042 */
[----:B------:R-:W-:-:S05]  /*205c0*/  @!P2 IMAD.MOV.U32 R73, RZ, RZ, R69 ;  /* 0x000000ffff49a224 */ /* 0x000fca00078e0045 */
[----:B------:R-:W3:Y:S04]  /*205d0*/  @!P2 LDG.E.U8 R62, desc[UR14][R72.64] ;  /* 0x0000000e483ea981 */ /* 0x000ee8000c1e1100 */
[----:B----4-:R0:W-:Y:S04]  /*205e0*/  STL [R1+0x420], R14 ;  /* 0x0004200e01007387 */ /* 0x0101e80000100800 */
[----:B------:R-:W-:Y:S04]  /*205f0*/  STL [R1+0x1824], R66 ;  /* 0x0018244201007387 */ /* 0x000fe80000100800 */
[----:B------:R-:W-:Y:S01]  /*20600*/  STL [R1+0x1820], R69 ;  /* 0x0018204501007387 */ /* 0x000fe20000100800 */
[----:B------:R-:W-:-:S02]  /*20610*/  VIADD R64, R89, 0x7f ;  /* 0x0000007f59407836 */ /* 0x000fc40000000000 */
[----:B0-----:R-:W-:-:S05]  /*20620*/  IMAD R14, R18, 0x77, RZ ;  /* 0x00000077120e7824 */ /* 0x001fca00078e02ff */
[----:B------:R-:W-:Y:S02]  /*20630*/  SHF.R.S32.HI R13, RZ, 0x1f, R14 ;  /* 0x0000001fff0d7819 */ /* 0x000fe4000001140e */
[----:B------:R-:W-:Y:S02]  /*20640*/  ISETP.GT.AND P0, PT, R64, 0x7f, PT ;  /* 0x0000007f4000780c */ /* 0x000fe40003f04270 */
[----:B------:R-:W-:Y:S02]  /*20650*/  PRMT R23, RZ, 0x7610, R23 ;  /* 0x00007610ff177816 */ /* 0x000fe40000000017 */
[----:B------:R-:W-:Y:S02]  /*20660*/  PRMT R56, RZ, 0x7610, R56 ;  /* 0x00007610ff387816 */ /* 0x000fe40000000038 */
[----:B------:R-:W-:Y:S02]  /*20670*/  PRMT R26, RZ, 0x7610, R26 ;  /* 0x00007610ff1a7816 */ /* 0x000fe4000000001a */
[----:B------:R-:W-:Y:S01]  /*20680*/  PRMT R49, RZ, 0x7610, R49 ;  /* 0x00007610ff317816 */ /* 0x000fe20000000031 */
[----:B--2---:R0:W-:Y:S02]  /*20690*/  STL [R1+0x41c], R63 ;  /* 0x00041c3f01007387 */ /* 0x0041e40000100800 */
[----:B0-----:R-:W-:-:S05]  /*206a0*/  IADD3 R63, P5, PT, R14, R2, RZ ;  /* 0x000000020e3f7210 */ /* 0x001fca0007fbe0ff */
[C---:B------:R-:W-:Y:S01]  /*206b0*/  IMAD.X R66, R13.reuse, 0x1, R3, P5 ;  /* 0x000000010d427824 */ /* 0x040fe200028e0603 */
[----:B---3--:R0:W-:Y:S01]  /*206c0*/  STL [R1+0x418], R62 ;  /* 0x0004183e01007387 */ /* 0x0081e20000100800 */
[----:B------:R-:W-:Y:S01]  /*206d0*/  IADD3 R64, P5, PT, R14, R4, RZ ;  /* 0x000000040e407210 */ /* 0x000fe20007fbe0ff */
[----:B------:R-:W-:Y:S02]  /*206e0*/  @!P4 IMAD.MOV.U32 R72, RZ, RZ, R63 ;  /* 0x000000ffff48c224 */ /* 0x000fe400078e003f */
[----:B------:R-:W-:Y:S02]  /*206f0*/  @!P4 IMAD.MOV.U32 R73, RZ, RZ, R66 ;  /* 0x000000ffff49c224 */ /* 0x000fe400078e0042 */
[----:B------:R-:W-:-:S03]  /*20700*/  IMAD.X R69, R13, 0x1, R5, P5 ;  /* 0x000000010d457824 */ /* 0x000fc600028e0605 */
[----:B------:R1:W2:Y:S01]  /*20710*/  @!P4 LDG.E.U8 R23, desc[UR14][R72.64] ;  /* 0x0000000e4817c981 */ /* 0x0002a2000c1e1100 */
[----:B0-----:R-:W-:-:S03]  /*20720*/  VIADD R62, R89, 0xffffff81 ;  /* 0xffffff81593e7836 */ /* 0x001fc60000000000 */
[----:B------:R-:W-:Y:S02]  /*20730*/  STL [R1+0x182c], R63 ;  /* 0x00182c3f01007387 */ /* 0x000fe40000100800 */
[----:B------:R-:W-:Y:S02]  /*20740*/  ISETP.GE.U32.AND P2, PT, R62, 0x7fffff02, PT ;  /* 0x7fffff023e00780c */ /* 0x000fe40003f46070 */
[C---:B------:R-:W-:Y:S01]  /*20750*/  IADD3 R62, P5, PT, R14.reuse, R6, RZ ;  /* 0x000000060e3e7210 */ /* 0x040fe20007fbe0ff */
[----:B-1----:R-:W-:Y:S02]  /*20760*/  @!P4 IMAD.MOV.U32 R72, RZ, RZ, R64 ;  /* 0x000000ffff48c224 */ /* 0x002fe400078e0040 */
[----:B------:R-:W-:Y:S01]  /*20770*/  @!P4 IMAD.MOV.U32 R73, RZ, RZ, R69 ;  /* 0x000000ffff49c224 */ /* 0x000fe200078e0045 */
[----:B------:R0:W-:Y:S04]  /*20780*/  STL [R1+0x1828], R66 ;  /* 0x0018284201007387 */ /* 0x0001e80000100800 */
[----:B------:R1:W3:Y:S01]  /*20790*/  @!P4 LDG.E.U8 R56, desc[UR14][R72.64] ;  /* 0x0000000e4838c981 */ /* 0x0002e2000c1e1100 */
[----:B0-----:R-:W-:Y:S01]  /*207a0*/  IMAD.X R66, R13, 0x1, R7, P5 ;  /* 0x000000010d427824 */ /* 0x001fe200028e0607 */
[----:B------:R-:W-:-:S02]  /*207b0*/  IADD3 R63, P5, PT, R14, R8, RZ ;  /* 0x000000080e3f7210 */ /* 0x000fc40007fbe0ff */
[----:B------:R0:W-:Y:S01]  /*207c0*/  STL [R1+0x1834], R64 ;  /* 0x0018344001007387 */ /* 0x0001e20000100800 */
[----:B-1----:R-:W-:Y:S02]  /*207d0*/  @!P4 IMAD.MOV.U32 R72, RZ, RZ, R62 ;  /* 0x000000ffff48c224 */ /* 0x002fe400078e003e */
[----:B------:R-:W-:-:S05]  /*207e0*/  @!P4 IMAD.MOV.U32 R73, RZ, RZ, R66 ;  /* 0x000000ffff49c224 */ /* 0x000fca00078e0042 */
[----:B------:R1:W4:Y:S01]  /*207f0*/  @!P4 LDG.E.U8 R26, desc[UR14][R72.64] ;  /* 0x0000000e481ac981 */ /* 0x000322000c1e1100 */
[----:B0-----:R-:W-:Y:S02]  /*20800*/  IMAD.X R64, R13, 0x1, R9, P5 ;  /* 0x000000010d407824 */ /* 0x001fe400028e0609 */
[----:B-1----:R-:W-:Y:S02]  /*20810*/  @!P4 IMAD.MOV.U32 R72, RZ, RZ, R63 ;  /* 0x000000ffff48c224 */ /* 0x002fe400078e003f */
[----:B------:R-:W-:-:S05]  /*20820*/  @!P4 IMAD.MOV.U32 R73, RZ, RZ, R64 ;  /* 0x000000ffff49c224 */ /* 0x000fca00078e0040 */
[----:B------:R-:W4:Y:S04]  /*20830*/  @!P4 LDG.E.U8 R49, desc[UR14][R72.64] ;  /* 0x0000000e4831c981 */ /* 0x000f28000c1e1100 */
[----:B------:R-:W-:Y:S04]  /*20840*/  STL [R1+0x1830], R69 ;  /* 0x0018304501007387 */ /* 0x000fe80000100800 */
[----:B------:R-:W-:Y:S01]  /*20850*/  STL [R1+0x183c], R62 ;  /* 0x00183c3e01007387 */ /* 0x000fe20000100800 */
[----:B------:R-:W-:Y:S02]  /*20860*/  PRMT R22, RZ, 0x7610, R22 ;  /* 0x00007610ff167816 */ /* 0x000fe40000000016 */
[----:B------:R-:W-:Y:S01]  /*20870*/  PRMT R13, RZ, 0x7610, R13 ;  /* 0x00007610ff0d7816 */ /* 0x000fe2000000000d */
[----:B--2---:R0:W-:Y:S04]  /*20880*/  STL [R1+0x414], R23 ;  /* 0x0004141701007387 */ /* 0x0041e80000100800 */
[----:B------:R-:W-:Y:S04]  /*20890*/  STL [R1+0x1838], R66 ;  /* 0x0018384201007387 */ /* 0x000fe80000100800 */
[----:B------:R-:W-:Y:S01]  /*208a0*/  STL [R1+0x1844], R63 ;  /* 0x0018443f01007387 */ /* 0x000fe20000100800 */
[----:B0-----:R-:W-:-:S03]  /*208b0*/  IMAD R23, R18, 0x7e, RZ ;  /* 0x0000007e12177824 */ /* 0x001fc600078e02ff */
[----:B---3--:R0:W-:Y:S02]  /*208c0*/  STL [R1+0x410], R56 ;  /* 0x0004103801007387 */ /* 0x0081e40000100800 */
[----:B------:R-:W-:Y:S02]  /*208d0*/  SHF.R.S32.HI R14, RZ, 0x1f, R23 ;  /* 0x0000001fff0e7819 */ /* 0x000fe40000011417 */
[----:B------:R-:W-:Y:S01]  /*208e0*/  STL [R1+0x1840], R64 ;  /* 0x0018404001007387 */ /* 0x000fe20000100800 */
[----:B0-----:R-:W-:-:S05]  /*208f0*/  IADD3 R56, P5, PT, R23, R2, RZ ;  /* 0x0000000217387210 */ /* 0x001fca0007fbe0ff */
[----:B------:R-:W-:Y:S01]  /*20900*/  STL [R1+0x190c], R56 ;  /* 0x00190c3801007387 */ /* 0x000fe20000100800 */
[----:B------:R-:W-:-:S03]  /*20910*/  IMAD.X R62, R14, 0x1, R3, P5 ;  /* 0x000000010e3e7824 */ /* 0x000fc600028e0603 */
[----:B----4-:R0:W-:Y:S01]  /*20920*/  STL [R1+0x40c], R26 ;  /* 0x00040c1a01007387 */ /* 0x0101e20000100800 */
[----:B------:R-:W-:-:S03]  /*20930*/  @!P2 IMAD.MOV.U32 R63, RZ, RZ, R62 ;  /* 0x000000ffff3fa224 */ /* 0x000fc600078e003e */
[----:B------:R1:W-:Y:S01]  /*20940*/  STL [R1+0x1908], R62 ;  /* 0x0019083e01007387 */ /* 0x0003e20000100800 */
[----:B0-----:R-:W-:Y:S01]  /*20950*/  IADD3 R26, P5, PT, R23, R4, RZ ;  /* 0x00000004171a7210 */ /* 0x001fe20007fbe0ff */
[----:B-1----:R-:W-:-:S04]  /*20960*/  @!P2 IMAD.MOV.U32 R62, RZ, RZ, R56 ;  /* 0x000000ffff3ea224 */ /* 0x002fc800078e0038 */
[----:B------:R-:W-:Y:S04]  /*20970*/  STL [R1+0x1914], R26 ;  /* 0x0019141a01007387 */ /* 0x000fe80000100800 */
[----:B------:R0:W-:Y:S04]  /*20980*/  STL [R1+0x408], R49 ;  /* 0x0004083101007387 */ /* 0x0001e80000100800 */
[----:B------:R1:W2:Y:S01]  /*20990*/  @!P2 LDG.E.U8 R22, desc[UR14][R62.64] ;  /* 0x0000000e3e16a981 */ /* 0x0002a2000c1e1100 */
[----:B0-----:R-:W-:Y:S02]  /*209a0*/  IMAD.X R49, R14, 0x1, R5, P5 ;  /* 0x000000010e317824 */ /* 0x001fe400028e0605 */
[----:B-1----:R-:W-:-:S02]  /*209b0*/  @!P2 IMAD.MOV.U32 R62, RZ, RZ, R26 ;  /* 0x000000ffff3ea224 */ /* 0x002fc400078e001a */
[----:B------:R-:W-:-:S05]  /*209c0*/  @!P2 IMAD.MOV.U32 R63, RZ, RZ, R49 ;  /* 0x000000ffff3fa224 */ /* 0x000fca00078e0031 */
[----:B------:R0:W3:Y:S04]  /*209d0*/  @!P2 LDG.E.U8 R13, desc[UR14][R62.64] ;  /* 0x0000000e3e0da981 */ /* 0x0000e8000c1e1100 */
[----:B------:R1:W-:Y:S01]  /*209e0*/  STL [R1+0x1910], R49 ;  /* 0x0019103101007387 */ /* 0x0003e20000100800 */
[----:B------:R-:W-:Y:S02]  /*209f0*/  PRMT R60, RZ, 0x7610, R60 ;  /* 0x00007610ff3c7816 */ /* 0x000fe4000000003c */
[C---:B0-----:R-:W-:Y:S02]  /*20a00*/  IADD3 R62, P4, PT, R23.reuse, R6, RZ ;  /* 0x00000006173e7210 */ /* 0x041fe40007f9e0ff */
[----:B-1----:R-:W-:-:S03]  /*20a10*/  IADD3 R49, P5, PT, R23, R8, RZ ;  /* 0x0000000817317210 */ /* 0x002fc60007fbe0ff */
[C---:B------:R-:W-:Y:S02]  /*20a20*/  IMAD.X R63, R14.reuse, 0x1, R7, P4 ;  /* 0x000000010e3f7824 */ /* 0x040fe400020e0607 */
[----:B------:R-:W-:Y:S01]  /*20a30*/  IMAD.X R56, R14, 0x1, R9, P5 ;  /* 0x000000010e387824 */ /* 0x000fe200028e0609 */
[----:B------:R-:W-:Y:S02]  /*20a40*/  PRMT R27, RZ, 0x7610, R27 ;  /* 0x00007610ff1b7816 */ /* 0x000fe4000000001b */
[----:B------:R0:W4:Y:S04]  /*20a50*/  @!P2 LDG.E.U8 R60, desc[UR14][R62.64] ;  /* 0x0000000e3e3ca981 */ /* 0x000128000c1e1100 */
[----:B--2---:R-:W-:Y:S04]  /*20a60*/  STL [R1+0x404], R22 ;  /* 0x0004041601007387 */ /* 0x004fe80000100800 */
[----:B------:R-:W-:Y:S04]  /*20a70*/  STL [R1+0x1ce8], R18 ;  /* 0x001ce81201007387 */ /* 0x000fe80000100800 */
[----:B---3--:R-:W-:Y:S04]  /*20a80*/  STL [R1+0x400], R13 ;  /* 0x0004000d01007387 */ /* 0x008fe80000100800 */
[----:B------:R0:W-:Y:S04]  /*20a90*/  STL [R1+0x191c], R62 ;  /* 0x00191c3e01007387 */ /* 0x0001e80000100800 */
[----:B------:R-:W-:Y:S04]  /*20aa0*/  STL [R1+0x1cec], R2 ;  /* 0x001cec0201007387 */ /* 0x000fe80000100800 */
[----:B------:R-:W-:Y:S04]  /*20ab0*/  STL [R1+0x1924], R49 ;  /* 0x0019243101007387 */ /* 0x000fe80000100800 */
[----:B------:R1:W-:Y:S01]  /*20ac0*/  STL [R1+0x1918], R63 ;  /* 0x0019183f01007387 */ /* 0x0003e20000100800 */
[----:B0-----:R-:W-:-:S02]  /*20ad0*/  @!P2 IMAD.MOV.U32 R62, RZ, RZ, R49 ;  /* 0x000000ffff3ea224 */ /* 0x001fc400078e0031 */
[----:B-1----:R-:W-:-:S05]  /*20ae0*/  @!P2 IMAD.MOV.U32 R63, RZ, RZ, R56 ;  /* 0x000000ffff3fa224 */ /* 0x002fca00078e0038 */
[----:B------:R-:W2:Y:S01]  /*20af0*/  @!P2 LDG.E.U8 R27, desc[UR14][R62.64] ;  /* 0x0000000e3e1ba981 */ /* 0x000ea2000c1e1100 */
[----:B------:R-:W0:Y:S01]  /*20b00*/  S2R R0, SR_TID.X ;  /* 0x0000000000007919 */ /* 0x000e220000002100 */
[----:B------:R-:W-:-:S05]  /*20b10*/  IMAD R22, R18, 0x7f, RZ ;  /* 0x0000007f12167824 */ /* 0x000fca00078e02ff */
[----:B------:R-:W-:Y:S02]  /*20b20*/  SHF.R.S32.HI R13, RZ, 0x1f, R22 ;  /* 0x0000001fff0d7819 */ /* 0x000fe40000011416 */
[----:B------:R-:W-:-:S05]  /*20b30*/  IADD3 R23, P4, PT, R22, R2, RZ ;  /* 0x0000000216177210 */ /* 0x000fca0007f9e0ff */
[----:B------:R-:W-:Y:S01]  /*20b40*/  IMAD.X R26, R13, 0x1, R3, P4 ;  /* 0x000000010d1a7824 */ /* 0x000fe200020e0603 */
[----:B------:R-:W-:Y:S04]  /*20b50*/  STL [R1+0x192c], R23 ;  /* 0x00192c1701007387 */ /* 0x000fe80000100800 */
[----:B------:R-:W-:Y:S04]  /*20b60*/  STL [R1+0x1920], R56 ;  /* 0x0019203801007387 */ /* 0x000fe80000100800 */
[----:B------:R-:W-:Y:S04]  /*20b70*/  STL [R1+0x1cf0], R3 ;  /* 0x001cf00301007387 */ /* 0x000fe80000100800 */
[----:B------:R-:W-:Y:S01]  /*20b80*/  STL [R1+0x1928], R26 ;  /* 0x0019281a01007387 */ /* 0x000fe20000100800 */
[----:B0-----:R-:W-:-:S04]  /*20b90*/  LOP3.LUT R0, R0, 0x7f, RZ, 0xc0, !PT ;  /* 0x0000007f00007812 */ /* 0x001fc800078ec0ff */
[----:B------:R-:W-:Y:S02]  /*20ba0*/  ISETP.LT.AND P0, PT, R0, R89, P0 ;  /* 0x000000590000720c */ /* 0x000fe40000701270 */
[----:B------:R-:W-:Y:S01]  /*20bb0*/  PRMT R0, RZ, 0x7610, R0 ;  /* 0x00007610ff007816 */ /* 0x000fe20000000000 */
[----:B--2---:R0:W-:Y:S02]  /*20bc0*/  STL [R1+0x3f8], R27 ;  /* 0x0003f81b01007387 */ /* 0x0041e40000100800 */
[----:B0-----:R-:W-:Y:S02]  /*20bd0*/  @!P1 IMAD.MOV.U32 R27, RZ, RZ, R26 ;  /* 0x000000ffff1b9224 */ /* 0x001fe400078e001a */
[----:B------:R-:W-:-:S05]  /*20be0*/  @!P1 IMAD.MOV.U32 R26, RZ, RZ, R23 ;  /* 0x000000ffff1a9224 */ /* 0x000fca00078e0017 */
[----:B------:R0:W2:Y:S01]  /*20bf0*/  @!P1 LDG.E.U8 R0, desc[UR14][R26.64] ;  /* 0x0000000e1a009981 */ /* 0x0000a2000c1e1100 */
[----:B------:R-:W-:Y:S02]  /*20c00*/  PRMT R68, RZ, 0x7610, R68 ;  /* 0x00007610ff447816 */ /* 0x000fe40000000044 */
[C---:B------:R-:W-:Y:S02]  /*20c10*/  IADD3 R62, P5, PT, R22.reuse, R8, RZ ;  /* 0x00000008163e7210 */ /* 0x040fe40007fbe0ff */
[----:B------:R-:W-:Y:S02]  /*20c20*/  PRMT R18, RZ, 0x7610, R18 ;  /* 0x00007610ff127816 */ /* 0x000fe40000000012 */
[----:B------:R-:W-:Y:S02]  /*20c30*/  PRMT R12, RZ, 0x7610, R12 ;  /* 0x00007610ff0c7816 */ /* 0x000fe4000000000c */
[----:B0-----:R-:W-:Y:S01]  /*20c40*/  IADD3 R26, P4, PT, R22, R6, RZ ;  /* 0x00000006161a7210 */ /* 0x001fe20007f9e0ff */
[----:B------:R-:W-:-:S04]  /*20c50*/  IMAD.X R63, R13, 0x1, R9, P5 ;  /* 0x000000010d3f7824 */ /* 0x000fc800028e0609 */
[----:B------:R-:W-:Y:S01]  /*20c60*/  IMAD.X R27, R13, 0x1, R7, P4 ;  /* 0x000000010d1b7824 */ /* 0x000fe200020e0607 */
[----:B------:R-:W3:Y:S04]  /*20c70*/  @!P1 LDG.E.U8 R12, desc[UR14][R62.64] ;  /* 0x0000000e3e0c9981 */ /* 0x000ee8000c1e1100 */
[----:B------:R-:W3:Y:S04]  /*20c80*/  @!P1 LDG.E.U8 R18, desc[UR14][R26.64] ;  /* 0x0000000e1a129981 */ /* 0x000ee8000c1e1100 */
[----:B--2---:R0:W-:Y:S02]  /*20c90*/  STL [R1+0x3f4], R0 ;  /* 0x0003f40001007387 */ /* 0x0041e40000100800 */
[----:B0-----:R-:W-:-:S05]  /*20ca0*/  IADD3 R0, P2, PT, R22, R4, RZ ;  /* 0x0000000416007210 */ /* 0x001fca0007f5e0ff */
[----:B------:R-:W-:Y:S02]  /*20cb0*/  IMAD.X R14, R13, 0x1, R5, P2 ;  /* 0x000000010d0e7824 */ /* 0x000fe400010e0605 */
[----:B------:R-:W-:Y:S02]  /*20cc0*/  @!P1 IMAD.MOV.U32 R22, RZ, RZ, R0 ;  /* 0x000000ffff169224 */ /* 0x000fe400078e0000 */
[----:B------:R-:W-:-:S05]  /*20cd0*/  @!P1 IMAD.MOV.U32 R23, RZ, RZ, R14 ;  /* 0x000000ffff179224 */ /* 0x000fca00078e000e */
[----:B------:R-:W2:Y:S04]  /*20ce0*/  @!P1 LDG.E.U8 R68, desc[UR14][R22.64] ;  /* 0x0000000e16449981 */ /* 0x000ea8000c1e1100 */
        /* <DEDUP_REMOVED lines=11> */
[----:B------:R-:W3:Y:S04]  /*20da0*/  LDL.LU R69, [R1+0x114] ;  /* 0x0001140001457983 */ /* 0x000ee80000300800 */
[----:B------:R-:W-:Y:S04]  /*20db0*/  STL [R1+0x1940], R63 ;  /* 0x0019403f01007387 */ /* 0x000fe80000100800 */
[----:B------:R-:W3:Y:S04]  /*20dc0*/  LDL.LU R72, [R1+0x110] ;  /* 0x0001100001487983 */ /* 0x000ee80000300800 */
[----:B----4-:R0:W-:Y:S04]  /*20dd0*/  STL [R1+0x3fc], R60 ;  /* 0x0003fc3c01007387 */ /* 0x0101e80000100800 */
[----:B------:R-:W4:Y:S04]  /*20de0*/  LDL.LU R74, [R1+0x10c] ;  /* 0x00010c00014a7983 */ /* 0x000f280000300800 */
[----:B------:R-:W4:Y:S04]  /*20df0*/  LDL.LU R49, [R1+0x108] ;  /* 0x0001080001317983 */ /* 0x000f280000300800 */
[----:B------:R-:W4:Y:S04]  /*20e00*/  LDL.LU R56, [R1+0x104] ;  /* 0x0001040001387983 */ /* 0x000f280000300800 */
        /* <DEDUP_REMOVED lines=20> */
[----:B------:R-:W4:Y:S04]  /*20f50*/  LDL.LU.64 R22, [R1+0x2008] ;  /* 0x0020080001167983 */ /* 0x000f280000300a00 */
[----:B--2---:R0:W-:Y:S04]  /*20f60*/  STL [R1+0x3f0], R68 ;  /* 0x0003f04401007387 */ /* 0x0041e80000100800 */
[----:B0-----:R-:W2:Y:S04]  /*20f70*/  LDL.LU R68, [R1+0x2000] ;  /* 0x0020000001447983 */ /* 0x001ea80000300800 */
[----:B------:R-:W2:Y:S04]  /*20f80*/  LDL.LU.64 R26, [R1+0x1ff8] ;  /* 0x001ff800011a7983 */ /* 0x000ea80000300a00 */
[----:B---3--:R-:W-:Y:S04]  /*20f90*/  STL [R1+0x1d20], R18 ;  /* 0x001d201201007387 */ /* 0x008fe80000100800 */
[----:B------:R-:W3:Y:S04]  /*20fa0*/  LDL.LU.64 R62, [R1+0x1ff0] ;  /* 0x001ff000013e7983 */ /* 0x000ee80000300a00 */
[----:B------:R0:W-:Y:S02]  /*20fb0*/  STL [R1+0x3e8], R12 ;  /* 0x0003e80c01007387 */ /* 0x0001e40000100800 */
[----:B0-----:R-:W0:Y:S02]  /*20fc0*/  S2R R12, SR_TID.X ;  /* 0x00000000000c7919 */ /* 0x001e240000002100 */
[----:B0-----:R-:W-:-:S04]  /*20fd0*/  LOP3.LUT R12, R12, 0x7f, RZ, 0xc0, !PT ;  /* 0x0000007f0c0c7812 */ /* 0x001fc800078ec0ff */
[----:B------:R-:W-:-:S05]  /*20fe0*/  LOP3.LUT R12, R12, 0x30, RZ, 0x3c, !PT ;  /* 0x000000300c0c7812 */ /* 0x000fca00078e3cff */
[----:B------:R0:W-:Y:S04]  /*20ff0*/  STS.U8 [R12+UR4+0x980], R69 ;  /* 0x000980450c007988 */ /* 0x0001e80008000004 */
[----:B------:R1:W-:Y:S04]  /*21000*/  STS.U8 [R12+UR4+0x4980], R72 ;  /* 0x004980480c007988 */ /* 0x0003e80008000004 */
[----:B----4-:R4:W-:Y:S04]  /*21010*/  STS.U8 [R12+UR4+0x8980], R74 ;  /* 0x0089804a0c007988 */ /* 0x0109e80008000004 */
[----:B------:R0:W-:Y:S04]  /*21020*/  STS.U8 [R12+UR4+0xc980], R49 ;  /* 0x00c980310c007988 */ /* 0x0001e80008000004 */
[----:B------:R1:W-:Y:S04]  /*21030*/  STS.U8 [R12+UR4+0xd80], R56 ;  /* 0x000d80380c007988 */ /* 0x0003e80008000004 */
[----:B------:R4:W-:Y:S04]  /*21040*/  STS.U8 [R12+UR4+0x4d80], R60 ;  /* 0x004d803c0c007988 */ /* 0x0009e80008000004 */
[----:B0-----:R-:W2:Y:S04]  /*21050*/  LDL.LU R69, [R1+0x1fec] ;  /* 0x001fec0001457983 */ /* 0x001ea80000300800 */
[----:B-1----:R-:W2:Y:S04]  /*21060*/  LDL.LU R72, [R1+0x1fe8] ;  /* 0x001fe80001487983 */ /* 0x002ea80000300800 */
[----:B----4-:R-:W4:Y:S04]  /*21070*/  LDL.LU R74, [R1+0x1fe4] ;  /* 0x001fe400014a7983 */ /* 0x010f280000300800 */
[----:B------:R-:W2:Y:S04]  /*21080*/  LDL.LU R49, [R1+0x1fe0] ;  /* 0x001fe00001317983 */ /* 0x000ea80000300800 */
[----:B------:R-:W2:Y:S04]  /*21090*/  LDL.LU R56, [R1+0x1fdc] ;  /* 0x001fdc0001387983 */ /* 0x000ea80000300800 */
[----:B------:R-:W2:Y:S04]  /*210a0*/  LDL.LU R60, [R1+0x1fd8] ;  /* 0x001fd800013c7983 */ /* 0x000ea80000300800 */
[----:B------:R0:W-:Y:S04]  /*210b0*/  STS.U8 [R12+UR4+0x8d80], R66 ;  /* 0x008d80420c007988 */ /* 0x0001e80008000004 */
[----:B------:R1:W-:Y:S04]  /*210c0*/  STS.U8 [R12+UR4+0xcd80], R64 ;  /* 0x00cd80400c007988 */ /* 0x0003e80008000004 */
[----:B------:R0:W-:Y:S04]  /*210d0*/  STS.U8 [R12+UR4+0x1180], R77 ;  /* 0x0011804d0c007988 */ /* 0x0001e80008000004 */
[----:B------:R1:W-:Y:S04]  /*210e0*/  STS.U8 [R12+UR4+0x5180], R78 ;  /* 0x0051804e0c007988 */ /* 0x0003e80008000004 */
[----:B------:R1:W-:Y:S04]  /*210f0*/  STS.U8 [R12+UR4+0x9180], R79 ;  /* 0x0091804f0c007988 */ /* 0x0003e80008000004 */
[----:B0-----:R-:W2:Y:S04]  /*21100*/  LDL.LU R66, [R1+0x1fd4] ;  /* 0x001fd40001427983 */ /* 0x001ea80000300800 */
[----:B-1----:R-:W2:Y:S04]  /*21110*/  LDL.LU R64, [R1+0x1fd0] ;  /* 0x001fd00001407983 */ /* 0x002ea80000300800 */
[----:B------:R-:W4:Y:S04]  /*21120*/  LDL.LU R77, [R1+0x1fcc] ;  /* 0x001fcc00014d7983 */ /* 0x000f280000300800 */
[----:B------:R-:W4:Y:S04]  /*21130*/  LDL.LU R78, [R1+0x1fc8] ;  /* 0x001fc800014e7983 */ /* 0x000f280000300800 */
[----:B------:R-:W4:Y:S04]  /*21140*/  LDL.LU R79, [R1+0x1fc4] ;  /* 0x001fc400014f7983 */ /* 0x000f280000300800 */
[----:B------:R0:W-:Y:S04]  /*21150*/  STS.U8 [R12+UR4+0xd180], R73 ;  /* 0x00d180490c007988 */ /* 0x0001e80008000004 */
[----:B------:R1:W-:Y:S04]  /*21160*/  STS.U8 [R12+UR4+0x1580], R81 ;  /* 0x001580510c007988 */ /* 0x0003e80008000004 */
[----:B------:R0:W-:Y:S04]  /*21170*/  STS.U8 [R12+UR4+0x5580], R83 ;  /* 0x005580530c007988 */ /* 0x0001e80008000004 */
[----:B------:R1:W-:Y:S04]  /*21180*/  STS.U8 [R12+UR4+0x9580], R84 ;  /* 0x009580540c007988 */ /* 0x0003e80008000004 */
[----:B------:R1:W-:Y:S04]  /*21190*/  STS.U8 [R12+UR4+0xd580], R85 ;  /* 0x00d580550c007988 */ /* 0x0003e80008000004 */
[----:B0-----:R-:W4:Y:S04]  /*211a0*/  LDL.LU R73, [R1+0x1fc0] ;  /* 0x001fc00001497983 */ /* 0x001f280000300800 */
[----:B-1----:R-:W4:Y:S04]  /*211b0*/  LDL.LU R81, [R1+0x1fbc] ;  /* 0x001fbc0001517983 */ /* 0x002f280000300800 */
[----:B------:R-:W4:Y:S04]  /*211c0*/  LDL.LU R83, [R1+0x1fb8] ;  /* 0x001fb80001537983 */ /* 0x000f280000300800 */
[----:B------:R-:W4:Y:S04]  /*211d0*/  LDL.LU R84, [R1+0x1fb4] ;  /* 0x001fb40001547983 */ /* 0x000f280000300800 */
[----:B------:R-:W4:Y:S04]  /*211e0*/  LDL.LU R85, [R1+0x1fb0] ;  /* 0x001fb00001557983 */ /* 0x000f280000300800 */
[----:B------:R0:W-:Y:S04]  /*211f0*/  STS.U8 [R12+UR4+0x1980], R87 ;  /* 0x001980570c007988 */ /* 0x0001e80008000004 */
[----:B------:R1:W-:Y:S04]  /*21200*/  STS.U8 [R12+UR4+0x5980], R88 ;  /* 0x005980580c007988 */ /* 0x0003e80008000004 */
[----:B------:R1:W-:Y:S04]  /*21210*/  STS.U8 [R12+UR4+0x9980], R89 ;  /* 0x009980590c007988 */ /* 0x0003e80008000004 */
[----:B0-----:R-:W4:Y:S04]  /*21220*/  LDL.LU R87, [R1+0x1fac] ;  /* 0x001fac0001577983 */ /* 0x001f280000300800 */
[----:B-1----:R-:W4:Y:S04]  /*21230*/  LDL.LU R88, [R1+0x1fa8] ;  /* 0x001fa80001587983 */ /* 0x002f280000300800 */
[----:B------:R-:W4:Y:S04]  /*21240*/  LDL.LU R89, [R1+0x1fa4] ;  /* 0x001fa40001597983 */ /* 0x000f280000300800 */
[----:B------:R0:W-:Y:S04]  /*21250*/  STS.U8 [R12+UR4+0x1d80], R13 ;  /* 0x001d800d0c007988 */ /* 0x0001e80008000004 */
[----:B0-----:R-:W4:Y:S04]  /*21260*/  LDL.LU R13, [R1+0x130] ;  /* 0x00013000010d7983 */ /* 0x001f280000300800 */
        /* <DEDUP_REMOVED lines=10> */
[----:B--2---:R-:W-:Y:S04]  /*21310*/  STS.U8 [R12+UR4+0xe980], R64 ;  /* 0x00e980400c007988 */ /* 0x004fe80008000004 */
[----:B----4-:R0:W-:Y:S04]  /*21320*/  STS.U8 [R12+UR4+0x2980], R79 ;  /* 0x0029804f0c007988 */ /* 0x0101e80008000004 */
[----:B------:R1:W-:Y:S04]  /*21330*/  STS.U8 [R12+UR4+0x6980], R78 ;  /* 0x0069804e0c007988 */ /* 0x0003e80008000004 */
[----:B------:R2:W-:Y:S04]  /*21340*/  STS.U8 [R12+UR4+0xa980], R77 ;  /* 0x00a9804d0c007988 */ /* 0x0005e80008000004 */
[----:B0-----:R-:W3:Y:S04]  /*21350*/  LDL.LU R79, [R1+0x4a4] ;  /* 0x0004a400014f7983 */ /* 0x001ee80000300800 */
[----:B------:R-:W4:Y:S04]  /*21360*/  LDL.LU R64, [R1+0x498] ;  /* 0x0004980001407983 */ /* 0x000f280000300800 */
[----:B------:R-:W4:Y:S04]  /*21370*/  LDL.LU R38, [R1+0x494] ;  /* 0x0004940001267983 */ /* 0x000f280000300800 */
[----:B------:R-:W4:Y:S04]  /*21380*/  LDL.LU R29, [R1+0x490] ;  /* 0x00049000011d7983 */ /* 0x000f280000300800 */
[----:B------:R-:W4:Y:S04]  /*21390*/  LDL.LU R23, [R1+0x2a8] ;  /* 0x0002a80001177983 */ /* 0x000f280000300800 */
[----:B-1----:R-:W4:Y:S04]  /*213a0*/  LDL.LU R78, [R1+0x2a4] ;  /* 0x0002a400014e7983 */ /* 0x002f280000300800 */
[----:B------:R0:W-:Y:S04]  /*213b0*/  STS.U8 [R12+UR4+0x2580], R85 ;  /* 0x002580550c007988 */ /* 0x0001e80008000004 */
[----:B--2---:R-:W2:Y:S04]  /*213c0*/  LDL.LU R77, [R1+0x2a0] ;  /* 0x0002a000014d7983 */ /* 0x004ea80000300800 */
[----:B------:R1:W-:Y:S04]  /*213d0*/  STS.U8 [R12+UR4+0xe580], R81 ;  /* 0x00e580510c007988 */ /* 0x0003e80008000004 */
[----:B------:R1:W-:Y:S04]  /*213e0*/  STS.U8 [R12+UR4+0xa580], R83 ;  /* 0x00a580530c007988 */ /* 0x0003e80008000004 */
[----:B0-----:R-:W2:Y:S04]  /*213f0*/  LDL.LU R85, [R1+0x29c] ;  /* 0x00029c0001557983 */ /* 0x001ea80000300800 */
[----:B------:R-:W2:Y:S04]  /*21400*/  LDL.LU R86, [R1+0x298] ;  /* 0x0002980001567983 */ /* 0x000ea80000300800 */
[----:B------:R-:W2:Y:S04]  /*21410*/  LDL.LU R21, [R1+0x294] ;  /* 0x0002940001157983 */ /* 0x000ea80000300800 */
[----:B------:R-:W2:Y:S04]  /*21420*/  LDL.LU R63, [R1+0x290] ;  /* 0x00029000013f7983 */ /* 0x000ea80000300800 */
[----:B------:R-:W2:Y:S04]  /*21430*/  LDL.LU R62, [R1+0x28c] ;  /* 0x00028c00013e7983 */ /* 0x000ea80000300800 */
[----:B------:R-:W2:Y:S04]  /*21440*/  LDL.LU R93, [R1+0x288] ;  /* 0x00028800015d7983 */ /* 0x000ea80000300800 */
[----:B-1----:R-:W2:Y:S04]  /*21450*/  LDL.LU R81, [R1+0x284] ;  /* 0x0002840001517983 */ /* 0x002ea80000300800 */
[----:B------:R0:W-:Y:S04]  /*21460*/  STS.U8 [R12+UR4+0xe180], R87 ;  /* 0x00e180570c007988 */ /* 0x0001e80008000004 */
[----:B------:R-:W2:Y:S04]  /*21470*/  LDL.LU R83, [R1+0x280] ;  /* 0x0002800001537983 */ /* 0x000ea80000300800 */
[----:B------:R1:W-:Y:S04]  /*21480*/  STS.U8 [R12+UR4+0xa180], R88 ;  /* 0x00a180580c007988 */ /* 0x0003e80008000004 */
[----:B------:R1:W-:Y:S04]  /*21490*/  STS.U8 [R12+UR4+0x6180], R89 ;  /* 0x006180590c007988 */ /* 0x0003e80008000004 */
[----:B------:R1:W-:Y:S04]  /*214a0*/  STS.U8 [R12+UR4+0x6580], R84 ;  /* 0x006580540c007988 */ /* 0x0003e80008000004 */
[----:B0-----:R-:W2:Y:S04]  /*214b0*/  LDL.LU R87, [R1+0x27c] ;  /* 0x00027c0001577983 */ /* 0x001ea80000300800 */
[----:B-1----:R-:W2:Y:S04]  /*214c0*/  LDL.LU R88, [R1+0x278] ;  /* 0x0002780001587983 */ /* 0x002ea80000300800 */
[----:B------:R-:W2:Y:S04]  /*214d0*/  LDL.LU R89, [R1+0x274] ;  /* 0x0002740001597983 */ /* 0x000ea80000300800 */
[----:B------:R-:W2:Y:S04]  /*214e0*/  LDL.LU R84, [R1+0x270] ;  /* 0x0002700001547983 */ /* 0x000ea80000300800 */
[----:B------:R-:W2:Y:S04]  /*214f0*/  LDL.LU R52, [R1+0x26c] ;  /* 0x00026c0001347983 */ /* 0x000ea80000300800 */
[----:B------:R-:W2:Y:S04]  /*21500*/  LDL.LU R40, [R1+0x268] ;  /* 0x0002680001287983 */ /* 0x000ea80000300800 */
[----:B------:R0:W-:Y:S02]  /*21510*/  STS.U8 [R12+UR4+0xfd80], R13 ;  /* 0x00fd800d0c007988 */ /* 0x0001e40008000004 */
[----:B0-----:R-:W0:Y:S02]  /*21520*/  S2R R13, SR_TID.X ;  /* 0x00000000000d7919 */ /* 0x001e240000002100 */
[----:B------:R1:W-:Y:S04]  /*21530*/  STS.U8 [R12+UR4+0x3d80], R16 ;  /* 0x003d80100c007988 */ /* 0x0003e80008000004 */
[----:B------:R1:W-:Y:S04]  /*21540*/  STS.U8 [R12+UR4+0xb180], R24 ;  /* 0x00b180180c007988 */ /* 0x0003e80008000004 */
[----:B------:R0:W-:Y:S04]  /*21550*/  STS.U8 [R12+UR4+0x9d80], R0 ;  /* 0x009d80000c007988 */ /* 0x0001e80008000004 */
[----:B------:R0:W-:Y:S04]  /*21560*/  STS.U8 [R12+UR4+0xf980], R15 ;  /* 0x00f9800f0c007988 */ /* 0x0001e80008000004 */
[----:B------:R0:W-:Y:S04]  /*21570*/  STS.U8 [R12+UR4+0xb980], R59 ;  /* 0x00b9803b0c007988 */ /* 0x0001e80008000004 */
[----:B------:R0:W-:Y:S04]  /*21580*/  STS.U8 [R12+UR4+0xd980], R9 ;  /* 0x00d980090c007988 */ /* 0x0001e80008000004 */
[----:B-1----:R-:W2:Y:S04]  /*21590*/  LDL.LU R16, [R1+0x264] ;  /* 0x0002640001107983 */ /* 0x002ea80000300800 */
[----:B------:R-:W2:Y:S04]  /*215a0*/  LDL.LU R24, [R1+0x260] ;  /* 0x0002600001187983 */ /* 0x000ea80000300800 */
[----:B0-----:R-:W2:Y:S04]  /*215b0*/  LDL.LU R0, [R1+0x25c] ;  /* 0x00025c0001007983 */ /* 0x001ea80000300800 */
[----:B------:R-:W2:Y:S04]  /*215c0*/  LDL.LU R15, [R1+0x258] ;  /* 0x00025800010f7983 */ /* 0x000ea80000300800 */
[----:B------:R-:W2:Y:S04]  /*215d0*/  LDL.LU R59, [R1+0x254] ;  /* 0x00025400013b7983 */ /* 0x000ea80000300800 */
[----:B------:R0:W-:Y:S04]  /*215e0*/  STS.U8 [R12+UR4+0x5d80], R14 ;  /* 0x005d800e0c007988 */ /* 0x0001e80008000004 */
[----:B------:R-:W2:Y:S04]  /*215f0*/  LDL.LU R9, [R1+0x250] ;  /* 0x0002500001097983 */ /* 0x000ea80000300800 */
[----:B------:R1:W-:Y:S04]  /*21600*/  STS.U8 [R12+UR4+0x7d80], R76 ;  /* 0x007d804c0c007988 */ /* 0x0003e80008000004 */
[----:B------:R-:W-:Y:S04]  /*21610*/  STS.U8 [R12+UR4+0x7580], R92 ;  /* 0x0075805c0c007988 */ /* 0x000fe80008000004 */
[----:B------:R-:W-:Y:S04]  /*21620*/  STS.U8 [R12+UR4+0xb580], R91 ;  /* 0x00b5805b0c007988 */ /* 0x000fe80008000004 */
[----:B------:R-:W-:Y:S04]  /*21630*/  STS.U8 [R12+UR4+0xf580], R90 ;  /* 0x00f5805a0c007988 */ /* 0x000fe80008000004 */
[----:B------:R-:W-:Y:S04]  /*21640*/  STS.U8 [R12+UR4+0x3980], R82 ;  /* 0x003980520c007988 */ /* 0x000fe80008000004 */
[----:B------:R-:W-:Y:S04]  /*21650*/  STS.U8 [R12+UR4+0x7980], R70 ;  /* 0x007980460c007988 */ /* 0x000fe80008000004 */
[----:B0-----:R-:W2:Y:S04]  /*21660*/  LDL.LU R14, [R1+0x24c] ;  /* 0x00024c00010e7983 */ /* 0x001ea80000300800 */
[----:B------:R0:W-:Y:S04]  /*21670*/  STS.U8 [R12+UR4+0xbd80], R80 ;  /* 0x00bd80500c007988 */ /* 0x0001e80008000004 */
[----:B-1----:R-:W2:Y:S01]  /*21680*/  LDL.LU R76, [R1+0x1fa0] ;  /* 0x001fa000014c7983 */ /* 0x002ea20000300800 */
[----:B------:R-:W-:-:S03]  /*21690*/  LOP3.LUT R13, R13, 0x7f, RZ, 0xc0, !PT ;  /* 0x0000007f0d0d7812 */ /* 0x000fc600078ec0ff */
[----:B0-----:R-:W2:Y:S01]  /*216a0*/  LDL.LU R80, [R1+0x1f9c] ;  /* 0x001f9c0001507983 */ /* 0x001ea20000300800 */
[----:B------:R-:W-:-:S05]  /*216b0*/  LOP3.LUT R13, R13, 0x40, RZ, 0x3c, !PT ;  /* 0x000000400d0d7812 */ /* 0x000fca00078e3cff */
[----:B---3--:R0:W-:Y:S04]  /*216c0*/  STS.U8 [R13+UR4+0x200], R79 ;  /* 0x0002004f0d007988 */ /* 0x0081e80008000004 */
[----:B----4-:R1:W-:Y:S04]  /*216d0*/  STS.U8 [R13+UR4+0x4200], R64 ;  /* 0x004200400d007988 */ /* 0x0103e80008000004 */
[----:B------:R3:W-:Y:S04]  /*216e0*/  STS.U8 [R13+UR4+0x8200], R38 ;  /* 0x008200260d007988 */ /* 0x0007e80008000004 */
[----:B------:R4:W-:Y:S04]  /*216f0*/  STS.U8 [R13+UR4+0xc200], R29 ;  /* 0x00c2001d0d007988 */ /* 0x0009e80008000004 */
[----:B------:R1:W-:Y:S04]  /*21700*/  STS.U8 [R13+UR4+0x600], R23 ;  /* 0x000600170d007988 */ /* 0x0003e80008000004 */
[----:B------:R3:W-:Y:S04]  /*21710*/  STS.U8 [R13+UR4+0x4600], R78 ;  /* 0x0046004e0d007988 */ /* 0x0007e80008000004 */
[----:B0-----:R-:W2:Y:S04]  /*21720*/  LDL.LU R79, [R1+0x1f98] ;  /* 0x001f9800014f7983 */ /* 0x001ea80000300800 */
[----:B-1----:R-:W2:Y:S04]  /*21730*/  LDL.LU R64, [R1+0x1f94] ;  /* 0x001f940001407983 */ /* 0x002ea80000300800 */
[----:B---3--:R-:W3:Y:S04]  /*21740*/  LDL.LU R38, [R1+0x1f90] ;  /* 0x001f900001267983 */ /* 0x008ee80000300800 */
[----:B----4-:R-:W4:Y:S04]  /*21750*/  LDL.LU R29, [R1+0x1f8c] ;  /* 0x001f8c00011d7983 */ /* 0x010f280000300800 */
[----:B------:R-:W3:Y:S04]  /*21760*/  LDL.LU R23, [R1+0x1f88] ;  /* 0x001f880001177983 */ /* 0x000ee80000300800 */
[----:B------:R-:W4:Y:S04]  /*21770*/  LDL.LU R78, [R1+0x1f84] ;  /* 0x001f8400014e7983 */ /* 0x000f280000300800 */
[----:B--2---:R0:W-:Y:S04]  /*21780*/  STS.U8 [R13+UR4+0x8600], R77 ;  /* 0x0086004d0d007988 */ /* 0x0041e80008000004 */
[----:B------:R1:W-:Y:S04]  /*21790*/  STS.U8 [R13+UR4+0xc600], R85 ;  /* 0x00c600550d007988 */ /* 0x0003e80008000004 */
[----:B------:R2:W-:Y:S04]  /*217a0*/  STS.U8 [R13+UR4+0xa00], R86 ;  /* 0x000a00560d007988 */ /* 0x0005e80008000004 */
[----:B------:R0:W-:Y:S04]  /*217b0*/  STS.U8 [R13+UR4+0x4a00], R21 ;  /* 0x004a00150d007988 */ /* 0x0001e80008000004 */
[----:B------:R1:W-:Y:S04]  /*217c0*/  STS.U8 [R13+UR4+0x8a00], R63 ;  /* 0x008a003f0d007988 */ /* 0x0003e80008000004 */
[----:B------:R2:W-:Y:S04]  /*217d0*/  STS.U8 [R13+UR4+0xca00], R62 ;  /* 0x00ca003e0d007988 */ /* 0x0005e80008000004 */
[----:B0-----:R-:W4:Y:S04]  /*217e0*/  LDL.LU R77, [R1+0x1f80] ;  /* 0x001f8000014d7983 */ /* 0x001f280000300800 */
[----:B-1----:R-:W4:Y:S04]  /*217f0*/  LDL.LU R85, [R1+0x1f7c] ;  /* 0x001f7c0001557983 */ /* 0x002f280000300800 */
[----:B--2---:R-:W2:Y:S04]  /*21800*/  LDL.LU R86, [R1+0x1f78] ;  /* 0x001f780001567983 */ /* 0x004ea80000300800 */
[----:B------:R-:W2:Y:S04]  /*21810*/  LDL.LU R21, [R1+0x1f74] ;  /* 0x001f740001157983 */ /* 0x000ea80000300800 */
[----:B------:R-:W4:Y:S04]  /*21820*/  LDL.LU R63, [R1+0x1f70] ;  /* 0x001f7000013f7983 */ /* 0x000f280000300800 */
[----:B------:R-:W4:Y:S04]  /*21830*/  LDL.LU R62, [R1+0x1f6c] ;  /* 0x001f6c00013e7983 */ /* 0x000f280000300800 */
[----:B------:R0:W-:Y:S04]  /*21840*/  STS.U8 [R13+UR4+0xe00], R93 ;  /* 0x000e005d0d007988 */ /* 0x0001e80008000004 */
        /* <DEDUP_REMOVED lines=18> */
[----:B------:R1:W-:Y:S04]  /*21970*/  STS.U8 [R13+UR4+0x9600], R24 ;  /* 0x009600180d007988 */ /* 0x0003e80008000004 */
        /* <DEDUP_REMOVED lines=31> */
[----:B--2---:R-:W-:Y:S04]  /*21b70*/  STS.U8 [R13+UR4+0xe200], R21 ;  /* 0x00e200150d007988 */ /* 0x004fe80008000004 */
[----:B----4-:R-:W-:Y:S04]  /*21b80*/  STS.U8 [R13+UR4+0x6200], R62 ;  /* 0x0062003e0d007988 */ /* 0x010fe80008000004 */
[----:B------:R-:W-:Y:S04]  /*21b90*/  STS.U8 [R13+UR4+0xa200], R63 ;  /* 0x00a2003f0d007988 */ /* 0x000fe80008000004 */
[----:B------:R-:W-:Y:S04]  /*21ba0*/  STS.U8 [R13+UR4+0x2200], R93 ;  /* 0x0022005d0d007988 */ /* 0x000fe80008000004 */
[----:B------:R-:W-:Y:S04]  /*21bb0*/  STS.U8 [R13+UR4+0xde00], R89 ;  /* 0x00de00590d007988 */ /* 0x000fe80008000004 */
[----:B------:R-:W-:Y:S04]  /*21bc0*/  STS.U8 [R13+UR4+0x9e00], R84 ;  /* 0x009e00540d007988 */ /* 0x000fe80008000004 */
[----:B------:R0:W-:Y:S04]  /*21bd0*/  STS.U8 [R13+UR4+0x1e00], R40 ;  /* 0x001e00280d007988 */ /* 0x0001e80008000004 */
[----:B------:R1:W-:Y:S04]  /*21be0*/  STS.U8 [R13+UR4+0x5e00], R52 ;  /* 0x005e00340d007988 */ /* 0x0003e80008000004 */
[----:B0-----:R-:W2:Y:S04]  /*21bf0*/  LDL.LU R40, [R1+0x1f3c] ;  /* 0x001f3c0001287983 */ /* 0x001ea80000300800 */
[----:B-1----:R-:W3:Y:S04]  /*21c00*/  LDL.LU R52, [R1+0x1f38] ;  /* 0x001f380001347983 */ /* 0x002ee80000300800 */
[----:B------:R-:W4:Y:S04]  /*21c10*/  LDL.LU R84, [R1+0x1f34] ;  /* 0x001f340001547983 */ /* 0x000f280000300800 */
[----:B------:R-:W2:Y:S04]  /*21c20*/  LDL.LU R89, [R1+0x1f30] ;  /* 0x001f300001597983 */ /* 0x000ea80000300800 */
[----:B------:R-:W2:Y:S04]  /*21c30*/  LDL.LU R93, [R1+0x1f2c] ;  /* 0x001f2c00015d7983 */ /* 0x000ea80000300800 */
[----:B------:R-:W2:Y:S04]  /*21c40*/  LDL.LU R62, [R1+0x1f28] ;  /* 0x001f2800013e7983 */ /* 0x000ea80000300800 */
[----:B------:R-:W2:Y:S04]  /*21c50*/  LDL.LU R63, [R1+0x1f24] ;  /* 0x001f2400013f7983 */ /* 0x000ea80000300800 */
[----:B------:R-:W2:Y:S04]  /*21c60*/  LDL.LU R21, [R1+0x1f20] ;  /* 0x001f200001157983 */ /* 0x000ea80000300800 */
[----:B------:R-:W2:Y:S04]  /*21c70*/  LDL.LU R23, [R1+0x1f1c] ;  /* 0x001f1c0001177983 */ /* 0x000ea80000300800 */
[----:B------:R-:W2:Y:S04]  /*21c80*/  LDL.LU R14, [R1+0x124] ;  /* 0x00012400010e7983 */ /* 0x000ea80000300800 */
[----:B------:R0:W-:Y:S04]  /*21c90*/  STS.U8 [R13+UR4+0x6600], R29 ;  /* 0x0066001d0d007988 */ /* 0x0001e80008000004 */
[----:B------:R1:W-:Y:S04]  /*21ca0*/  STS.U8 [R13+UR4+0xa600], R38 ;  /* 0x00a600260d007988 */ /* 0x0003e80008000004 */
[----:B------:R1:W-:Y:S04]  /*21cb0*/  STS.U8 [R13+UR4+0xe600], R64 ;  /* 0x00e600400d007988 */ /* 0x0003e80008000004 */
[----:B0-----:R-:W3:Y:S04]  /*21cc0*/  LDL.LU R29, [R1+0x1f18] ;  /* 0x001f1800011d7983 */ /* 0x001ee80000300800 */
[----:B------:R-:W3:Y:S04]  /*21cd0*/  LDL.LU R15, [R1+0x3d8] ;  /* 0x0003d800010f7983 */ /* 0x000ee80000300800 */
[----:B------:R-:W3:Y:S04]  /*21ce0*/  LDL.LU R59, [R1+0x3d4] ;  /* 0x0003d400013b7983 */ /* 0x000ee80000300800 */
[----:B------:R-:W3:Y:S04]  /*21cf0*/  LDL.LU R9, [R1+0x3d0] ;  /* 0x0003d00001097983 */ /* 0x000ee80000300800 */
[----:B-1----:R-:W3:Y:S04]  /*21d00*/  LDL.LU R38, [R1+0x1f14] ;  /* 0x001f140001267983 */ /* 0x002ee80000300800 */
[----:B------:R-:W3:Y:S04]  /*21d10*/  LDL.LU R64, [R1+0x1f10] ;  /* 0x001f100001407983 */ /* 0x000ee80000300800 */
        /* <DEDUP_REMOVED lines=24> */
[----:B--2---:R0:W-:Y:S02]  /*21ea0*/  STS.U8 [R13+UR4+0xfe00], R14 ;  /* 0x00fe000e0d007988 */ /* 0x0041e40008000004 */
[----:B0-----:R-:W0:Y:S02]  /*21eb0*/  S2R R14, SR_TID.X ;  /* 0x00000000000e7919 */ /* 0x001e240000002100 */
[----:B0-----:R-:W-:-:S04]  /*21ec0*/  LOP3.LUT R14, R14, 0x7f, RZ, 0xc0, !PT ;  /* 0x0000007f0e0e7812 */ /* 0x001fc800078ec0ff */
[----:B------:R-:W-:-:S05]  /*21ed0*/  LOP3.LUT R14, R14, 0x50, RZ, 0x3c, !PT ;  /* 0x000000500e0e7812 */ /* 0x000fca00078e3cff */
[----:B---3--:R0:W-:Y:S04]  /*21ee0*/  STS.U8 [R14+UR4+0x680], R48 ;  /* 0x000680300e007988 */ /* 0x0081e80008000004 */
        /* <DEDUP_REMOVED lines=8> */
[----:B---3--:R-:W3:Y:S04]  /*21f70*/  LDL.LU R44, [R1+0x1ea4] ;  /* 0x001ea400012c7983 */ /* 0x008ee80000300800 */
[----:B------:R-:W2:Y:S04]  /*21f80*/  LDL.LU R11, [R1+0x1ea0] ;  /* 0x001ea000010b7983 */ /* 0x000ea80000300800 */
[----:B------:R-:W2:Y:S04]  /*21f90*/  LDL.LU R10, [R1+0x1e9c] ;  /* 0x001e9c00010a7983 */ /* 0x000ea80000300800 */
[----:B------:R0:W-:Y:S04]  /*21fa0*/  STS.U8 [R14+UR4+0x8a80], R17 ;  /* 0x008a80110e007988 */ /* 0x0001e80008000004 */
[----:B------:R1:W-:Y:S04]  /*21fb0*/  STS.U8 [R14+UR4+0xca80], R20 ;  /* 0x00ca80140e007988 */ /* 0x0003e80008000004 */
[----:B------:R0:W-:Y:S04]  /*21fc0*/  STS.U8 [R14+UR4+0xe80], R61 ;  /* 0x000e803d0e007988 */ /* 0x0001e80008000004 */
        /* <DEDUP_REMOVED lines=22> */
[----:B----4-:R1:W-:Y:S04]  /*22130*/  STS.U8 [R14+UR4+0xd680], R84 ;  /* 0x00d680540e007988 */ /* 0x0103e80008000004 */
[----:B------:R4:W-:Y:S04]  /*22140*/  STS.U8 [R14+UR4+0x1a80], R52 ;  /* 0x001a80340e007988 */ /* 0x0009e80008000004 */
        /* <DEDUP_REMOVED lines=49> */
[----:B-1----:R-:W4:Y:S04]  /*22460*/  LDL R9, [R1+0x60] ;  /* 0x0000600001097983 */ /* 0x002f280000100800 */
[----:B---3--:R-:W3:Y:S04]  /*22470*/  LDL.LU R26, [R1+0x1e04] ;  /* 0x001e0400011a7983 */ /* 0x008ee80000300800 */
[----:B------:R0:W-:Y:S04]  /*22480*/  STS.U8 [R14+UR4+0x3280], R31 ;  /* 0x0032801f0e007988 */ /* 0x0001e80008000004 */
[----:B------:R1:W-:Y:S04]  /*22490*/  STS.U8 [R14+UR4+0x7280], R25 ;  /* 0x007280190e007988 */ /* 0x0003e80008000004 */
[----:B------:R0:W-:Y:S04]  /*224a0*/  STS.U8 [R14+UR4+0xb280], R30 ;  /* 0x00b2801e0e007988 */ /* 0x0001e80008000004 */
[----:B------:R0:W-:Y:S04]  /*224b0*/  STS.U8 [R14+UR4+0xf280], R28 ;  /* 0x00f2801c0e007988 */ /* 0x0001e80008000004 */
[----:B------:R1:W-:Y:S04]  /*224c0*/  STS.U8 [R14+UR4+0x3680], R34 ;  /* 0x003680220e007988 */ /* 0x0003e80008000004 */
[----:B------:R1:W-:Y:S04]  /*224d0*/  STS.U8 [R14+UR4+0x7680], R33 ;  /* 0x007680210e007988 */ /* 0x0003e80008000004 */
[----:B0-----:R-:W3:Y:S04]  /*224e0*/  LDL.LU R31, [R1+0x1e00] ;  /* 0x001e0000011f7983 */ /* 0x001ee80000300800 */
[----:B-1----:R-:W3:Y:S04]  /*224f0*/  LDL.LU R25, [R1+0x1dfc] ;  /* 0x001dfc0001197983 */ /* 0x002ee80000300800 */
[----:B------:R-:W3:Y:S04]  /*22500*/  LDL.LU R30, [R1+0x1df8] ;  /* 0x001df800011e7983 */ /* 0x000ee80000300800 */
[----:B------:R-:W3:Y:S04]  /*22510*/  LDL.LU R28, [R1+0x1df4] ;  /* 0x001df400011c7983 */ /* 0x000ee80000300800 */
[----:B------:R-:W3:Y:S04]  /*22520*/  LDL.LU R34, [R1+0x1df0] ;  /* 0x001df00001227983 */ /* 0x000ee80000300800 */
[----:B------:R-:W3:Y:S04]  /*22530*/  LDL.LU R33, [R1+0x1dec] ;  /* 0x001dec0001217983 */ /* 0x000ee80000300800 */
        /* <DEDUP_REMOVED lines=13> */
[----:B0-----:R-:W3:Y:S04]  /*22610*/  LDL R71, [R1+0x1b24] ;  /* 0x001b240001477983 */ /* 0x001ee80000100800 */
[----:B------:R0:W-:Y:S02]  /*22620*/  STS.U8 [R14+UR4+0x280], R0 ;  /* 0x000280000e007988 */ /* 0x0001e40008000004 */
[----:B0-----:R-:W0:Y:S02]  /*22630*/  S2R R0, SR_TID.X ;  /* 0x0000000000007919 */ /* 0x001e240000002100 */
[----:B------:R-:W-:Y:S04]  /*22640*/  STS.U8 [R14+UR4+0x4280], R15 ;  /* 0x0042800f0e007988 */ /* 0x000fe80008000004 */
[----:B------:R1:W-:Y:S04]  /*22650*/  STS.U8 [R14+UR4+0x7e80], R39 ;  /* 0x007e80270e007988 */ /* 0x0003e80008000004 */
[----:B------:R1:W-:Y:S04]  /*22660*/  STS.U8 [R14+UR4+0xbe80], R43 ;  /* 0x00be802b0e007988 */ /* 0x0003e80008000004 */
[----:B------:R-:W-:Y:S04]  /*22670*/  STS.U8 [R14+UR4+0x8280], R59 ;  /* 0x0082803b0e007988 */ /* 0x000fe80008000004 */
[----:B------:R0:W-:Y:S04]  /*22680*/  STS.U8 [R14+UR4+0xfe80], R45 ;  /* 0x00fe802d0e007988 */ /* 0x0001e80008000004 */
[----:B-1----:R-:W3:Y:S04]  /*22690*/  LDL.LU R39, [R1+0x1dd0] ;  /* 0x001dd00001277983 */ /* 0x002ee80000300800 */
[----:B------:R-:W3:Y:S04]  /*226a0*/  LDL.LU R43, [R1+0x1dcc] ;  /* 0x001dcc00012b7983 */ /* 0x000ee80000300800 */
[----:B0-----:R-:W3:Y:S01]  /*226b0*/  LDL.LU R45, [R1+0x1dc8] ;  /* 0x001dc800012d7983 */ /* 0x001ee20000300800 */
[----:B------:R-:W-:-:S04]  /*226c0*/  LOP3.LUT R0, R0, 0x7f, RZ, 0xc0, !PT ;  /* 0x0000007f00007812 */ /* 0x000fc800078ec0ff */
[----:B------:R-:W-:-:S05]  /*226d0*/  LOP3.LUT R15, R0, 0x60, RZ, 0x3c, !PT ;  /* 0x00000060000f7812 */ /* 0x000fca00078e3cff */
        /* <DEDUP_REMOVED lines=13> */
[----:B------:R0:W-:Y:S04]  /*227b0*/  STS.U8 [R15+UR4+0x300], R44 ;  /* 0x0003002c0f007988 */ /* 0x0001e80008000004 */
[----:B--2---:R1:W-:Y:S04]  /*227c0*/  STS.U8 [R15+UR4+0x4300], R46 ;  /* 0x0043002e0f007988 */ /* 0x0043e80008000004 */
[----:B------:R2:W-:Y:S04]  /*227d0*/  STS.U8 [R15+UR4+0x8300], R47 ;  /* 0x0083002f0f007988 */ /* 0x0005e80008000004 */
[----:B0-----:R-:W3:Y:S04]  /*227e0*/  LDL.LU R44, [R1+0x1dc4] ;  /* 0x001dc400012c7983 */ /* 0x001ee80000300800 */
[----:B-1----:R-:W3:Y:S04]  /*227f0*/  LDL.LU R46, [R1+0x1dc0] ;  /* 0x001dc000012e7983 */ /* 0x002ee80000300800 */
[----:B--2---:R-:W2:Y:S04]  /*22800*/  LDL.LU R47, [R1+0x1dbc] ;  /* 0x001dbc00012f7983 */ /* 0x004ea80000300800 */
[----:B------:R-:W2:Y:S04]  /*22810*/  LDL.LU R48, [R1+0x1db8] ;  /* 0x001db80001307983 */ /* 0x000ea80000300800 */
[----:B------:R-:W2:Y:S04]  /*22820*/  LDL.LU R50, [R1+0x1db4] ;  /* 0x001db40001327983 */ /* 0x000ea80000300800 */
[----:B------:R-:W2:Y:S04]  /*22830*/  LDL.LU R51, [R1+0x1db0] ;  /* 0x001db00001337983 */ /* 0x000ea80000300800 */
[----:B------:R-:W2:Y:S04]  /*22840*/  LDL.LU R53, [R1+0x1dac] ;  /* 0x001dac0001357983 */ /* 0x000ea80000300800 */
[----:B------:R0:W-:Y:S01]  /*22850*/  STS.U8 [R15+UR4+0x1300], R63 ;  /* 0x0013003f0f007988 */ /* 0x0001e20008000004 */
[----:B----4-:R-:W-:-:S02]  /*22860*/  ISETP.GT.U32.AND P1, PT, R22, R27, PT ;  /* 0x0000001b1600720c */ /* 0x010fc40003f24070 */
[----:B---3--:R-:W-:-:S11]  /*22870*/  ISETP.GT.U32.AND P2, PT, R22, R26, PT ;  /* 0x0000001a1600720c */ /* 0x008fd60003f44070 */
[--C-:B------:R-:W-:Y:S02]  /*22880*/  @!P1 IMAD.IADD R27, R27, 0x1, -R22.reuse ;  /* 0x000000011b1b9824 */ /* 0x100fe400078e0a16 */
[----:B------:R-:W-:-:S03]  /*22890*/  @!P2 IMAD.IADD R26, R26, 0x1, -R22 ;  /* 0x000000011a1aa824 */ /* 0x000fc600078e0a16 */
[C---:B------:R-:W-:Y:S02]  /*228a0*/  ISETP.GT.U32.AND P1, PT, R22.reuse, R27, PT ;  /* 0x0000001b1600720c */ /* 0x040fe40003f24070 */
[----:B------:R-:W-:Y:S02]  /*228b0*/  ISETP.GE.AND P2, PT, R9, RZ, PT ;  /* 0x000000ff0900720c */ /* 0x000fe40003f46270 */
[C---:B------:R-:W-:Y:S02]  /*228c0*/  ISETP.GT.U32.AND P4, PT, R22.reuse, R26, PT ;  /* 0x0000001a1600720c */ /* 0x040fe40003f84070 */
[----:B------:R-:W-:-:S07]  /*228d0*/  ISETP.GT.U32.AND P5, PT, R22, R31, PT ;  /* 0x0000001f1600720c */ /* 0x000fce0003fa4070 */
[----:B------:R-:W-:-:S04]  /*228e0*/  @!P1 IMAD.IADD R27, R27, 0x1, -R22 ;  /* 0x000000011b1b9824 */ /* 0x000fc800078e0a16 */
[----:B------:R-:W-:Y:S01]  /*228f0*/  @!P2 IMAD.MOV R27, RZ, RZ, -R27 ;  /* 0x000000ffff1ba224 */ /* 0x000fe200078e0a1b */
[----:B------:R-:W-:Y:S02]  /*22900*/  ISETP.NE.AND P1, PT, R25, RZ, PT ;  /* 0x000000ff1900720c */ /* 0x000fe40003f25270 */
[----:B------:R-:W-:Y:S01]  /*22910*/  LOP3.LUT R59, RZ, R25, RZ, 0x33, !PT ;  /* 0x00000019ff3b7212 */ /* 0x000fe200078e33ff */
[----:B------:R-:W-:Y:S04]  /*22920*/  STL [R1+0x1d1c], R9 ;  /* 0x001d1c0901007387 */ /* 0x000fe80000100800 */
[----:B------:R-:W3:Y:S04]  /*22930*/  LDL.LU R54, [R1+0x1da8] ;  /* 0x001da80001367983 */ /* 0x000ee80000300800 */
[----:B------:R-:W4:Y:S04]  /*22940*/  LDL.LU R55, [R1+0x1da4] ;  /* 0x001da40001377983 */ /* 0x000f280000300800 */
[----:B------:R-:W2:Y:S01]  /*22950*/  LDL.LU R58, [R1+0x1da0] ;  /* 0x001da000013a7983 */ /* 0x000ea20000300800 */
[----:B------:R-:W-:Y:S01]  /*22960*/  ISETP.GE.AND P2, PT, R71, RZ, PT ;  /* 0x000000ff4700720c */ /* 0x000fe20003f46270 */
[--C-:B------:R-:W-:Y:S01]  /*22970*/  @!P4 IMAD.IADD R26, R26, 0x1, -R22.reuse ;  /* 0x000000011a1ac824 */ /* 0x100fe200078e0a16 */
[----:B------:R-:W-:Y:S01]  /*22980*/  SEL R27, R59, R27, !P1 ;  /* 0x0000001b3b1b7207 */ /* 0x000fe20004800000 */
[----:B------:R-:W2:Y:S04]  /*22990*/  LDL.LU R57, [R1+0x1d9c] ;  /* 0x001d9c0001397983 */ /* 0x000ea80000300800 */
[----:B------:R-:W2:Y:S01]  /*229a0*/  LDL R75, [R1+0x1b44] ;  /* 0x001b4400014b7983 */ /* 0x000ea20000100800 */
[----:B------:R-:W-:-:S03]  /*229b0*/  @!P5 IMAD.IADD R31, R31, 0x1, -R22 ;  /* 0x000000011f1fd824 */ /* 0x000fc600078e0a16 */
[----:B------:R-:W3:Y:S01]  /*229c0*/  LDL R71, [R1+0x1b64] ;  /* 0x001b640001477983 */ /* 0x000ee20000100800 */
[----:B------:R-:W-:Y:S01]  /*229d0*/  IMAD R27, R27, UR8, RZ ;  /* 0x000000081b1b7c24 */ /* 0x000fe2000f8e02ff */
[----:B------:R-:W-:Y:S02]  /*229e0*/  PRMT R79, RZ, 0x7610, R79 ;  /* 0x00007610ff4f7816 */ /* 0x000fe4000000004f */
[----:B------:R-:W4:Y:S01]  /*229f0*/  LDL.LU R56, [R1+0x1d98] ;  /* 0x001d980001387983 */ /* 0x000f220000300800 */
[----:B------:R-:W-:-:S03]  /*22a00*/  ISETP.GT.U32.AND P5, PT, R22, R31, PT ;  /* 0x0000001f1600720c */ /* 0x000fc60003fa4070 */
[----:B------:R-:W4:Y:S01]  /*22a10*/  LDL.LU R60, [R1+0x1d94] ;  /* 0x001d9400013c7983 */ /* 0x000f220000300800 */
[----:B------:R-:W-:Y:S01]  /*22a20*/  @!P2 IMAD.MOV R26, RZ, RZ, -R26 ;  /* 0x000000ffff1aa224 */ /* 0x000fe200078e0a1a */
[----:B------:R-:W-:Y:S02]  /*22a30*/  IADD3 R64, P6, PT, R27, R20, RZ ;  /* 0x000000141b407210 */ /* 0x000fe40007fde0ff */
[----:B------:R-:W4:Y:S01]  /*22a40*/  LDL R66, [R1+0x1b84] ;  /* 0x001b840001427983 */ /* 0x000f220000100800 */
[----:B------:R-:W-:Y:S02]  /*22a50*/  PRMT R67, RZ, 0x7610, R67 ;  /* 0x00007610ff437816 */ /* 0x000fe40000000043 */
[----:B------:R-:W-:Y:S02]  /*22a60*/  ISETP.GT.U32.AND P4, PT, R22, R30, PT ;  /* 0x0000001e1600720c */ /* 0x000fe40003f84070 */
[----:B------:R-:W-:Y:S02]  /*22a70*/  SEL R26, R59, R26, !P1 ;  /* 0x0000001a3b1a7207 */ /* 0x000fe40004800000 */
[----:B------:R-:W-:Y:S01]  /*22a80*/  LEA.HI.X.SX32 R27, R27, R17, 0x1, P6 ;  /* 0x000000111b1b7211 */ /* 0x000fe200030f0eff */
[----:B------:R-:W1:Y:S02]  /*22a90*/  LDCU UR8, c[0x0][0x3b0] ;  /* 0x00007600ff0877ac */ /* 0x000e640008000800 */
[----:B------:R-:W-:-:S02]  /*22aa0*/  IMAD R25, R26, UR9, RZ ;  /* 0x000000091a197c24 */ /* 0x000fc4000f8e02ff */
[----:B------:R-:W-:Y:S02]  /*22ab0*/  @P0 IMAD.MOV.U32 R26, RZ, RZ, R64 ;  /* 0x000000ffff1a0224 */ /* 0x000fe400078e0040 */
[--C-:B------:R-:W-:Y:S01]  /*22ac0*/  @!P5 IMAD.IADD R31, R31, 0x1, -R22.reuse ;  /* 0x000000011f1fd824 */ /* 0x100fe200078e0a16 */
[----:B------:R1:W-:Y:S04]  /*22ad0*/  STL [R1+0x740], R64 ;  /* 0x0007404001007387 */ /* 0x0003e80000100800 */
[----:B------:R1:W4:Y:S04]  /*22ae0*/  @P0 LDG.E.U8 R79, desc[UR14][R26.64] ;  /* 0x0000000e1a4f0981 */ /* 0x000328000c1e1100 */
[----:B0-----:R-:W4:Y:S04]  /*22af0*/  LDL.LU R63, [R1+0x1d90] ;  /* 0x001d9000013f7983 */ /* 0x001f280000300800 */
[----:B------:R0:W-:Y:S01]  /*22b00*/  STL [R1+0x73c], R27 ;  /* 0x00073c1b01007387 */ /* 0x0001e20000100800 */
[----:B------:R-:W-:Y:S01]  /*22b10*/  ISETP.GT.U32.AND P2, PT, R22, R28, PT ;  /* 0x0000001c1600720c */ /* 0x000fe20003f44070 */
[----:B------:R-:W-:Y:S01]  /*22b20*/  @!P4 IMAD.IADD R30, R30, 0x1, -R22 ;  /* 0x000000011e1ec824 */ /* 0x000fe200078e0a16 */
[----:B------:R-:W2:Y:S01]  /*22b30*/  LDCU UR9, c[0x0][0x3b0] ;  /* 0x00007600ff0977ac */ /* 0x000ea20008000800 */
[C---:B-1----:R-:W-:Y:S01]  /*22b40*/  IADD3 R26, P5, PT, R25.reuse, R20, RZ ;  /* 0x00000014191a7210 */ /* 0x042fe20007fbe0ff */
[----:B------:R-:W4:Y:S03]  /*22b50*/  LDL.LU R64, [R1+0x1d8c] ;  /* 0x001d8c0001407983 */ /* 0x000f260000300800 */
[----:B0-----:R-:W-:-:S05]  /*22b60*/  LEA.HI.X.SX32 R27, R25, R17, 0x1, P5 ;  /* 0x00000011191b7211 */ /* 0x001fca00028f0eff */
[----:B------:R0:W4:Y:S01]  /*22b70*/  @P0 LDG.E.U8 R67, desc[UR14][R26.64] ;  /* 0x0000000e1a430981 */ /* 0x000122000c1e1100 */
[----:B------:R-:W-:Y:S01]  /*22b80*/  ISETP.GT.U32.AND P4, PT, R22, R30, PT ;  /* 0x0000001e1600720c */ /* 0x000fe20003f84070 */
[----:B------:R-:W-:Y:S01]  /*22b90*/  @!P2 IMAD.IADD R28, R28, 0x1, -R22 ;  /* 0x000000011c1ca824 */ /* 0x000fe200078e0a16 */
[----:B------:R-:W-:-:S11]  /*22ba0*/  ISETP.GT.U32.AND P5, PT, R22, R34, PT ;  /* 0x000000221600720c */ /* 0x000fd60003fa4070 */
[--C-:B------:R-:W-:Y:S01]  /*22bb0*/  @!P4 IMAD.IADD R30, R30, 0x1, -R22.reuse ;  /* 0x000000011e1ec824 */ /* 0x100fe200078e0a16 */
[----:B------:R-:W-:Y:S01]  /*22bc0*/  ISETP.GT.U32.AND P4, PT, R22, R28, PT ;  /* 0x0000001c1600720c */ /* 0x000fe20003f84070 */
[----:B------:R0:W-:Y:S04]  /*22bd0*/  STL [R1+0x780], R26 ;  /* 0x0007801a01007387 */ /* 0x0001e80000100800 */
[----:B------:R-:W-:Y:S01]  /*22be0*/  STL [R1+0x77c], R27 ;  /* 0x00077c1b01007387 */ /* 0x000fe20000100800 */
[----:B------:R-:W-:Y:S01]  /*22bf0*/  @!P5 IMAD.IADD R34, R34, 0x1, -R22 ;  /* 0x000000012222d824 */ /* 0x000fe200078e0a16 */
[----:B------:R-:W-:-:S04]  /*22c00*/  PRMT R65, RZ, 0x7610, R65 ;  /* 0x00007610ff417816 */ /* 0x000fc80000000041 */
[----:B------:R-:W-:Y:S02]  /*22c10*/  ISETP.GT.U32.AND P5, PT, R22, R34, PT ;  /* 0x000000221600720c */ /* 0x000fe40003fa4070 */
[----:B------:R-:W-:Y:S01]  /*22c20*/  @!P4 IMAD.IADD R28, R28, 0x1, -R22 ;  /* 0x000000011c1cc824 */ /* 0x000fe200078e0a16 */
[----:B------:R-:W-:Y:S02]  /*22c30*/  PRMT R68, RZ, 0x7610, R68 ;  /* 0x00007610ff447816 */ /* 0x000fe40000000044 */
[----:B------:R-:W-:-:S08]  /*22c40*/  PRMT R72, RZ, 0x7610, R72 ;  /* 0x00007610ff487816 */ /* 0x000fd00000000048 */
[----:B------:R-:W-:Y:S01]  /*22c50*/  @!P5 IMAD.IADD R34, R34, 0x1, -R22 ;  /* 0x000000012222d824 */ /* 0x000fe200078e0a16 */
[----:B--2---:R-:W-:Y:S02]  /*22c60*/  ISETP.GE.AND P6, PT, R75, RZ, PT ;  /* 0x000000ff4b00720c */ /* 0x004fe40003fc6270 */
[----:B---3--:R-:W-:-:S11]  /*22c70*/  ISETP.GE.AND P2, PT, R71, RZ, PT ;  /* 0x000000ff4700720c */ /* 0x008fd60003f46270 */
[----:B------:R-:W-:Y:S01]  /*22c80*/  @!P6 IMAD.MOV R31, RZ, RZ, -R31 ;  /* 0x000000ffff1fe224 */ /* 0x000fe200078e0a1f */
[----:B------:R-:W-:Y:S01]  /*22c90*/  ISETP.GT.U32.AND P6, PT, R22, R33, PT ;  /* 0x000000211600720c */ /* 0x000fe20003fc4070 */
[----:B------:R-:W-:Y:S01]  /*22ca0*/  @!P2 IMAD.MOV R30, RZ, RZ, -R30 ;  /* 0x000000ffff1ea224 */ /* 0x000fe200078e0a1e */
[----:B----4-:R-:W-:Y:S02]  /*22cb0*/  ISETP.GE.AND P2, PT, R66, RZ, PT ;  /* 0x000000ff4200720c */ /* 0x010fe40003f46270 */
[C---:B------:R-:W-:Y:S02]  /*22cc0*/  SEL R31, R59.reuse, R31, !P1 ;  /* 0x0000001f3b1f7207 */ /* 0x040fe40004800000 */
[----:B------:R-:W-:Y:S01]  /*22cd0*/  SEL R30, R59, R30, !P1 ;  /* 0x0000001e3b1e7207 */ /* 0x000fe20004800000 */
[----:B------:R1:W-:Y:S02]  /*22ce0*/  STL [R1+0xf8], R79 ;  /* 0x0000f84f01007387 */ /* 0x0003e40000100800 */
[----:B------:R-:W-:-:S02]  /*22cf0*/  IMAD R31, R31, UR8, RZ ;  /* 0x000000081f1f7c24 */ /* 0x000fc4000f8e02ff */
[----:B------:R-:W2:Y:S01]  /*22d00*/  LDL R75, [R1+0x1bc8] ;  /* 0x001bc800014b7983 */ /* 0x000ea20000100800 */
[----:B------:R-:W-:-:S03]  /*22d10*/  IMAD R30, R30, UR9, RZ ;  /* 0x000000091e1e7c24 */ /* 0x000fc6000f8e02ff */
[----:B------:R-:W3:Y:S01]  /*22d20*/  LDL R71, [R1+0x1be4] ;  /* 0x001be40001477983 */ /* 0x000ee20000100800 */
[----:B------:R-:W-:Y:S01]  /*22d30*/  @!P6 IMAD.IADD R33, R33, 0x1, -R22 ;  /* 0x000000012121e824 */ /* 0x000fe200078e0a16 */
[C---:B0-----:R-:W-:Y:S01]  /*22d40*/  IADD3 R26, P4, PT, R31.reuse, R20, RZ ;  /* 0x000000141f1a7210 */ /* 0x041fe20007f9e0ff */
[----:B------:R-:W-:Y:S01]  /*22d50*/  @!P2 IMAD.MOV R28, RZ, RZ, -R28 ;  /* 0x000000ffff1ca224 */ /* 0x000fe200078e0a1c */
[----:B------:R-:W0:Y:S01]  /*22d60*/  LDCU UR8, c[0x0][0x3b0] ;  /* 0x00007600ff0877ac */ /* 0x000e220008000800 */
[----:B------:R-:W4:Y:S01]  /*22d70*/  LDCU UR9, c[0x0][0x3b0] ;  /* 0x00007600ff0977ac */ /* 0x000f220008000800 */
[----:B-1----:R-:W3:Y:S01]  /*22d80*/  LDL R79, [R1+0x1ba4] ;  /* 0x001ba400014f7983 */ /* 0x002ee20000100800 */
[----:B------:R-:W-:Y:S02]  /*22d90*/  LEA.HI.X.SX32 R27, R31, R17, 0x1, P4 ;  /* 0x000000111f1b7211 */ /* 0x000fe400020f0eff */
[----:B------:R-:W-:-:S03]  /*22da0*/  SEL R28, R59, R28, !P1 ;  /* 0x0000001c3b1c7207 */ /* 0x000fc60004800000 */
[----:B------:R1:W4:Y:S04]  /*22db0*/  @P0 LDG.E.U8 R65, desc[UR14][R26.64] ;  /* 0x0000000e1a410981 */ /* 0x000328000c1e1100 */
[----:B------:R0:W-:Y:S04]  /*22dc0*/  STL [R1+0xf0], R67 ;  /* 0x0000f04301007387 */ /* 0x0001e80000100800 */
[----:B------:R1:W-:Y:S01]  /*22dd0*/  STL [R1+0x7c0], R26 ;  /* 0x0007c01a01007387 */ /* 0x0003e20000100800 */
[----:B0-----:R-:W-:-:S04]  /*22de0*/  IADD3 R67, P6, PT, R30, R20, RZ ;  /* 0x000000141e437210 */ /* 0x001fc80007fde0ff */
[----:B------:R-:W-:Y:S01]  /*22df0*/  LEA.HI.X.SX32 R66, R30, R17, 0x1, P6 ;  /* 0x000000111e427211 */ /* 0x000fe200030f0eff */
[----:B------:R-:W-:Y:S04]  /*22e00*/  STL [R1+0x818], R67 ;  /* 0x0008184301007387 */ /* 0x000fe80000100800 */
[----:B------:R0:W-:Y:S01]  /*22e10*/  STL [R1+0x7bc], R27 ;  /* 0x0007bc1b01007387 */ /* 0x0001e20000100800 */
[----:B-1----:R-:W-:Y:S02]  /*22e20*/  @P0 IMAD.MOV.U32 R26, RZ, RZ, R67 ;  /* 0x000000ffff1a0224 */ /* 0x002fe400078e0043 */
[----:B------:R-:W-:Y:S01]  /*22e30*/  IMAD R28, R28, UR10, RZ ;  /* 0x0000000a1c1c7c24 */ /* 0x000fe2000f8e02ff */
[C---:B------:R-:W-:Y:S02]  /*22e40*/  ISETP.GT.U32.AND P2, PT, R22.reuse, R32, PT ;  /* 0x000000201600720c */ /* 0x040fe40003f44070 */
[----:B------:R-:W-:-:S02]  /*22e50*/  ISETP.GT.U32.AND P4, PT, R22, R33, PT ;  /* 0x000000211600720c */ /* 0x000fc40003f84070 */
[----:B------:R-:W-:Y:S02]  /*22e60*/  PRMT R69, RZ, 0x7610, R69 ;  /* 0x00007610ff457816 */ /* 0x000fe40000000045 */
[----:B------:R-:W-:Y:S01]  /*22e70*/  PRMT R74, RZ, 0x7610, R74 ;  /* 0x00007610ff4a7816 */ /* 0x000fe2000000004a */
[----:B------:R-:W1:Y:S01]  /*22e80*/  LDCU UR10, c[0x0][0x3b0] ;  /* 0x00007600ff0a77ac */ /* 0x000e620008000800 */
[----:B0-----:R-:W-:-:S05]  /*22e90*/  @P0 IMAD.MOV.U32 R27, RZ, RZ, R66 ;  /* 0x000000ffff1b0224 */ /* 0x001fca00078e0042 */
[----:B------:R0:W4:Y:S02]  /*22ea0*/  @P0 LDG.E.U8 R68, desc[UR14][R26.64] ;  /* 0x0000000e1a440981 */ /* 0x000124000c1e1100 */
[----:B0-----:R-:W-:-:S04]  /*22eb0*/  IADD3 R26, P5, PT, R28, R20, RZ ;  /* 0x000000141c1a7210 */ /* 0x001fc80007fbe0ff */
[----:B------:R-:W-:-:S05]  /*22ec0*/  LEA.HI.X.SX32 R27, R28, R17, 0x1, P5 ;  /* 0x000000111c1b7211 */ /* 0x000fca00028f0eff */
[----:B------:R-:W4:Y:S01]  /*22ed0*/  @P0 LDG.E.U8 R72, desc[UR14][R26.64] ;  /* 0x0000000e1a480981 */ /* 0x000f22000c1e1100 */
[--C-:B------:R-:W-:Y:S02]  /*22ee0*/  @!P2 IMAD.IADD R32, R32, 0x1, -R22.reuse ;  /* 0x000000012020a824 */ /* 0x100fe400078e0a16 */
[----:B------:R-:W-:-:S03]  /*22ef0*/  @!P4 IMAD.IADD R33, R33, 0x1, -R22 ;  /* 0x000000012121c824 */ /* 0x000fc600078e0a16 */
[----:B------:R-:W-:-:S13]  /*22f00*/  ISETP.GT.U32.AND P4, PT, R22, R32, PT ;  /* 0x000000201600720c */ /* 0x000fda0003f84070 */
[----:B------:R-:W-:Y:S01]  /*22f10*/  @!P4 IMAD.IADD R32, R32, 0x1, -R22 ;  /* 0x000000012020c824 */ /* 0x000fe200078e0a16 */
[----:B--2---:R-:W-:Y:S02]  /*22f20*/  ISETP.GE.AND P2, PT, R75, RZ, PT ;  /* 0x000000ff4b00720c */ /* 0x004fe40003f46270 */
[----:B---3--:R-:W-:-:S11]  /*22f30*/  ISETP.GE.AND P6, PT, R79, RZ, PT ;  /* 0x000000ff4f00720c */ /* 0x008fd60003fc6270 */
[----:B------:R-:W-:Y:S01]  /*22f40*/  @!P2 IMAD.MOV R33, RZ, RZ, -R33 ;  /* 0x000000ffff21a224 */ /* 0x000fe200078e0a21 */
[----:B------:R-:W-:Y:S01]  /*22f50*/  ISETP.GE.AND P2, PT, R71, RZ, PT ;  /* 0x000000ff4700720c */ /* 0x000fe20003f46270 */
[----:B----4-:R0:W-:Y:S01]  /*22f60*/  STL [R1+0xe8], R65 ;  /* 0x0000e84101007387 */ /* 0x0101e20000100800 */
[----:B------:R-:W-:Y:S01]  /*22f70*/  @!P6 IMAD.MOV R34, RZ, RZ, -R34 ;  /* 0x000000ffff22e224 */ /* 0x000fe200078e0a22 */
[----:B------:R-:W-:Y:S02]  /*22f80*/  ISETP.GT.U32.AND P6, PT, R22, R36, PT ;  /* 0x000000241600720c */ /* 0x000fe40003fc4070 */
[C---:B------:R-:W-:Y:S01]  /*22f90*/  SEL R33, R59.reuse, R33, !P1 ;  /* 0x000000213b217207 */ /* 0x040fe20004800000 */
[----:B0-----:R-:W2:Y:S01]  /*22fa0*/  LDL.LU R65, [R1+0x1d88] ;  /* 0x001d880001417983 */ /* 0x001ea20000300800 */
[----:B------:R-:W-:-:S03]  /*22fb0*/  SEL R34, R59, R34, !P1 ;  /* 0x000000223b227207 */ /* 0x000fc60004800000 */
[----:B------:R0:W-:Y:S01]  /*22fc0*/  STL [R1+0x814], R66 ;  /* 0x0008144201007387 */ /* 0x0001e20000100800 */
[----:B------:R-:W-:Y:S02]  /*22fd0*/  IMAD R33, R33, UR9, RZ ;  /* 0x0000000921217c24 */ /* 0x000fe4000f8e02ff */
[----:B------:R-:W-:Y:S01]  /*22fe0*/  @!P2 IMAD.MOV R32, RZ, RZ, -R32 ;  /* 0x000000ffff20a224 */ /* 0x000fe200078e0a20 */
[----:B------:R-:W-:Y:S01]  /*22ff0*/  ISETP.GT.U32.AND P5, PT, R22, R37, PT ;  /* 0x000000251600720c */ /* 0x000fe20003fa4070 */
[----:B------:R-:W-:Y:S01]  /*23000*/  IMAD R34, R34, UR8, RZ ;  /* 0x0000000822227c24 */ /* 0x000fe2000f8e02ff */
[----:B------:R-:W-:Y:S01]  /*23010*/  ISETP.GT.U32.AND P4, PT, R22, R35, PT ;  /* 0x000000231600720c */ /* 0x000fe20003f84070 */
[----:B------:R-:W3:Y:S01]  /*23020*/  LDCU UR8, c[0x0][0x3b0] ;  /* 0x00007600ff0877ac */ /* 0x000ee20008000800 */
[----:B------:R-:W-:Y:S01]  /*23030*/  PRMT R76, RZ, 0x7610, R76 ;  /* 0x00007610ff4c7816 */ /* 0x000fe2000000004c */
[----:B------:R-:W-:Y:S01]  /*23040*/  @!P6 IMAD.IADD R36, R36, 0x1, -R22 ;  /* 0x000000012424e824 */ /* 0x000fe200078e0a16 */
[----:B------:R-:W-:Y:S01]  /*23050*/  PRMT R73, RZ, 0x7610, R73 ;  /* 0x00007610ff497816 */ /* 0x000fe20000000049 */
[----:B0-----:R-:W4:Y:S04]  /*23060*/  LDL.LU R66, [R1+0x1d84] ;  /* 0x001d840001427983 */ /* 0x001f280000300800 */
[----:B------:R-:W2:Y:S01]  /*23070*/  LDL.LU R67, [R1+0x1d80] ;  /* 0x001d800001437983 */ /* 0x000ea20000300800 */
[----:B------:R-:W0:Y:S03]  /*23080*/  LDCU UR9, c[0x0][0x3b0] ;  /* 0x00007600ff0977ac */ /* 0x000e260008000800 */
[----:B------:R0:W-:Y:S04]  /*23090*/  STL [R1+0xe4], R68 ;  /* 0x0000e44401007387 */ /* 0x0001e80000100800 */
[----:B0-----:R-:W2:Y:S04]  /*230a0*/  LDL.LU R68, [R1+0x1d7c] ;  /* 0x001d7c0001447983 */ /* 0x001ea80000300800 */
[----:B------:R0:W-:Y:S04]  /*230b0*/  STL [R1+0x930], R26 ;  /* 0x0009301a01007387 */ /* 0x0001e80000100800 */
[----:B------:R0:W-:Y:S04]  /*230c0*/  STL [R1+0x92c], R27 ;  /* 0x00092c1b01007387 */ /* 0x0001e80000100800 */
[----:B------:R-:W2:Y:S04]  /*230d0*/  LDL R79, [R1+0x1c24] ;  /* 0x001c2400014f7983 */ /* 0x000ea80000100800 */
[----:B------:R-:W2:Y:S04]  /*230e0*/  LDL R75, [R1+0x1c44] ;  /* 0x001c4400014b7983 */ /* 0x000ea80000100800 */
[----:B------:R1:W-:Y:S01]  /*230f0*/  STL [R1+0xe0], R72 ;  /* 0x0000e04801007387 */ /* 0x0003e20000100800 */
[----:B0-----:R-:W-:-:S04]  /*23100*/  IADD3 R26, P6, PT, R34, R20, RZ ;  /* 0x00000014221a7210 */ /* 0x001fc80007fde0ff */
[-C--:B------:R-:W-:Y:S02]  /*23110*/  LEA.HI.X.SX32 R27, R34, R17.reuse, 0x1, P6 ;  /* 0x00000011221b7211 */ /* 0x080fe400030f0eff */
[C---:B-1----:R-:W-:Y:S01]  /*23120*/  IADD3 R72, P2, PT, R33.reuse, R20, RZ ;  /* 0x0000001421487210 */ /* 0x042fe20007f5e0ff */
[----:B------:R0:W-:Y:S04]  /*23130*/  STL [R1+0x960], R26 ;  /* 0x0009601a01007387 */ /* 0x0001e80000100800 */
[----:B------:R0:W2:Y:S01]  /*23140*/  @P0 LDG.E.U8 R69, desc[UR14][R26.64] ;  /* 0x0000000e1a450981 */ /* 0x0000a2000c1e1100 */
[----:B------:R-:W-:-:S03]  /*23150*/  LEA.HI.X.SX32 R71, R33, R17, 0x1, P2 ;  /* 0x0000001121477211 */ /* 0x000fc600010f0eff */
[----:B------:R-:W-:Y:S04]  /*23160*/  STL [R1+0x990], R72 ;  /* 0x0009904801007387 */ /* 0x000fe80000100800 */
[----:B------:R1:W-:Y:S01]  /*23170*/  STL [R1+0x95c], R27 ;  /* 0x00095c1b01007387 */ /* 0x0003e20000100800 */
[----:B0-----:R-:W-:Y:S02]  /*23180*/  @P0 IMAD.MOV.U32 R26, RZ, RZ, R72 ;  /* 0x000000ffff1a0224 */ /* 0x001fe400078e0048 */
[----:B-1----:R-:W-:-:S05]  /*23190*/  @P0 IMAD.MOV.U32 R27, RZ, RZ, R71 ;  /* 0x000000ffff1b0224 */ /* 0x002fca00078e0047 */
[----:B------:R-:W3:Y:S04]  /*231a0*/  @P0 LDG.E.U8 R74, desc[UR14][R26.64] ;  /* 0x0000000e1a4a0981 */ /* 0x000ee8000c1e1100 */
[----:B------:R-:W-:Y:S04]  /*231b0*/  STL [R1+0x98c], R71 ;  /* 0x00098c4701007387 */ /* 0x000fe80000100800 */
[----:B--2---:R0:W-:Y:S04]  /*231c0*/  STL [R1+0xd8], R69 ;  /* 0x0000d84501007387 */ /* 0x0041e80000100800 */
[----:B0-----:R-:W2:Y:S04]  /*231d0*/  LDL.LU R69, [R1+0x1d78] ;  /* 0x001d780001457983 */ /* 0x001ea80000300800 */
[----:B------:R-:W2:Y:S04]  /*231e0*/  LDL.LU R71, [R1+0x1d74] ;  /* 0x001d740001477983 */ /* 0x000ea80000300800 */
[----:B------:R-:W2:Y:S04]  /*231f0*/  LDL.LU R72, [R1+0x1d70] ;  /* 0x001d700001487983 */ /* 0x000ea80000300800 */
[----:B---3--:R0:W-:Y:S04]  /*23200*/  STL [R1+0xd4], R74 ;  /* 0x0000d44a01007387 */ /* 0x0081e80000100800 */
[----:B0-----:R-:W3:Y:S04]  /*23210*/  LDL.LU R74, [R1+0x1d6c] ;  /* 0x001d6c00014a7983 */ /* 0x001ee80000300800 */
[----:B------:R-:W2:Y:S01]  /*23220*/  LDL R27, [R1+0x1c04] ;  /* 0x001c0400011b7983 */ /* 0x000ea20000100800 */
[----:B------:R-:W-:Y:S01]  /*23230*/  @!P5 IMAD.IADD R37, R37, 0x1, -R22 ;  /* 0x000000012525d824 */ /* 0x000fe200078e0a16 */
[----:B------:R-:W-:-:S04]  /*23240*/  ISETP.GT.U32.AND P6, PT, R22, R36, PT ;  /* 0x000000241600720c */ /* 0x000fc80003fc4070 */
[----:B------:R-:W-:Y:S02]  /*23250*/  ISETP.GT.U32.AND P5, PT, R22, R37, PT ;  /* 0x000000251600720c */ /* 0x000fe40003fa4070 */
[----:B------:R-:W-:Y:S01]  /*23260*/  SEL R32, R59, R32, !P1 ;  /* 0x000000203b207207 */ /* 0x000fe20004800000 */
[----:B------:R-:W-:-:S04]  /*23270*/  @!P4 IMAD.IADD R35, R35, 0x1, -R22 ;  /* 0x000000012323c824 */ /* 0x000fc800078e0a16 */
[----:B------:R-:W-:Y:S01]  /*23280*/  IMAD R32, R32, UR10, RZ ;  /* 0x0000000a20207c24 */ /* 0x000fe2000f8e02ff */
[----:B------:R-:W-:Y:S01]  /*23290*/  PRMT R86, RZ, 0x7610, R86 ;  /* 0x00007610ff567816 */ /* 0x000fe20000000056 */
[----:B------:R-:W0:Y:S01]  /*232a0*/  LDCU UR10, c[0x0][0x3b0] ;  /* 0x00007600ff0a77ac */ /* 0x000e220008000800 */
[----:B------:R-:W-:-:S03]  /*232b0*/  @!P6 IMAD.IADD R36, R36, 0x1, -R22 ;  /* 0x000000012424e824 */ /* 0x000fc600078e0a16 */
[----:B------:R-:W-:Y:S01]  /*232c0*/  @!P5 IMAD.IADD R37, R37, 0x1, -R22 ;  /* 0x000000012525d824 */ /* 0x000fe200078e0a16 */
[----:B------:R-:W-:Y:S02]  /*232d0*/  IADD3 R26, P4, PT, R32, R20, RZ ;  /* 0x00000014201a7210 */ /* 0x000fe40007f9e0ff */
[----:B------:R-:W-:-:S03]  /*232e0*/  ISETP.GT.U32.AND P6, PT, R22, R42, PT ;  /* 0x0000002a1600720c */ /* 0x000fc60003fc4070 */
[----:B------:R1:W-:Y:S10]  /*232f0*/  STL [R1+0x9c0], R26 ;  /* 0x0009c01a01007387 */ /* 0x0003f40000100800 */
[----:B------:R-:W-:Y:S01]  /*23300*/  @!P6 IMAD.IADD R42, R42, 0x1, -R22 ;  /* 0x000000012a2ae824 */ /* 0x000fe200078e0a16 */
[----:B--2---:R-:W-:-:S02]  /*23310*/  ISETP.GE.AND P2, PT, R27, RZ, PT ;  /* 0x000000ff1b00720c */ /* 0x004fc40003f46270 */
[----:B------:R-:W-:-:S05]  /*23320*/  LEA.HI.X.SX32 R27, R32, R17, 0x1, P4 ;  /* 0x00000011201b7211 */ /* 0x000fca00020f0eff */
[----:B------:R1:W2:Y:S06]  /*23330*/  @P0 LDG.E.U8 R76, desc[UR14][R26.64] ;  /* 0x0000000e1a4c0981 */ /* 0x0002ac000c1e1100 */
[----:B------:R-:W-:-:S05]  /*23340*/  @!P2 IMAD.MOV R37, RZ, RZ, -R37 ;  /* 0x000000ffff25a224 */ /* 0x000fca00078e0a25 */
[----:B------:R-:W-:-:S05]  /*23350*/  SEL R37, R59, R37, !P1 ;  /* 0x000000253b257207 */ /* 0x000fca0004800000 */
[----:B------:R-:W-:Y:S01]  /*23360*/  IMAD R37, R37, UR8, RZ ;  /* 0x0000000825257c24 */ /* 0x000fe2000f8e02ff */
[----:B------:R0:W-:Y:S01]  /*23370*/  STL [R1+0x9bc], R27 ;  /* 0x0009bc1b01007387 */ /* 0x0001e20000100800 */
[----:B------:R-:W-:Y:S02]  /*23380*/  ISETP.GE.AND P5, PT, R79, RZ, PT ;  /* 0x000000ff4f00720c */ /* 0x000fe40003fa6270 */
[----:B------:R-:W-:Y:S02]  /*23390*/  ISETP.GT.U32.AND P4, PT, R22, R35, PT ;  /* 0x000000231600720c */ /* 0x000fe40003f84070 */
[----:B------:R-:W-:Y:S02]  /*233a0*/  ISETP.GE.AND P2, PT, R75, RZ, PT ;  /* 0x000000ff4b00720c */ /* 0x000fe40003f46270 */
[C---:B-1----:R-:W-:Y:S01]  /*233b0*/  IADD3 R26, P6, PT, R37.reuse, R20, RZ ;  /* 0x00000014251a7210 */ /* 0x042fe20007fde0ff */
[----:B------:R-:W3:Y:S01]  /*233c0*/  LDL R79, [R1+0x1cd8] ;  /* 0x001cd800014f7983 */ /* 0x000ee20000100800 */
[----:B------:R-:W-:Y:S01]  /*233d0*/  PRMT R78, RZ, 0x7610, R78 ;  /* 0x00007610ff4e7816 */ /* 0x000fe2000000004e */
[----:B------:R-:W1:Y:S01]  /*233e0*/  LDCU UR8, c[0x0][0x3b0] ;  /* 0x00007600ff0877ac */ /* 0x000e620008000800 */
[----:B0-----:R-:W-:-:S05]  /*233f0*/  LEA.HI.X.SX32 R27, R37, R17, 0x1, P6 ;  /* 0x00000011251b7211 */ /* 0x001fca00030f0eff */
[----:B------:R0:W3:Y:S01]  /*23400*/  @P0 LDG.E.U8 R73, desc[UR14][R26.64] ;  /* 0x0000000e1a490981 */ /* 0x0000e2000c1e1100 */
[----:B------:R-:W-:-:S05]  /*23410*/  @!P5 IMAD.MOV R36, RZ, RZ, -R36 ;  /* 0x000000ffff24d224 */ /* 0x000fca00078e0a24 */
[----:B------:R-:W-:Y:S01]  /*23420*/  SEL R36, R59, R36, !P1 ;  /* 0x000000243b247207 */ /* 0x000fe20004800000 */
[----:B------:R-:W-:-:S04]  /*23430*/  @!P4 IMAD.IADD R35, R35, 0x1, -R22 ;  /* 0x000000012323c824 */ /* 0x000fc800078e0a16 */
[----:B------:R-:W-:Y:S02]  /*23440*/  IMAD R36, R36, UR9, RZ ;  /* 0x0000000924247c24 */ /* 0x000fe4000f8e02ff */
[----:B------:R-:W-:Y:S01]  /*23450*/  @!P2 IMAD.MOV R35, RZ, RZ, -R35 ;  /* 0x000000ffff23a224 */ /* 0x000fe200078e0a23 */
[----:B--2---:R2:W-:Y:S04]  /*23460*/  STL [R1+0xd0], R76 ;  /* 0x0000d04c01007387 */ /* 0x0045e80000100800 */
[----:B------:R0:W-:Y:S01]  /*23470*/  STL [R1+0x9f0], R26 ;  /* 0x0009f01a01007387 */ /* 0x0001e20000100800 */
[C---:B------:R-:W-:Y:S02]  /*23480*/  ISETP.GT.U32.AND P5, PT, R22.reuse, R41, PT ;  /* 0x000000291600720c */ /* 0x040fe40003fa4070 */
[----:B------:R-:W-:-:S02]  /*23490*/  ISETP.GT.U32.AND P4, PT, R22, R42, PT ;  /* 0x0000002a1600720c */ /* 0x000fc40003f84070 */
[----:B------:R-:W-:Y:S01]  /*234a0*/  ISETP.GT.U32.AND P6, PT, R22, R39, PT ;  /* 0x000000271600720c */ /* 0x000fe20003fc4070 */
[----:B------:R-:W1:Y:S01]  /*234b0*/  LDCU UR9, c[0x0][0x3b0] ;  /* 0x00007600ff0977ac */ /* 0x000e620008000800 */
[----:B--2---:R-:W-:-:S04]  /*234c0*/  IADD3 R76, P2, PT, R36, R20, RZ ;  /* 0x00000014244c7210 */ /* 0x004fc80007f5e0ff */
[----:B------:R-:W-:Y:S01]  /*234d0*/  LEA.HI.X.SX32 R75, R36, R17, 0x1, P2 ;  /* 0x00000011244b7211 */ /* 0x000fe200010f0eff */
[----:B------:R-:W-:Y:S04]  /*234e0*/  STL [R1+0xa20], R76 ;  /* 0x000a204c01007387 */ /* 0x000fe80000100800 */
[----:B------:R2:W-:Y:S01]  /*234f0*/  STL [R1+0x9ec], R27 ;  /* 0x0009ec1b01007387 */ /* 0x0005e20000100800 */
[----:B0-----:R-:W-:Y:S02]  /*23500*/  @P0 IMAD.MOV.U32 R26, RZ, RZ, R76 ;  /* 0x000000ffff1a0224 */ /* 0x001fe400078e004c */
[----:B--2---:R-:W-:-:S05]  /*23510*/  @P0 IMAD.MOV.U32 R27, RZ, RZ, R75 ;  /* 0x000000ffff1b0224 */ /* 0x004fca00078e004b */
[----:B------:R-:W2:Y:S04]  /*23520*/  @P0 LDG.E.U8 R86, desc[UR14][R26.64] ;  /* 0x0000000e1a560981 */ /* 0x000ea8000c1e1100 */
[----:B---3--:R0:W-:Y:S04]  /*23530*/  STL [R1+0xcc], R73 ;  /* 0x0000cc4901007387 */ /* 0x0081e80000100800 */
[----:B0-----:R-:W3:Y:S04]  /*23540*/  LDL.LU R73, [R1+0x1d68] ;  /* 0x001d680001497983 */ /* 0x001ee80000300800 */
[----:B------:R0:W-:Y:S04]  /*23550*/  STL [R1+0xa1c], R75 ;  /* 0x000a1c4b01007387 */ /* 0x0001e80000100800 */
[----:B0-----:R-:W3:Y:S04]  /*23560*/  LDL.LU R75, [R1+0x1d64] ;  /* 0x001d6400014b7983 */ /* 0x001ee80000300800 */
[----:B------:R-:W3:Y:S04]  /*23570*/  LDL.LU R76, [R1+0x1d60] ;  /* 0x001d6000014c7983 */ /* 0x000ee80000300800 */
[----:B------:R-:W3:Y:S04]  /*23580*/  LDL R26, [R1+0x1c90] ;  /* 0x001c9000011a7983 */ /* 0x000ee80000100800 */
[----:B------:R-:W4:Y:S01]  /*23590*/  LDL R27, [R1+0x1cac] ;  /* 0x001cac00011b7983 */ /* 0x000f220000100800 */
[----:B------:R-:W-:Y:S01]  /*235a0*/  SEL R35, R59, R35, !P1 ;  /* 0x000000233b237207 */ /* 0x000fe20004800000 */
[----:B------:R-:W-:-:S04]  /*235b0*/  @!P5 IMAD.IADD R41, R41, 0x1, -R22 ;  /* 0x000000012929d824 */ /* 0x000fc800078e0a16 */
[----:B------:R-:W-:Y:S02]  /*235c0*/  IMAD R35, R35, UR10, RZ ;  /* 0x0000000a23237c24 */ /* 0x000fe4000f8e02ff */
[--C-:B------:R-:W-:Y:S02]  /*235d0*/  @!P4 IMAD.IADD R42, R42, 0x1, -R22.reuse ;  /* 0x000000012a2ac824 */ /* 0x100fe400078e0a16 */
[----:B------:R-:W-:Y:S01]  /*235e0*/  @!P6 IMAD.IADD R39, R39, 0x1, -R22 ;  /* 0x000000012727e824 */ /* 0x000fe200078e0a16 */
[----:B--2---:R0:W-:Y:S01]  /*235f0*/  STL [R1+0xc8], R86 ;  /* 0x0000c85601007387 */ /* 0x0041e20000100800 */
[----:B------:R-:W-:Y:S02]  /*23600*/  ISETP.GT.U32.AND P2, PT, R22, R41, PT ;  /* 0x000000291600720c */ /* 0x000fe40003f44070 */
[----:B------:R-:W-:Y:S02]  /*23610*/  PRMT R80, RZ, 0x7610, R80 ;  /* 0x00007610ff507816 */ /* 0x000fe40000000050 */
[----:B------:R-:W-:Y:S01]  /*23620*/  PRMT R77, RZ, 0x7610, R77 ;  /* 0x00007610ff4d7816 */ /* 0x000fe2000000004d */
[----:B------:R-:W2:Y:S01]  /*23630*/  LDCU UR10, c[0x0][0x3b0] ;  /* 0x00007600ff0a77ac */ /* 0x000ea20008000800 */
[----:B0-----:R-:W-:-:S05]  /*23640*/  IADD3 R86, P5, PT, R35, R20, RZ ;  /* 0x0000001423567210 */ /* 0x001fca0007fbe0ff */
[----:B------:R-:W-:Y:S01]  /*23650*/  STL [R1+0xa50], R86 ;  /* 0x000a505601007387 */ /* 0x000fe20000100800 */
[----:B---3--:R-:W-:Y:S02]  /*23660*/  ISETP.GE.AND P4, PT, R26, RZ, PT ;  /* 0x000000ff1a00720c */ /* 0x008fe40003f86270 */
[----:B------:R-:W-:Y:S02]  /*23670*/  LEA.HI.X.SX32 R26, R35, R17, 0x1, P5 ;  /* 0x00000011231a7211 */ /* 0x000fe400028f0eff */
[----:B----4-:R-:W-:-:S03]  /*23680*/  ISETP.GE.AND P6, PT, R27, RZ, PT ;  /* 0x000000ff1b00720c */ /* 0x010fc60003fc6270 */
[----:B------:R0:W-:Y:S01]  /*23690*/  STL [R1+0xa4c], R26 ;  /* 0x000a4c1a01007387 */ /* 0x0001e20000100800 */
[----:B------:R-:W-:Y:S02]  /*236a0*/  @P0 IMAD.MOV.U32 R27, RZ, RZ, R26 ;  /* 0x000000ffff1b0224 */ /* 0x000fe400078e001a */
[----:B0-----:R-:W-:Y:S02]  /*236b0*/  @P0 IMAD.MOV.U32 R26, RZ, RZ, R86 ;  /* 0x000000ffff1a0224 */ /* 0x001fe400078e0056 */
[----:B------:R-:W-:Y:S02]  /*236c0*/  @!P2 IMAD.IADD R41, R41, 0x1, -R22 ;  /* 0x000000012929a824 */ /* 0x000fe400078e0a16 */
[----:B------:R-:W-:Y:S01]  /*236d0*/  @!P4 IMAD.MOV R42, RZ, RZ, -R42 ;  /* 0x000000ffff2ac224 */ /* 0x000fe200078e0a2a */
[----:B------:R-:W3:Y:S04]  /*236e0*/  LDL R86, [R1+0x1b08] ;  /* 0x001b080001567983 */ /* 0x000ee80000100800 */
[----:B------:R0:W4:Y:S01]  /*236f0*/  @P0 LDG.E.U8 R78, desc[UR14][R26.64] ;  /* 0x0000000e1a4e0981 */ /* 0x000122000c1e1100 */
[C---:B------:R-:W-:Y:S01]  /*23700*/  ISETP.GT.U32.AND P2, PT, R22.reuse, R16, PT ;  /* 0x000000101600720c */ /* 0x040fe20003f44070 */
[----:B------:R-:W-:Y:S01]  /*23710*/  @!P6 IMAD.MOV R41, RZ, RZ, -R41 ;  /* 0x000000ffff29e224 */ /* 0x000fe200078e0a29 */
[----:B------:R-:W-:-:S02]  /*23720*/  ISETP.GT.U32.AND P4, PT, R22, R23, PT ;  /* 0x000000171600720c */ /* 0x000fc40003f84070 */
[C---:B------:R-:W-:Y:S02]  /*23730*/  SEL R42, R59.reuse, R42, !P1 ;  /* 0x0000002a3b2a7207 */ /* 0x040fe40004800000 */
[----:B------:R-:W-:-:S03]  /*23740*/  SEL R41, R59, R41, !P1 ;  /* 0x000000293b297207 */ /* 0x000fc60004800000 */
[----:B-1----:R-:W-:-:S04]  /*23750*/  IMAD R42, R42, UR8, RZ ;  /* 0x000000082a2a7c24 */ /* 0x002fc8000f8e02ff */
[--C-:B------:R-:W-:Y:S02]  /*23760*/  @!P2 IMAD.IADD R16, R16, 0x1, -R22.reuse ;  /* 0x000000011010a824 */ /* 0x100fe400078e0a16 */
[----:B------:R-:W-:Y:S01]  /*23770*/  IMAD R41, R41, UR9, RZ ;  /* 0x0000000929297c24 */ /* 0x000fe2000f8e02ff */
[----:B0-----:R-:W-:Y:S01]  /*23780*/  IADD3 R26, P2, PT, R42, R20, RZ ;  /* 0x000000142a1a7210 */ /* 0x001fe20007f5e0ff */
[----:B------:R-:W-:Y:S01]  /*23790*/  @!P4 IMAD.IADD R23, R23, 0x1, -R22 ;  /* 0x000000011717c824 */ /* 0x000fe200078e0a16 */
[----:B------:R-:W-:Y:S02]  /*237a0*/  ISETP.GE.AND P6, PT, R79, RZ, PT ;  /* 0x000000ff4f00720c */ /* 0x000fe40003fc6270 */
[----:B------:R-:W-:Y:S02]  /*237b0*/  ISETP.GT.U32.AND P5, PT, R22, R39, PT ;  /* 0x000000271600720c */ /* 0x000fe40003fa4070 */
[----:B------:R-:W-:Y:S01]  /*237c0*/  LEA.HI.X.SX32 R27, R42, R17, 0x1, P2 ;  /* 0x000000112a1b7211 */ /* 0x000fe200010f0eff */
[----:B------:R-:W0:Y:S01]  /*237d0*/  LDCU UR8, c[0x0][0x3b0] ;  /* 0x00007600ff0877ac */ /* 0x000e220008000800 */
[----:B------:R-:W-:-:S02]  /*237e0*/  PRMT R7, RZ, 0x7610, R7 ;  /* 0x00007610ff077816 */ /* 0x000fc40000000007 */
[----:B------:R-:W-:Y:S01]  /*237f0*/  PRMT R85, RZ, 0x7610, R85 ;  /* 0x00007610ff557816 */ /* 0x000fe20000000055 */
[----:B------:R-:W1:Y:S01]  /*23800*/  LDCU UR9, c[0x0][0x3b0] ;  /* 0x00007600ff0977ac */ /* 0x000e620008000800 */
[----:B------:R0:W2:Y:S04]  /*23810*/  @P0 LDG.E.U8 R80, desc[UR14][R26.64] ;  /* 0x0000000e1a500981 */ /* 0x0000a8000c1e1100 */
[----:B----4-:R4:W-:Y:S04]  /*23820*/  STL [R1+0xc4], R78 ;  /* 0x0000c44e01007387 */ /* 0x0109e80000100800 */
[----:B------:R0:W-:Y:S01]  /*23830*/  STL [R1+0xa78], R26 ;  /* 0x000a781a01007387 */ /* 0x0001e20000100800 */
[----:B----4-:R-:W-:-:S04]  /*23840*/  IADD3 R78, P4, PT, R41, R20, RZ ;  /* 0x00000014294e7210 */ /* 0x010fc80007f9e0ff */
[----:B------:R-:W-:Y:S01]  /*23850*/  LEA.HI.X.SX32 R79, R41, R17, 0x1, P4 ;  /* 0x00000011294f7211 */ /* 0x000fe200020f0eff */
[----:B------:R-:W-:Y:S04]  /*23860*/  STL [R1+0xaa0], R78 ;  /* 0x000aa04e01007387 */ /* 0x000fe80000100800 */
[----:B------:R4:W-:Y:S01]  /*23870*/  STL [R1+0xa74], R27 ;  /* 0x000a741b01007387 */ /* 0x0009e20000100800 */
[----:B0-----:R-:W-:Y:S02]  /*23880*/  @P0 IMAD.MOV.U32 R26, RZ, RZ, R78 ;  /* 0x000000ffff1a0224 */ /* 0x001fe400078e004e */
[----:B----4-:R-:W-:-:S05]  /*23890*/  @P0 IMAD.MOV.U32 R27, RZ, RZ, R79 ;  /* 0x000000ffff1b0224 */ /* 0x010fca00078e004f */
[----:B------:R0:W4:Y:S01]  /*238a0*/  @P0 LDG.E.U8 R77, desc[UR14][R26.64] ;  /* 0x0000000e1a4d0981 */ /* 0x000122000c1e1100 */
[----:B------:R-:W-:Y:S01]  /*238b0*/  @!P5 IMAD.IADD R39, R39, 0x1, -R22 ;  /* 0x000000012727d824 */ /* 0x000fe200078e0a16 */
[----:B------:R-:W-:-:S03]  /*238c0*/  ISETP.GT.U32.AND P5, PT, R22, R43, PT ;  /* 0x0000002b1600720c */ /* 0x000fc60003fa4070 */
[----:B------:R-:W-:Y:S01]  /*238d0*/  @!P6 IMAD.MOV R39, RZ, RZ, -R39 ;  /* 0x000000ffff27e224 */ /* 0x000fe200078e0a27 */
[----:B------:R-:W-:-:S04]  /*238e0*/  ISETP.GT.U32.AND P6, PT, R22, R16, PT ;  /* 0x000000101600720c */ /* 0x000fc80003fc4070 */
[----:B------:R-:W-:-:S05]  /*238f0*/  SEL R39, R59, R39, !P1 ;  /* 0x000000273b277207 */ /* 0x000fca0004800000 */
[--C-:B------:R-:W-:Y:S01]  /*23900*/  @!P5 IMAD.IADD R43, R43, 0x1, -R22.reuse ;  /* 0x000000012b2bd824 */ /* 0x100fe200078e0a16 */
[----:B------:R-:W-:Y:S01]  /*23910*/  ISETP.GE.AND P5, PT, R83, RZ, PT ;  /* 0x000000ff5300720c */ /* 0x000fe20003fa6270 */
[----:B--2---:R-:W-:Y:S01]  /*23920*/  IMAD R39, R39, UR10, RZ ;  /* 0x0000000a27277c24 */ /* 0x004fe2000f8e02ff */
[----:B------:R-:W-:Y:S01]  /*23930*/  ISETP.GT.U32.AND P4, PT, R22, R23, PT ;  /* 0x000000171600720c */ /* 0x000fe20003f84070 */
[----:B------:R-:W-:Y:S01]  /*23940*/  @!P6 IMAD.IADD R16, R16, 0x1, -R22 ;  /* 0x000000011010e824 */ /* 0x000fe200078e0a16 */
[----:B------:R2:W-:Y:S01]  /*23950*/  STL [R1+0xc0], R80 ;  /* 0x0000c05001007387 */ /* 0x0005e20000100800 */
[----:B------:R-:W-:Y:S02]  /*23960*/  ISETP.GT.U32.AND P2, PT, R22, R45, PT ;  /* 0x0000002d1600720c */ /* 0x000fe40003f44070 */
[----:B0-----:R-:W-:Y:S02]  /*23970*/  IADD3 R26, P6, PT, R39, R20, RZ ;  /* 0x00000014271a7210 */ /* 0x001fe40007fde0ff */
[----:B------:R-:W-:-:S02]  /*23980*/  PRMT R10, RZ, 0x7610, R10 ;  /* 0x00007610ff0a7816 */ /* 0x000fc4000000000a */
[----:B------:R-:W-:Y:S02]  /*23990*/  PRMT R8, RZ, 0x7610, R8 ;  /* 0x00007610ff087816 */ /* 0x000fe40000000008 */
[----:B------:R-:W-:Y:S02]  /*239a0*/  PRMT R6, RZ, 0x7610, R6 ;  /* 0x00007610ff067816 */ /* 0x000fe40000000006 */
[----:B------:R-:W-:Y:S02]  /*239b0*/  LEA.HI.X.SX32 R27, R39, R17, 0x1, P6 ;  /* 0x00000011271b7211 */ /* 0x000fe400030f0eff */
[----:B------:R-:W-:Y:S01]  /*239c0*/  ISETP.GT.U32.AND P6, PT, R22, R44, PT ;  /* 0x0000002c1600720c */ /* 0x000fe20003fc4070 */
[----:B------:R-:W0:Y:S01]  /*239d0*/  LDCU UR10, c[0x0][0x3b0] ;  /* 0x00007600ff0a77ac */ /* 0x000e220008000800 */
[----:B------:R-:W-:Y:S01]  /*239e0*/  @!P5 IMAD.MOV R16, RZ, RZ, -R16 ;  /* 0x000000ffff10d224 */ /* 0x000fe200078e0a10 */
[----:B--2---:R-:W2:Y:S04]  /*239f0*/  LDL.LU R80, [R1+0x1d5c] ;  /* 0x001d5c0001507983 */ /* 0x004ea80000300800 */
[----:B------:R0:W-:Y:S04]  /*23a00*/  STL [R1+0xa9c], R79 ;  /* 0x000a9c4f01007387 */ /* 0x0001e80000100800 */
[----:B------:R1:W2:Y:S01]  /*23a10*/  @P0 LDG.E.U8 R7, desc[UR14][R26.64] ;  /* 0x0000000e1a070981 */ /* 0x0002a2000c1e1100 */
[----:B------:R-:W-:Y:S01]  /*23a20*/  SEL R16, R59, R16, !P1 ;  /* 0x000000103b107207 */ /* 0x000fe20004800000 */
[----:B------:R-:W-:Y:S01]  /*23a30*/  @!P4 IMAD.IADD R23, R23, 0x1, -R22 ;  /* 0x000000011717c824 */ /* 0x000fe200078e0a16 */
[----:B------:R-:W-:-:S03]  /*23a40*/  ISETP.GE.AND P4, PT, R84, RZ, PT ;  /* 0x000000ff5400720c */ /* 0x000fc60003f86270 */
[----:B------:R-:W-:Y:S02]  /*23a50*/  IMAD R16, R16, UR8, RZ ;  /* 0x0000000810107c24 */ /* 0x000fe4000f8e02ff */
[--C-:B------:R-:W-:Y:S01]  /*23a60*/  @!P6 IMAD.IADD R44, R44, 0x1, -R22.reuse ;  /* 0x000000012c2ce824 */ /* 0x100fe200078e0a16 */
[----:B0-----:R-:W3:Y:S04]  /*23a70*/  LDL.LU R79, [R1+0x1d58] ;  /* 0x001d5800014f7983 */ /* 0x001ee80000300800 */
[----:B------:R-:W3:Y:S01]  /*23a80*/  LDL.LU R78, [R1+0x1d54] ;  /* 0x001d5400014e7983 */ /* 0x000ee20000300800 */
[----:B------:R-:W-:Y:S01]  /*23a90*/  @!P2 IMAD.IADD R45, R45, 0x1, -R22 ;  /* 0x000000012d2da824 */ /* 0x000fe200078e0a16 */
[----:B------:R-:W0:Y:S02]  /*23aa0*/  LDCU UR8, c[0x0][0x3b0] ;  /* 0x00007600ff0877ac */ /* 0x000e240008000800 */
[----:B----4-:R4:W-:Y:S04]  /*23ab0*/  STL [R1+0xb4], R77 ;  /* 0x0000b44d01007387 */ /* 0x0109e80000100800 */
[----:B----4-:R-:W4:Y:S04]  /*23ac0*/  LDL.LU R77, [R1+0x1d50] ;  /* 0x001d5000014d7983 */ /* 0x010f280000300800 */
[----:B------:R-:W4:Y:S04]  /*23ad0*/  LDL R83, [R1+0x1b28] ;  /* 0x001b280001537983 */ /* 0x000f280000100800 */
[----:B------:R-:W4:Y:S04]  /*23ae0*/  LDL.LU R84, [R1+0x1d4c] ;  /* 0x001d4c0001547983 */ /* 0x000f280000300800 */
[----:B------:R1:W-:Y:S04]  /*23af0*/  STL [R1+0xac8], R26 ;  /* 0x000ac81a01007387 */ /* 0x0003e80000100800 */
[----:B------:R0:W-:Y:S01]  /*23b00*/  STL [R1+0xac4], R27 ;  /* 0x000ac41b01007387 */ /* 0x0001e20000100800 */
[----:B-1----:R-:W-:-:S04]  /*23b10*/  IADD3 R26, P6, PT, R16, R20, RZ ;  /* 0x00000014101a7210 */ /* 0x002fc80007fde0ff */
[----:B0-----:R-:W-:-:S05]  /*23b20*/  LEA.HI.X.SX32 R27, R16, R17, 0x1, P6 ;  /* 0x00000011101b7211 */ /* 0x001fca00030f0eff */
[----:B------:R0:W4:Y:S01]  /*23b30*/  @P0 LDG.E.U8 R85, desc[UR14][R26.64] ;  /* 0x0000000e1a550981 */ /* 0x000122000c1e1100 */
[----:B------:R-:W-:Y:S01]  /*23b40*/  ISETP.GT.U32.AND P2, PT, R22, R43, PT ;  /* 0x0000002b1600720c */ /* 0x000fe20003f44070 */
[----:B------:R-:W-:Y:S02]  /*23b50*/  @!P4 IMAD.MOV R23, RZ, RZ, -R23 ;  /* 0x000000ffff17c224 */ /* 0x000fe400078e0a17 */
[----:B--2---:R-:W-:Y:S03]  /*23b60*/  STL [R1+0x1d24], R7 ;  /* 0x001d240701007387 */ /* 0x004fe60000100800 */
[----:B------:R-:W-:-:S07]  /*23b70*/  SEL R23, R59, R23, !P1 ;  /* 0x000000173b177207 */ /* 0x000fce0004800000 */
[----:B------:R-:W-:Y:S01]  /*23b80*/  @!P2 IMAD.IADD R43, R43, 0x1, -R22 ;  /* 0x000000012b2ba824 */ /* 0x000fe200078e0a16 */
[----:B---3--:R-:W-:Y:S02]  /*23b90*/  ISETP.GE.AND P2, PT, R86, RZ, PT ;  /* 0x000000ff5600720c */ /* 0x008fe40003f46270 */
[----:B------:R-:W2:Y:S01]  /*23ba0*/  LDL R86, [R1+0x1b48] ;  /* 0x001b480001567983 */ /* 0x000ea20000100800 */
[----:B------:R-:W-:-:S03]  /*23bb0*/  IMAD R23, R23, UR9, RZ ;  /* 0x0000000917177c24 */ /* 0x000fc6000f8e02ff */
[----:B------:R-:W-:Y:S04]  /*23bc0*/  STL [R1+0xaf0], R26 ;  /* 0x000af01a01007387 */ /* 0x000fe80000100800 */
[----:B------:R0:W-:Y:S01]  /*23bd0*/  STL [R1+0xaec], R27 ;  /* 0x000aec1b01007387 */ /* 0x0001e20000100800 */
[----:B------:R-:W-:Y:S01]  /*23be0*/  ISETP.GT.U32.AND P5, PT, R22, R45, PT ;  /* 0x0000002d1600720c */ /* 0x000fe20003fa4070 */
[----:B------:R-:W1:Y:S01]  /*23bf0*/  LDCU UR9, c[0x0][0x3b0] ;  /* 0x00007600ff0977ac */ /* 0x000e620008000800 */
[----:B----4-:R-:W-:Y:S02]  /*23c00*/  ISETP.GE.AND P4, PT, R83, RZ, PT ;  /* 0x000000ff5300720c */ /* 0x010fe40003f86270 */
[----:B------:R-:W-:-:S04]  /*23c10*/  IADD3 R83, P6, PT, R23, R20, RZ ;  /* 0x0000001417537210 */ /* 0x000fc80007fde0ff */
[----:B0-----:R-:W-:Y:S01]  /*23c20*/  LEA.HI.X.SX32 R27, R23, R17, 0x1, P6 ;  /* 0x00000011171b7211 */ /* 0x001fe200030f0eff */
[----:B------:R-:W-:-:S05]  /*23c30*/  @P0 IMAD.MOV.U32 R26, RZ, RZ, R83 ;  /* 0x000000ffff1a0224 */ /* 0x000fca00078e0053 */
[----:B------:R0:W3:Y:S04]  /*23c40*/  @P0 LDG.E.U8 R10, desc[UR14][R26.64] ;  /* 0x0000000e1a0a0981 */ /* 0x0000e8000c1e1100 */
[----:B------:R4:W-:Y:S04]  /*23c50*/  STL [R1+0xa8], R85 ;  /* 0x0000a85501007387 */ /* 0x0009e80000100800 */
[----:B----4-:R-:W4:Y:S01]  /*23c60*/  LDL R85, [R1+0x1b68] ;  /* 0x001b680001557983 */ /* 0x010f220000100800 */
[----:B------:R-:W-:Y:S01]  /*23c70*/  @!P5 IMAD.IADD R45, R45, 0x1, -R22 ;  /* 0x000000012d2dd824 */ /* 0x000fe200078e0a16 */
[C---:B------:R-:W-:Y:S01]  /*23c80*/  ISETP.GT.U32.AND P5, PT, R22.reuse, R46, PT ;  /* 0x0000002e1600720c */ /* 0x040fe20003fa4070 */
[----:B------:R-:W-:Y:S01]  /*23c90*/  @!P2 IMAD.MOV R43, RZ, RZ, -R43 ;  /* 0x000000ffff2ba224 */ /* 0x000fe200078e0a2b */
[----:B------:R-:W-:-:S02]  /*23ca0*/  ISETP.GT.U32.AND P2, PT, R22, R44, PT ;  /* 0x0000002c1600720c */ /* 0x000fc40003f44070 */
[----:B------:R-:W-:Y:S01]  /*23cb0*/  ISETP.GT.U32.AND P6, PT, R22, R47, PT ;  /* 0x0000002f1600720c */ /* 0x000fe20003fc4070 */
[----:B------:R-:W-:Y:S01]  /*23cc0*/  @!P4 IMAD.MOV R45, RZ, RZ, -R45 ;  /* 0x000000ffff2dc224 */ /* 0x000fe200078e0a2d */
[----:B--2---:R-:W-:Y:S02]  /*23cd0*/  ISETP.GE.AND P4, PT, R86, RZ, PT ;  /* 0x000000ff5600720c */ /* 0x004fe40003f86270 */
[----:B------:R-:W-:-:S05]  /*23ce0*/  SEL R43, R59, R43, !P1 ;  /* 0x0000002b3b2b7207 */ /* 0x000fca0004800000 */
[----:B------:R-:W-:Y:S01]  /*23cf0*/  @!P5 IMAD.IADD R46, R46, 0x1, -R22 ;  /* 0x000000012e2ed824 */ /* 0x000fe200078e0a16 */
[----:B------:R-:W-:-:S04]  /*23d00*/  SEL R45, R59, R45, !P1 ;  /* 0x0000002d3b2d7207 */ /* 0x000fc80004800000 */
[----:B------:R-:W-:Y:S01]  /*23d10*/  ISETP.GT.U32.AND P5, PT, R22, R46, PT ;  /* 0x0000002e1600720c */ /* 0x000fe20003fa4070 */
[----:B------:R-:W-:Y:S02]  /*23d20*/  IMAD R43, R43, UR8, RZ ;  /* 0x000000082b2b7c24 */ /* 0x000fe4000f8e02ff */
[--C-:B------:R-:W-:Y:S02]  /*23d30*/  @!P2 IMAD.IADD R44, R44, 0x1, -R22.reuse ;  /* 0x000000012c2ca824 */ /* 0x100fe400078e0a16 */
[----:B-1----:R-:W-:Y:S02]  /*23d40*/  IMAD R45, R45, UR9, RZ ;  /* 0x000000092d2d7c24 */ /* 0x002fe4000f8e02ff */
[----:B------:R-:W-:Y:S01]  /*23d50*/  @!P6 IMAD.IADD R47, R47, 0x1, -R22 ;  /* 0x000000012f2fe824 */ /* 0x000fe200078e0a16 */
[----:B------:R1:W-:Y:S01]  /*23d60*/  STL [R1+0xb18], R83 ;  /* 0x000b185301007387 */ /* 0x0003e20000100800 */
[-C--:B0-----:R-:W-:Y:S01]  /*23d70*/  IADD3 R26, P6, PT, R43, R20.reuse, RZ ;  /* 0x000000142b1a7210 */ /* 0x081fe20007fde0ff */
[----:B------:R-:W-:Y:S01]  /*23d80*/  @!P4 IMAD.MOV R44, RZ, RZ, -R44 ;  /* 0x000000ffff2cc224 */ /* 0x000fe200078e0a2c */
[----:B------:R-:W-:Y:S01]  /*23d90*/  IADD3 R86, P4, PT, R45, R20, RZ ;  /* 0x000000142d567210 */ /* 0x000fe20007f9e0ff */
[----:B------:R0:W-:Y:S01]  /*23da0*/  STL [R1+0xb14], R27 ;  /* 0x000b141b01007387 */ /* 0x0001e20000100800 */
[----:B------:R-:W-:-:S02]  /*23db0*/  PRMT R18, RZ, 0x7610, R18 ;  /* 0x00007610ff127816 */ /* 0x000fc40000000012 */
[----:B------:R-:W-:Y:S01]  /*23dc0*/  PRMT R15, RZ, 0x7610, R15 ;  /* 0x00007610ff0f7816 */ /* 0x000fe2000000000f */
[----:B------:R-:W2:Y:S01]  /*23dd0*/  LDCU UR8, c[0x0][0x3b0] ;  /* 0x00007600ff0877ac */ /* 0x000ea20008000800 */
[----:B------:R-:W-:Y:S01]  /*23de0*/  @!P5 IMAD.IADD R46, R46, 0x1, -R22 ;  /* 0x000000012e2ed824 */ /* 0x000fe200078e0a16 */
[----:B------:R-:W2:Y:S01]  /*23df0*/  LDCU UR9, c[0x0][0x3b0] ;  /* 0x00007600ff0977ac */ /* 0x000ea20008000800 */
[----:B-1----:R-:W2:Y:S01]  /*23e00*/  LDL.LU R83, [R1+0x1d48] ;  /* 0x001d480001537983 */ /* 0x002ea20000300800 */
[----:B0-----:R-:W-:-:S05]  /*23e10*/  LEA.HI.X.SX32 R27, R43, R17, 0x1, P6 ;  /* 0x000000112b1b7211 */ /* 0x001fca00030f0eff */
[----:B------:R0:W2:Y:S04]  /*23e20*/  @P0 LDG.E.U8 R8, desc[UR14][R26.64] ;  /* 0x0000000e1a080981 */ /* 0x0000a8000c1e1100 */
[----:B---3--:R-:W-:Y:S04]  /*23e30*/  STL [R1+0x1d28], R10 ;  /* 0x001d280a01007387 */ /* 0x008fe80000100800 */
[----:B------:R0:W-:Y:S04]  /*23e40*/  STL [R1+0x748], R26 ;  /* 0x0007481a01007387 */ /* 0x0001e80000100800 */
[----:B------:R-:W-:Y:S04]  /*23e50*/  STL [R1+0x788], R86 ;  /* 0x0007885601007387 */ /* 0x000fe80000100800 */
[----:B------:R1:W-:Y:S01]  /*23e60*/  STL [R1+0x744], R27 ;  /* 0x0007441b01007387 */ /* 0x0003e20000100800 */
[----:B0-----:R-:W-:Y:S01]  /*23e70*/  @P0 IMAD.MOV.U32 R26, RZ, RZ, R86 ;  /* 0x000000ffff1a0224 */ /* 0x001fe200078e0056 */
[----:B----4-:R-:W-:-:S02]  /*23e80*/  ISETP.GE.AND P5, PT, R85, RZ, PT ;  /* 0x000000ff5500720c */ /* 0x010fc40003fa6270 */
[----:B------:R-:W-:-:S05]  /*23e90*/  LEA.HI.X.SX32 R85, R45, R17, 0x1, P4 ;  /* 0x000000112d557211 */ /* 0x000fca00020f0eff */
[----:B-1----:R-:W-:Y:S01]  /*23ea0*/  @P0 IMAD.MOV.U32 R27, RZ, RZ, R85 ;  /* 0x000000ffff1b0224 */ /* 0x002fe200078e0055 */
[----:B------:R0:W-:Y:S04]  /*23eb0*/  STL [R1+0x784], R85 ;  /* 0x0007845501007387 */ /* 0x0001e80000100800 */
[----:B------:R1:W3:Y:S04]  /*23ec0*/  @P0 LDG.E.U8 R6, desc[UR14][R26.64] ;  /* 0x0000000e1a060981 */ /* 0x0002e8000c1e1100 */
[----:B0-----:R-:W4:Y:S04]  /*23ed0*/  LDL.LU R85, [R1+0x1d44] ;  /* 0x001d440001557983 */ /* 0x001f280000300800 */
[----:B------:R-:W2:Y:S04]  /*23ee0*/  LDL.LU R86, [R1+0x1d40] ;  /* 0x001d400001567983 */ /* 0x000ea80000300800 */
[----:B------:R-:W2:Y:S01]  /*23ef0*/  LDL R27, [R1+0x1b88] ;  /* 0x001b8800011b7983 */ /* 0x000ea20000100800 */
[----:B------:R-:W-:Y:S01]  /*23f00*/  SEL R44, R59, R44, !P1 ;  /* 0x0000002c3b2c7207 */ /* 0x000fe20004800000 */
[----:B------:R-:W-:-:S04]  /*23f10*/  @!P5 IMAD.MOV R46, RZ, RZ, -R46 ;  /* 0x000000ffff2ed224 */ /* 0x000fc800078e0a2e */
[----:B------:R-:W-:Y:S01]  /*23f20*/  IMAD R44, R44, UR10, RZ ;  /* 0x0000000a2c2c7c24 */ /* 0x000fe2000f8e02ff */
[----:B------:R-:W-:Y:S02]  /*23f30*/  ISETP.GT.U32.AND P2, PT, R22, R47, PT ;  /* 0x0000002f1600720c */ /* 0x000fe40003f44070 */
[----:B--2---:R-:W-:Y:S02]  /*23f40*/  ISETP.GE.AND P6, PT, R27, RZ, PT ;  /* 0x000000ff1b00720c */ /* 0x004fe40003fc6270 */
[----:B-1----:R-:W-:Y:S02]  /*23f50*/  IADD3 R26, P5, PT, R44, R20, RZ ;  /* 0x000000142c1a7210 */ /* 0x002fe40007fbe0ff */
[----:B------:R-:W-:Y:S02]  /*23f60*/  SEL R46, R59, R46, !P1 ;  /* 0x0000002e3b2e7207 */ /* 0x000fe40004800000 */
[----:B------:R-:W-:Y:S02]  /*23f70*/  ISETP.GT.U32.AND P4, PT, R22, R48, PT ;  /* 0x000000301600720c */ /* 0x000fe40003f84070 */
[----:B------:R-:W-:-:S02]  /*23f80*/  PRMT R5, RZ, 0x7610, R5 ;  /* 0x00007610ff057816 */ /* 0x000fc40000000005 */
[----:B------:R-:W-:Y:S01]  /*23f90*/  LEA.HI.X.SX32 R27, R44, R17, 0x1, P5 ;  /* 0x000000112c1b7211 */ /* 0x000fe200028f0eff */
[----:B------:R0:W-:Y:S01]  /*23fa0*/  STL [R1+0x7c8], R26 ;  /* 0x0007c81a01007387 */ /* 0x0001e20000100800 */
[----:B------:R-:W-:Y:S02]  /*23fb0*/  PRMT R25, RZ, 0x7610, R25 ;  /* 0x00007610ff197816 */ /* 0x000fe40000000019 */
[----:B------:R-:W-:Y:S01]  /*23fc0*/  PRMT R23, RZ, 0x7610, R23 ;  /* 0x00007610ff177816 */ /* 0x000fe20000000017 */
[----:B------:R-:W1:Y:S01]  /*23fd0*/  LDCU UR10, c[0x0][0x3b0] ;  /* 0x00007600ff0a77ac */ /* 0x000e620008000800 */
[----:B------:R2:W-:Y:S04]  /*23fe0*/  STL [R1+0x7c4], R27 ;  /* 0x0007c41b01007387 */ /* 0x0005e80000100800 */
[----:B------:R2:W3:Y:S04]  /*23ff0*/  @P0 LDG.E.U8 R18, desc[UR14][R26.64] ;  /* 0x0000000e1a120981 */ /* 0x0004e8000c1e1100 */
[----:B0-----:R-:W4:Y:S01]  /*24000*/  LDL R26, [R1+0x1ba8] ;  /* 0x001ba800011a7983 */ /* 0x001f220000100800 */
[----:B------:R-:W-:Y:S01]  /*24010*/  @!P2 IMAD.IADD R47, R47, 0x1, -R22 ;  /* 0x000000012f2fa824 */ /* 0x000fe200078e0a16 */
[----:B------:R-:W-:Y:S01]  /*24020*/  ISETP.GT.U32.AND P2, PT, R22, R50, PT ;  /* 0x000000321600720c */ /* 0x000fe20003f44070 */
[----:B------:R-:W-:-:S02]  /*24030*/  IMAD R46, R46, UR12, RZ ;  /* 0x0000000c2e2e7c24 */ /* 0x000fc4000f8e02ff */
[----:B------:R-:W-:Y:S02]  /*24040*/  @!P4 IMAD.IADD R48, R48, 0x1, -R22 ;  /* 0x000000013030c824 */ /* 0x000fe400078e0a16 */
[----:B------:R-:W-:Y:S01]  /*24050*/  @!P6 IMAD.MOV R47, RZ, RZ, -R47 ;  /* 0x000000ffff2fe224 */ /* 0x000fe200078e0a2f */
[----:B------:R-:W-:Y:S02]  /*24060*/  ISETP.GT.U32.AND P5, PT, R22, R51, PT ;  /* 0x000000331600720c */ /* 0x000fe40003fa4070 */
[----:B------:R-:W-:Y:S02]  /*24070*/  PRMT R16, RZ, 0x7610, R16 ;  /* 0x00007610ff107816 */ /* 0x000fe40000000010 */
[----:B--2---:R-:W-:-:S03]  /*24080*/  IADD3 R27, P6, PT, R46, R20, RZ ;  /* 0x000000142e1b7210 */ /* 0x004fc60007fde0ff */
[----:B------:R-:W-:Y:S01]  /*24090*/  @!P2 IMAD.IADD R50, R50, 0x1, -R22 ;  /* 0x000000013232a824 */ /* 0x000fe200078e0a16 */
[----:B------:R-:W-:Y:S02]  /*240a0*/  PRMT R7, RZ, 0x7610, R7 ;  /* 0x00007610ff077816 */ /* 0x000fe40000000007 */
[----:B------:R-:W-:Y:S02]  /*240b0*/  PRMT R3, RZ, 0x7610, R3 ;  /* 0x00007610ff037816 */ /* 0x000fe40000000003 */
[----:B------:R-:W-:Y:S02]  /*240c0*/  PRMT R0, RZ, 0x7610, R0 ;  /* 0x00007610ff007816 */ /* 0x000fe40000000000 */
[----:B------:R-:W-:Y:S01]  /*240d0*/  PRMT R10, RZ, 0x7610, R10 ;  /* 0x00007610ff0a7816 */ /* 0x000fe2000000000a */
[----:B------:R-:W0:Y:S01]  /*240e0*/  LDCU UR12, c[0x0][0x3b0] ;  /* 0x00007600ff0c77ac */ /* 0x000e220008000800 */
[----:B---3--:R2:W-:Y:S01]  /*240f0*/  STL [R1+0x98], R18 ;  /* 0x0000981201007387 */ /* 0x0085e20000100800 */
[----:B----4-:R-:W-:-:S02]  /*24100*/  ISETP.GE.AND P2, PT, R26, RZ, PT ;  /* 0x000000ff1a00720c */ /* 0x010fc40003f46270 */
[----:B------:R-:W-:Y:S01]  /*24110*/  LEA.HI.X.SX32 R26, R46, R17, 0x1, P6 ;  /* 0x000000112e1a7211 */ /* 0x000fe200030f0eff */
[----:B--2---:R-:W2:Y:S04]  /*24120*/  LDL R18, [R1+0x1be8] ;  /* 0x001be80001127983 */ /* 0x004ea80000100800 */
[----:B------:R3:W-:Y:S04]  /*24130*/  STL [R1+0x820], R27 ;  /* 0x0008201b01007387 */ /* 0x0007e80000100800 */
[----:B------:R4:W-:Y:S01]  /*24140*/  STL [R1+0x81c], R26 ;  /* 0x00081c1a01007387 */ /* 0x0009e20000100800 */
[----:B---3--:R-:W-:-:S04]  /*24150*/  @P0 LOP3.LUT R27, R27, R26, RZ, 0x3c, !PT ;  /* 0x0000001a1b1b0212 */ /* 0x008fc800078e3cff */
[----:B----4-:R-:W-:-:S04]  /*24160*/  @P0 LOP3.LUT R26, R27, R26, RZ, 0x3c, !PT ;  /* 0x0000001a1b1a0212 */ /* 0x010fc800078e3cff */
[----:B------:R-:W-:-:S05]  /*24170*/  @P0 LOP3.LUT R27, R27, R26, RZ, 0x3c, !PT ;  /* 0x0000001a1b1b0212 */ /* 0x000fca00078e3cff */
[----:B------:R-:W3:Y:S01]  /*24180*/  @P0 LDG.E.U8 R15, desc[UR14][R26.64] ;  /* 0x0000000e1a0f0981 */ /* 0x000ee2000c1e1100 */
[----:B------:R-:W-:Y:S02]  /*24190*/  ISETP.GT.U32.AND P4, PT, R22, R48, PT ;  /* 0x000000301600720c */ /* 0x000fe40003f84070 */
[----:B------:R-:W-:Y:S01]  /*241a0*/  SEL R47, R59, R47, !P1 ;  /* 0x0000002f3b2f7207 */ /* 0x000fe20004800000 */
[----:B------:R-:W-:-:S04]  /*241b0*/  @!P5 IMAD.IADD R51, R51, 0x1, -R22 ;  /* 0x000000013333d824 */ /* 0x000fc800078e0a16 */
[----:B------:R-:W-:Y:S01]  /*241c0*/  IMAD R47, R47, UR8, RZ ;  /* 0x000000082f2f7c24 */ /* 0x000fe2000f8e02ff */
[----:B------:R-:W4:Y:S01]  /*241d0*/  LDCU UR8, c[0x0][0x3b0] ;  /* 0x00007600ff0877ac */ /* 0x000f220008000800 */
[----:B---3--:R-:W-:Y:S04]  /*241e0*/  STL [R1+0x94], R15 ;  /* 0x0000940f01007387 */ /* 0x008fe80000100800 */
[----:B------:R-:W3:Y:S01]  /*241f0*/  LDL R26, [R1+0x1bc4] ;  /* 0x001bc400011a7983 */ /* 0x000ee20000100800 */
[----:B------:R-:W-:Y:S01]  /*24200*/  @!P4 IMAD.IADD R48, R48, 0x1, -R22 ;  /* 0x000000013030c824 */ /* 0x000fe200078e0a16 */
[----:B------:R-:W-:-:S03]  /*24210*/  IADD3 R27, P6, PT, R47, R20, RZ ;  /* 0x000000142f1b7210 */ /* 0x000fc60007fde0ff */
[----:B------:R-:W-:Y:S01]  /*24220*/  @!P2 IMAD.MOV R48, RZ, RZ, -R48 ;  /* 0x000000ffff30a224 */ /* 0x000fe200078e0a30 */
[----:B------:R-:W-:Y:S01]  /*24230*/  ISETP.GT.U32.AND P2, PT, R22, R51, PT ;  /* 0x000000331600720c */ /* 0x000fe20003f44070 */
[----:B------:R0:W-:Y:S03]  /*24240*/  STL [R1+0x938], R27 ;  /* 0x0009381b01007387 */ /* 0x0001e60000100800 */
[----:B------:R-:W-:-:S05]  /*24250*/  SEL R48, R59, R48, !P1 ;  /* 0x000000303b307207 */ /* 0x000fca0004800000 */
[----:B------:R-:W-:Y:S01]  /*24260*/  IMAD R48, R48, UR9, RZ ;  /* 0x0000000930307c24 */ /* 0x000fe2000f8e02ff */
[----:B---3--:R-:W-:Y:S02]  /*24270*/  ISETP.GE.AND P5, PT, R26, RZ, PT ;  /* 0x000000ff1a00720c */ /* 0x008fe40003fa6270 */
[----:B------:R-:W-:Y:S01]  /*24280*/  LEA.HI.X.SX32 R26, R47, R17, 0x1, P6 ;  /* 0x000000112f1a7211 */ /* 0x000fe200030f0eff */
[----:B------:R-:W-:Y:S01]  /*24290*/  @!P2 IMAD.IADD R51, R51, 0x1, -R22 ;  /* 0x000000013333a824 */ /* 0x000fe200078e0a16 */
[----:B------:R-:W-:Y:S01]  /*242a0*/  ISETP.GT.U32.AND P4, PT, R22, R50, PT ;  /* 0x000000321600720c */ /* 0x000fe20003f84070 */
[----:B------:R-:W3:Y:S01]  /*242b0*/  LDCU UR9, c[0x0][0x3b0] ;  /* 0x00007600ff0977ac */ /* 0x000ee20008000800 */
[----:B0-----:R-:W-:Y:S01]  /*242c0*/  @P0 LOP3.LUT R27, R27, R26, RZ, 0x3c, !PT ;  /* 0x0000001a1b1b0212 */ /* 0x001fe200078e3cff */
[----:B------:R0:W-:Y:S01]  /*242d0*/  STL [R1+0x934], R26 ;  /* 0x0009341a01007387 */ /* 0x0001e20000100800 */
[----:B--2---:R-:W-:Y:S02]  /*242e0*/  ISETP.GE.AND P6, PT, R18, RZ, PT ;  /* 0x000000ff1200720c */ /* 0x004fe40003fc6270 */
[----:B------:R-:W-:-:S02]  /*242f0*/  IADD3 R18, P2, PT, R48, R20, RZ ;  /* 0x0000001430127210 */ /* 0x000fc40007f5e0ff */
[----:B0-----:R-:W-:-:S04]  /*24300*/  @P0 LOP3.LUT R26, R27, R26, RZ, 0x3c, !PT ;  /* 0x0000001a1b1a0212 */ /* 0x001fc800078e3cff */
[----:B------:R-:W-:-:S05]  /*24310*/  @P0 LOP3.LUT R27, R27, R26, RZ, 0x3c, !PT ;  /* 0x0000001a1b1b0212 */ /* 0x000fca00078e3cff */
[----:B------:R0:W2:Y:S04]  /*24320*/  @P0 LDG.E.U8 R5, desc[UR14][R26.64] ;  /* 0x0000000e1a050981 */ /* 0x0000a8000c1e1100 */
[----:B------:R-:W-:Y:S01]  /*24330*/  STL [R1+0x968], R18 ;  /* 0x0009681201007387 */ /* 0x000fe20000100800 */
[----:B0-----:R-:W-:-:S05]  /*24340*/  LEA.HI.X.SX32 R26, R48, R17, 0x1, P2 ;  /* 0x00000011301a7211 */ /* 0x001fca00010f0eff */
[----:B------:R0:W-:Y:S01]  /*24350*/  STL [R1+0x964], R26 ;  /* 0x0009641a01007387 */ /* 0x0001e20000100800 */
[----:B------:R-:W-:Y:S02]  /*24360*/  @P0 IMAD.MOV.U32 R27, RZ, RZ, R26 ;  /* 0x000000ffff1b0224 */ /* 0x000fe400078e001a */
[----:B0-----:R-:W-:Y:S02]  /*24370*/  @P0 IMAD.MOV.U32 R26, RZ, RZ, R18 ;  /* 0x000000ffff1a0224 */ /* 0x001fe400078e0012 */
[----:B------:R-:W-:Y:S01]  /*24380*/  @!P4 IMAD.IADD R50, R50, 0x1, -R22 ;  /* 0x000000013232c824 */ /* 0x000fe200078e0a16 */
[----:B------:R-:W2:Y:S04]  /*24390*/  LDL R18, [R1+0x1c48] ;  /* 0x001c480001127983 */ /* 0x000ea80000100800 */
[----:B------:R-:W2:Y:S04]  /*243a0*/  @P0 LDG.E.U8 R25, desc[UR14][R26.64] ;  /* 0x0000000e1a190981 */ /* 0x000ea8000c1e1100 */
[----:B------:R-:W3:Y:S01]  /*243b0*/  LDL R27, [R1+0x1c08] ;  /* 0x001c0800011b7983 */ /* 0x000ee20000100800 */
[----:B------:R-:W-:Y:S01]  /*243c0*/  @!P5 IMAD.MOV R50, RZ, RZ, -R50 ;  /* 0x000000ffff32d224 */ /* 0x000fe200078e0a32 */
[----:B------:R-:W-:-:S04]  /*243d0*/  ISETP.GT.U32.AND P5, PT, R22, R54, PT ;  /* 0x000000361600720c */ /* 0x000fc80003fa4070 */
[----:B------:R-:W-:Y:S01]  /*243e0*/  SEL R50, R59, R50, !P1 ;  /* 0x000000323b327207 */ /* 0x000fe20004800000 */
[----:B------:R-:W-:-:S04]  /*243f0*/  @!P6 IMAD.MOV R51, RZ, RZ, -R51 ;  /* 0x000000ffff33e224 */ /* 0x000fc800078e0a33 */
[----:B----4-:R-:W-:-:S04]  /*24400*/  IMAD R50, R50, UR8, RZ ;  /* 0x0000000832327c24 */ /* 0x010fc8000f8e02ff */
[----:B------:R-:W-:Y:S01]  /*24410*/  @!P5 IMAD.IADD R54, R54, 0x1, -R22 ;  /* 0x000000013636d824 */ /* 0x000fe200078e0a16 */
[----:B--2---:R0:W-:Y:S01]  /*24420*/  STL [R1+0x8c], R25 ;  /* 0x00008c1901007387 */ /* 0x0041e20000100800 */
[----:B------:R-:W-:Y:S02]  /*24430*/  SEL R51, R59, R51, !P1 ;  /* 0x000000333b337207 */ /* 0x000fe40004800000 */
[----:B------:R-:W-:Y:S01]  /*24440*/  ISETP.GT.U32.AND P4, PT, R22, R53, PT ;  /* 0x000000351600720c */ /* 0x000fe20003f84070 */
[----:B------:R-:W2:Y:S01]  /*24450*/  LDCU UR8, c[0x0][0x3b0] ;  /* 0x00007600ff0877ac */ /* 0x000ea20008000800 */
[----:B0-----:R-:W-:-:S04]  /*24460*/  IADD3 R25, P6, PT, R50, R20, RZ ;  /* 0x0000001432197210 */ /* 0x001fc80007fde0ff */
[----:B------:R-:W-:Y:S02]  /*24470*/  LEA.HI.X.SX32 R26, R50, R17, 0x1, P6 ;  /* 0x00000011321a7211 */ /* 0x000fe400030f0eff */
[----:B---3--:R-:W-:Y:S01]  /*24480*/  ISETP.GE.AND P5, PT, R27, RZ, PT ;  /* 0x000000ff1b00720c */ /* 0x008fe20003fa6270 */
[----:B------:R-:W-:Y:S04]  /*24490*/  STL [R1+0x998], R25 ;  /* 0x0009981901007387 */ /* 0x000fe80000100800 */
[----:B------:R0:W-:Y:S01]  /*244a0*/  STL [R1+0x994], R26 ;  /* 0x0009941a01007387 */ /* 0x0001e20000100800 */
[----:B------:R-:W-:Y:S02]  /*244b0*/  @P0 IMAD.MOV.U32 R27, RZ, RZ, R26 ;  /* 0x000000ffff1b0224 */ /* 0x000fe400078e001a */
[----:B0-----:R-:W-:-:S05]  /*244c0*/  @P0 IMAD.MOV.U32 R26, RZ, RZ, R25 ;  /* 0x000000ffff1a0224 */ /* 0x001fca00078e0019 */
[----:B------:R-:W3:Y:S04]  /*244d0*/  @P0 LDG.E.U8 R23, desc[UR14][R26.64] ;  /* 0x0000000e1a170981 */ /* 0x000ee8000c1e1100 */
[----:B------:R-:W4:Y:S01]  /*244e0*/  LDL R27, [R1+0x1c28] ;  /* 0x001c2800011b7983 */ /* 0x000f220000100800 */
[----:B-1----:R-:W-:Y:S02]  /*244f0*/  IMAD R51, R51, UR10, RZ ;  /* 0x0000000a33337c24 */ /* 0x002fe4000f8e02ff */
[----:B------:R-:W-:Y:S01]  /*24500*/  @!P4 IMAD.IADD R53, R53, 0x1, -R22 ;  /* 0x000000013535c824 */ /* 0x000fe200078e0a16 */
[----:B------:R-:W0:Y:S04]  /*24510*/  LDCU UR10, c[0x0][0x3b0] ;  /* 0x00007600ff0a77ac */ /* 0x000e280008000800 */
[----:B------:R-:W-:Y:S01]  /*24520*/  ISETP.GT.U32.AND P2, PT, R22, R53, PT ;  /* 0x000000351600720c */ /* 0x000fe20003f44070 */
[----:B---3--:R1:W-:Y:S02]  /*24530*/  STL [R1+0x88], R23 ;  /* 0x0000881701007387 */ /* 0x0083e40000100800 */
[----:B-1----:R-:W-:-:S04]  /*24540*/  IADD3 R23, P6, PT, R51, R20, RZ ;  /* 0x0000001433177210 */ /* 0x002fc80007fde0ff */
[----:B------:R-:W-:Y:S02]  /*24550*/  LEA.HI.X.SX32 R25, R51, R17, 0x1, P6 ;  /* 0x0000001133197211 */ /* 0x000fe400030f0eff */
[----:B----4-:R-:W-:Y:S01]  /*24560*/  ISETP.GE.AND P6, PT, R27, RZ, PT ;  /* 0x000000ff1b00720c */ /* 0x010fe20003fc6270 */
[----:B------:R-:W-:Y:S02]  /*24570*/  @P0 IMAD.MOV.U32 R26, RZ, RZ, R23 ;  /* 0x000000ffff1a0224 */ /* 0x000fe400078e0017 */
[----:B------:R-:W-:-:S05]  /*24580*/  @P0 IMAD.MOV.U32 R27, RZ, RZ, R25 ;  /* 0x000000ffff1b0224 */ /* 0x000fca00078e0019 */
[----:B------:R1:W3:Y:S01]  /*24590*/  @P0 LDG.E.U8 R16, desc[UR14][R26.64] ;  /* 0x0000000e1a100981 */ /* 0x0002e2000c1e1100 */
[----:B------:R-:W-:Y:S01]  /*245a0*/  ISETP.GT.U32.AND P4, PT, R22, R55, PT ;  /* 0x000000371600720c */ /* 0x000fe20003f84070 */
[----:B------:R-:W-:-:S04]  /*245b0*/  @!P2 IMAD.IADD R53, R53, 0x1, -R22 ;  /* 0x000000013535a824 */ /* 0x000fc800078e0a16 */
[----:B------:R-:W-:Y:S01]  /*245c0*/  @!P5 IMAD.MOV R53, RZ, RZ, -R53 ;  /* 0x000000ffff35d224 */ /* 0x000fe200078e0a35 */
[----:B------:R-:W-:-:S04]  /*245d0*/  ISETP.GT.U32.AND P5, PT, R22, R58, PT ;  /* 0x0000003a1600720c */ /* 0x000fc80003fa4070 */
[----:B------:R-:W-:-:S03]  /*245e0*/  SEL R53, R59, R53, !P1 ;  /* 0x000000353b357207 */ /* 0x000fc60004800000 */
[--C-:B------:R-:W-:Y:S02]  /*245f0*/  @!P4 IMAD.IADD R55, R55, 0x1, -R22.reuse ;  /* 0x000000013737c824 */ /* 0x100fe400078e0a16 */
[----:B--2---:R-:W-:Y:S01]  /*24600*/  IMAD R53, R53, UR8, RZ ;  /* 0x0000000835357c24 */ /* 0x004fe2000f8e02ff */
[----:B------:R2:W-:Y:S02]  /*24610*/  STL [R1+0x9c8], R23 ;  /* 0x0009c81701007387 */ /* 0x0005e40000100800 */
[----:B------:R-:W-:Y:S01]  /*24620*/  ISETP.GT.U32.AND P2, PT, R22, R55, PT ;  /* 0x000000371600720c */ /* 0x000fe20003f44070 */
[----:B------:R-:W-:Y:S01]  /*24630*/  @!P5 IMAD.IADD R58, R58, 0x1, -R22 ;  /* 0x000000013a3ad824 */ /* 0x000fe200078e0a16 */
[----:B------:R4:W-:Y:S01]  /*24640*/  STL [R1+0x9c4], R25 ;  /* 0x0009c41901007387 */ /* 0x0009e20000100800 */
[----:B------:R-:W-:Y:S01]  /*24650*/  ISETP.GT.U32.AND P4, PT, R22, R54, PT ;  /* 0x000000361600720c */ /* 0x000fe20003f84070 */
[----:B------:R-:W0:Y:S01]  /*24660*/  LDCU UR8, c[0x0][0x3b0] ;  /* 0x00007600ff0877ac */ /* 0x000e220008000800 */
[----:B--2---:R-:W-:-:S04]  /*24670*/  IADD3 R23, P5, PT, R53, R20, RZ ;  /* 0x0000001435177210 */ /* 0x004fc80007fbe0ff */
[----:B----4-:R-:W-:Y:S01]  /*24680*/  LEA.HI.X.SX32 R25, R53, R17, 0x1, P5 ;  /* 0x0000001135197211 */ /* 0x010fe200028f0eff */
[----:B-1----:R-:W-:-:S03]  /*24690*/  @P0 IMAD.MOV.U32 R26, RZ, RZ, R23 ;  /* 0x000000ffff1a0224 */ /* 0x002fc600078e0017 */
[----:B------:R-:W-:Y:S02]  /*246a0*/  @!P2 IMAD.IADD R55, R55, 0x1, -R22 ;  /* 0x000000013737a824 */ /* 0x000fe400078e0a16 */
[----:B------:R-:W-:Y:S01]  /*246b0*/  @P0 IMAD.MOV.U32 R27, RZ, RZ, R25 ;  /* 0x000000ffff1b0224 */ /* 0x000fe200078e0019 */
[----:B------:R-:W-:-:S04]  /*246c0*/  ISETP.GE.AND P2, PT, R18, RZ, PT ;  /* 0x000000ff1200720c */ /* 0x000fc80003f46270 */
[----:B------:R-:W2:Y:S04]  /*246d0*/  @P0 LDG.E.U8 R7, desc[UR14][R26.64] ;  /* 0x0000000e1a070981 */ /* 0x000ea8000c1e1100 */
[----:B---3--:R1:W-:Y:S04]  /*246e0*/  STL [R1+0x84], R16 ;  /* 0x0000841001007387 */ /* 0x0083e80000100800 */
[----:B------:R-:W3:Y:S04]  /*246f0*/  LDL R18, [R1+0x1cb8] ;  /* 0x001cb80001127983 */ /* 0x000ee80000100800 */
[----:B-1----:R-:W4:Y:S04]  /*24700*/  LDL R16, [R1+0x1cb0] ;  /* 0x001cb00001107983 */ /* 0x002f280000100800 */
[----:B------:R1:W-:Y:S04]  /*24710*/  STL [R1+0x9f8], R23 ;  /* 0x0009f81701007387 */ /* 0x0003e80000100800 */
[----:B------:R0:W-:Y:S04]  /*24720*/  STL [R1+0x9f4], R25 ;  /* 0x0009f41901007387 */ /* 0x0001e80000100800 */
[----:B------:R-:W3:Y:S01]  /*24730*/  LDL R27, [R1+0x1c88] ;  /* 0x001c8800011b7983 */ /* 0x000ee20000100800 */
[----:B------:R-:W-:Y:S01]  /*24740*/  @!P4 IMAD.IADD R54, R54, 0x1, -R22 ;  /* 0x000000013636c824 */ /* 0x000fe200078e0a16 */
[----:B------:R-:W-:-:S03]  /*24750*/  ISETP.GT.U32.AND P4, PT, R22, R57, PT ;  /* 0x000000391600720c */ /* 0x000fc60003f84070 */
[----:B------:R-:W-:Y:S01]  /*24760*/  @!P6 IMAD.MOV R54, RZ, RZ, -R54 ;  /* 0x000000ffff36e224 */ /* 0x000fe200078e0a36 */
[----:B------:R-:W-:Y:S01]  /*24770*/  ISETP.GT.U32.AND P6, PT, R22, R58, PT ;  /* 0x0000003a1600720c */ /* 0x000fe20003fc4070 */
[----:B------:R-:W-:-:S03]  /*24780*/  @!P2 IMAD.MOV R55, RZ, RZ, -R55 ;  /* 0x000000ffff37a224 */ /* 0x000fc600078e0a37 */
[----:B------:R-:W-:-:S05]  /*24790*/  SEL R54, R59, R54, !P1 ;  /* 0x000000363b367207 */ /* 0x000fca0004800000 */
[--C-:B------:R-:W-:Y:S01]  /*247a0*/  @!P4 IMAD.IADD R57, R57, 0x1, -R22.reuse ;  /* 0x000000013939c824 */ /* 0x100fe200078e0a16 */
[----:B------:R-:W-:Y:S01]  /*247b0*/  ISETP.GT.U32.AND P4, PT, R22, R56, PT ;  /* 0x000000381600720c */ /* 0x000fe20003f84070 */
[----:B------:R-:W-:Y:S01]  /*247c0*/  IMAD R54, R54, UR9, RZ ;  /* 0x0000000936367c24 */ /* 0x000fe2000f8e02ff */
[----:B------:R-:W-:Y:S01]  /*247d0*/  SEL R55, R59, R55, !P1 ;  /* 0x000000373b377207 */ /* 0x000fe20004800000 */
[----:B------:R-:W-:Y:S01]  /*247e0*/  @!P6 IMAD.IADD R58, R58, 0x1, -R22 ;  /* 0x000000013a3ae824 */ /* 0x000fe200078e0a16 */
[----:B------:R-:W-:Y:S01]  /*247f0*/  ISETP.GT.U32.AND P5, PT, R22, R57, PT ;  /* 0x000000391600720c */ /* 0x000fe20003fa4070 */
[----:B--2---:R2:W-:Y:S01]  /*24800*/  STL [R1+0x80], R7 ;  /* 0x0000800701007387 */ /* 0x0045e20000100800 */
[----:B-1----:R-:W-:Y:S01]  /*24810*/  IADD3 R23, P6, PT, R54, R20, RZ ;  /* 0x0000001436177210 */ /* 0x002fe20007fde0ff */
[----:B0-----:R-:W-:-:S06]  /*24820*/  IMAD R55, R55, UR8, RZ ;  /* 0x0000000837377c24 */ /* 0x001fcc000f8e02ff */
[--C-:B------:R-:W-:Y:S01]  /*24830*/  @!P4 IMAD.IADD R56, R56, 0x1, -R22.reuse ;  /* 0x000000013838c824 */ /* 0x100fe200078e0a16 */
[----:B------:R-:W-:Y:S02]  /*24840*/  ISETP.GT.U32.AND P2, PT, R22, R24, PT ;  /* 0x000000181600720c */ /* 0x000fe40003f44070 */
[----:B------:R-:W-:Y:S01]  /*24850*/  LEA.HI.X.SX32 R25, R54, R17, 0x1, P6 ;  /* 0x0000001136197211 */ /* 0x000fe200030f0eff */
[--C-:B------:R-:W-:Y:S02]  /*24860*/  @!P5 IMAD.IADD R57, R57, 0x1, -R22.reuse ;  /* 0x000000013939d824 */ /* 0x100fe400078e0a16 */
[----:B------:R-:W-:Y:S01]  /*24870*/  @P0 IMAD.MOV.U32 R26, RZ, RZ, R23 ;  /* 0x000000ffff1a0224 */ /* 0x000fe200078e0017 */
[----:B------:R-:W-:Y:S01]  /*24880*/  STL [R1+0xa28], R23 ;  /* 0x000a281701007387 */ /* 0x000fe20000100800 */
[----:B------:R-:W0:Y:S01]  /*24890*/  LDCU UR8, c[0x0][0x3b0] ;  /* 0x00007600ff0877ac */ /* 0x000e220008000800 */
[----:B--2---:R-:W-:Y:S01]  /*248a0*/  IADD3 R7, P4, PT, R55, R20, RZ ;  /* 0x0000001437077210 */ /* 0x004fe20007f9e0ff */
[----:B------:R-:W1:Y:S04]  /*248b0*/  LDCU UR9, c[0x0][0x3b0] ;  /* 0x00007600ff0977ac */ /* 0x000e680008000800 */
[----:B------:R-:W-:Y:S01]  /*248c0*/  @!P2 IMAD.IADD R24, R24, 0x1, -R22 ;  /* 0x000000011818a824 */ /* 0x000fe200078e0a16 */
[----:B------:R-:W-:Y:S04]  /*248d0*/  STL [R1+0xa58], R7 ;  /* 0x000a580701007387 */ /* 0x000fe80000100800 */
[----:B------:R-:W-:Y:S01]  /*248e0*/  STL [R1+0xa24], R25 ;  /* 0x000a241901007387 */ /* 0x000fe20000100800 */
[----:B----4-:R-:W-:-:S02]  /*248f0*/  ISETP.GE.AND P5, PT, R16, RZ, PT ;  /* 0x000000ff1000720c */ /* 0x010fc40003fa6270 */
[----:B------:R-:W-:Y:S02]  /*24900*/  LEA.HI.X.SX32 R16, R55, R17, 0x1, P4 ;  /* 0x0000001137107211 */ /* 0x000fe400020f0eff */
[----:B---3--:R-:W-:Y:S01]  /*24910*/  ISETP.GE.AND P6, PT, R27, RZ, PT ;  /* 0x000000ff1b00720c */ /* 0x008fe20003fc6270 */
[----:B------:R-:W-:-:S05]  /*24920*/  @P0 IMAD.MOV.U32 R27, RZ, RZ, R25 ;  /* 0x000000ffff1b0224 */ /* 0x000fca00078e0019 */
[----:B------:R2:W3:Y:S02]  /*24930*/  @P0 LDG.E.U8 R3, desc[UR14][R26.64] ;  /* 0x0000000e1a030981 */ /* 0x0004e4000c1e1100 */
[----:B--2---:R-:W-:Y:S02]  /*24940*/  @P0 IMAD.MOV.U32 R26, RZ, RZ, R7 ;  /* 0x000000ffff1a0224 */ /* 0x004fe400078e0007 */
[----:B------:R-:W-:-:S05]  /*24950*/  @P0 IMAD.MOV.U32 R27, RZ, RZ, R16 ;  /* 0x000000ffff1b0224 */ /* 0x000fca00078e0010 */
[----:B------:R2:W4:Y:S01]  /*24960*/  @P0 LDG.E.U8 R0, desc[UR14][R26.64] ;  /* 0x0000000e1a000981 */ /* 0x000522000c1e1100 */
[----:B------:R-:W-:Y:S01]  /*24970*/  ISETP.GT.U32.AND P4, PT, R22, R56, PT ;  /* 0x000000381600720c */ /* 0x000fe20003f84070 */
[----:B------:R-:W-:Y:S01]  /*24980*/  @!P6 IMAD.MOV R58, RZ, RZ, -R58 ;  /* 0x000000ffff3ae224 */ /* 0x000fe200078e0a3a */
[----:B------:R-:W-:-:S04]  /*24990*/  ISETP.GE.AND P2, PT, R18, RZ, PT ;  /* 0x000000ff1200720c */ /* 0x000fc80003f46270 */
[----:B------:R-:W-:Y:S01]  /*249a0*/  SEL R58, R59, R58, !P1 ;  /* 0x0000003a3b3a7207 */ /* 0x000fe20004800000 */
[----:B------:R0:W-:Y:S04]  /*249b0*/  STL [R1+0xa54], R16 ;  /* 0x000a541001007387 */ /* 0x0001e80000100800 */
[----:B------:R-:W-:Y:S02]  /*249c0*/  IMAD R58, R58, UR10, RZ ;  /* 0x0000000a3a3a7c24 */ /* 0x000fe4000f8e02ff */
[----:B------:R-:W-:Y:S02]  /*249d0*/  @!P4 IMAD.IADD R56, R56, 0x1, -R22 ;  /* 0x000000013838c824 */ /* 0x000fe400078e0a16 */
[----:B------:R-:W-:Y:S01]  /*249e0*/  @!P5 IMAD.MOV R57, RZ, RZ, -R57 ;  /* 0x000000ffff39d224 */ /* 0x000fe200078e0a39 */
[----:B------:R-:W-:-:S02]  /*249f0*/  ISETP.GT.U32.AND P6, PT, R22, R24, PT ;  /* 0x000000181600720c */ /* 0x000fc40003fc4070 */
[----:B------:R-:W-:Y:S01]  /*24a00*/  PRMT R11, RZ, 0x7610, R11 ;  /* 0x00007610ff0b7816 */ /* 0x000fe2000000000b */
[----:B------:R-:W-:Y:S01]  /*24a10*/  @!P2 IMAD.MOV R56, RZ, RZ, -R56 ;  /* 0x000000ffff38a224 */ /* 0x000fe200078e0a38 */
[C---:B0-----:R-:W-:Y:S02]  /*24a20*/  IADD3 R16, P2, PT, R58.reuse, R20, RZ ;  /* 0x000000143a107210 */ /* 0x041fe40007f5e0ff */
[----:B------:R-:W-:Y:S01]  /*24a30*/  PRMT R19, RZ, 0x7610, R19 ;  /* 0x00007610ff137816 */ /* 0x000fe20000000013 */
[----:B------:R-:W0:Y:S01]  /*24a40*/  LDCU UR10, c[0x0][0x3b0] ;  /* 0x00007600ff0a77ac */ /* 0x000e220008000800 */
[----:B------:R-:W-:Y:S01]  /*24a50*/  LEA.HI.X.SX32 R18, R58, R17, 0x1, P2 ;  /* 0x000000113a127211 */ /* 0x000fe200010f0eff */
[----:B--2---:R-:W-:-:S04]  /*24a60*/  @P0 IMAD.MOV.U32 R26, RZ, RZ, R16 ;  /* 0x000000ffff1a0224 */ /* 0x004fc800078e0010 */
[----:B------:R-:W-:-:S05]  /*24a70*/  @P0 IMAD.MOV.U32 R27, RZ, RZ, R18 ;  /* 0x000000ffff1b0224 */ /* 0x000fca00078e0012 */
[----:B------:R2:W3:Y:S01]  /*24a80*/  @P0 LDG.E.U8 R10, desc[UR14][R26.64] ;  /* 0x0000000e1a0a0981 */ /* 0x0004e2000c1e1100 */
[----:B------:R-:W-:Y:S02]  /*24a90*/  SEL R57, R59, R57, !P1 ;  /* 0x000000393b397207 */ /* 0x000fe40004800000 */
[----:B------:R-:W-:-:S03]  /*24aa0*/  ISETP.GT.U32.AND P5, PT, R22, R29, PT ;  /* 0x0000001d1600720c */ /* 0x000fc60003fa4070 */
[----:B------:R-:W-:Y:S02]  /*24ab0*/  IMAD R57, R57, UR8, RZ ;  /* 0x0000000839397c24 */ /* 0x000fe4000f8e02ff */
[--C-:B------:R-:W-:Y:S01]  /*24ac0*/  @!P6 IMAD.IADD R24, R24, 0x1, -R22.reuse ;  /* 0x000000011818e824 */ /* 0x100fe200078e0a16 */
[----:B------:R-:W-:Y:S02]  /*24ad0*/  ISETP.GE.AND P2, PT, R87, RZ, PT ;  /* 0x000000ff5700720c */ /* 0x000fe40003f46270 */
[----:B------:R-:W-:Y:S01]  /*24ae0*/  SEL R56, R59, R56, !P1 ;  /* 0x000000383b387207 */ /* 0x000fe20004800000 */
[----:B----4-:R4:W-:Y:S04]  /*24af0*/  STL [R1+0x78], R0 ;  /* 0x0000780001007387 */ /* 0x0109e80000100800 */
[----:B------:R-:W-:Y:S04]  /*24b00*/  STL [R1+0xa80], R16 ;  /* 0x000a801001007387 */ /* 0x000fe80000100800 */
[----:B------:R-:W3:Y:S01]  /*24b10*/  LDL.LU R87, [R1+0x1d3c] ;  /* 0x001d3c0001577983 */ /* 0x000ee20000300800 */
[----:B------:R-:W-:Y:S01]  /*24b20*/  @!P5 IMAD.IADD R29, R29, 0x1, -R22 ;  /* 0x000000011d1dd824 */ /* 0x000fe200078e0a16 */
[----:B------:R-:W-:Y:S01]  /*24b30*/  ISETP.GT.U32.AND P4, PT, R22, R60, PT ;  /* 0x0000003c1600720c */ /* 0x000fe20003f84070 */
[----:B------:R-:W0:Y:S01]  /*24b40*/  LDCU UR8, c[0x0][0x3b0] ;  /* 0x00007600ff0877ac */ /* 0x000e220008000800 */
[----:B----4-:R-:W-:-:S04]  /*24b50*/  IADD3 R0, P6, PT, R57, R20, RZ ;  /* 0x0000001439007210 */ /* 0x010fc80007fde0ff */
[----:B------:R-:W-:Y:S01]  /*24b60*/  LEA.HI.X.SX32 R7, R57, R17, 0x1, P6 ;  /* 0x0000001139077211 */ /* 0x000fe200030f0eff */
[----:B------:R4:W-:Y:S04]  /*24b70*/  STL [R1+0xaa8], R0 ;  /* 0x000aa80001007387 */ /* 0x0009e80000100800 */
[----:B------:R-:W3:Y:S04]  /*24b80*/  LDL R23, [R1+0x1b0c] ;  /* 0x001b0c0001177983 */ /* 0x000ee80000100800 */
[----:B------:R-:W-:Y:S01]  /*24b90*/  STL [R1+0xa7c], R18 ;  /* 0x000a7c1201007387 */ /* 0x000fe20000100800 */
[----:B------:R-:W-:-:S03]  /*24ba0*/  ISETP.GE.AND P5, PT, R89, RZ, PT ;  /* 0x000000ff5900720c */ /* 0x000fc60003fa6270 */
[----:B------:R0:W-:Y:S01]  /*24bb0*/  STL [R1+0xaa4], R7 ;  /* 0x000aa40701007387 */ /* 0x0001e20000100800 */
[----:B--2---:R-:W-:-:S03]  /*24bc0*/  @P0 IMAD.MOV.U32 R26, RZ, RZ, R0 ;  /* 0x000000ffff1a0224 */ /* 0x004fc600078e0000 */
[----:B------:R-:W2:Y:S04]  /*24bd0*/  LDL.LU R89, [R1+0x1d38] ;  /* 0x001d380001597983 */ /* 0x000ea80000300800 */
[----:B----4-:R-:W4:Y:S01]  /*24be0*/  LDL R0, [R1+0x1b2c] ;  /* 0x001b2c0001007983 */ /* 0x010f220000100800 */
[----:B-1----:R-:W-:Y:S02]  /*24bf0*/  IMAD R56, R56, UR9, RZ ;  /* 0x0000000938387c24 */ /* 0x002fe4000f8e02ff */
[----:B------:R-:W-:Y:S02]  /*24c00*/  @P0 IMAD.MOV.U32 R27, RZ, RZ, R7 ;  /* 0x000000ffff1b0224 */ /* 0x000fe400078e0007 */
[----:B------:R-:W-:Y:S01]  /*24c10*/  @!P2 IMAD.MOV R24, RZ, RZ, -R24 ;  /* 0x000000ffff18a224 */ /* 0x000fe200078e0a18 */
[----:B------:R-:W-:Y:S01]  /*24c20*/  ISETP.GT.U32.AND P6, PT, R22, R29, PT ;  /* 0x0000001d1600720c */ /* 0x000fe20003fc4070 */
[----:B------:R-:W-:Y:S01]  /*24c30*/  @!P4 IMAD.IADD R60, R60, 0x1, -R22 ;  /* 0x000000013c3cc824 */ /* 0x000fe200078e0a16 */
[C---:B0-----:R-:W-:Y:S01]  /*24c40*/  IADD3 R7, P2, PT, R56.reuse, R20, RZ ;  /* 0x0000001438077210 */ /* 0x041fe20007f5e0ff */
[----:B------:R-:W0:Y:S04]  /*24c50*/  LDCU UR9, c[0x0][0x3b0] ;  /* 0x00007600ff0977ac */ /* 0x000e280008000800 */
[----:B------:R-:W-:Y:S04]  /*24c60*/  STL [R1+0xad0], R7 ;  /* 0x000ad00701007387 */ /* 0x000fe80000100800 */
[----:B---3--:R1:W-:Y:S02]  /*24c70*/  STL [R1+0x70], R10 ;  /* 0x0000700a01007387 */ /* 0x0083e40000100800 */
[----:B-1----:R-:W-:-:S05]  /*24c80*/  LEA.HI.X.SX32 R10, R56, R17, 0x1, P2 ;  /* 0x00000011380a7211 */ /* 0x002fca00010f0eff */
[----:B------:R1:W-:Y:S04]  /*24c90*/  STL [R1+0xacc], R10 ;  /* 0x000acc0a01007387 */ /* 0x0003e80000100800 */
[----:B------:R-:W3:Y:S01]  /*24ca0*/  LDL R18, [R1+0x1b4c] ;  /* 0x001b4c0001127983 */ /* 0x000ee20000100800 */
[----:B------:R-:W-:Y:S01]  /*24cb0*/  SEL R24, R59, R24, !P1 ;  /* 0x000000183b187207 */ /* 0x000fe20004800000 */
[----:B------:R-:W-:Y:S01]  /*24cc0*/  @!P6 IMAD.IADD R29, R29, 0x1, -R22 ;  /* 0x000000011d1de824 */ /* 0x000fe200078e0a16 */
[C---:B------:R-:W-:Y:S02]  /*24cd0*/  ISETP.GT.U32.AND P4, PT, R22.reuse, R63, PT ;  /* 0x0000003f1600720c */ /* 0x040fe40003f84070 */
[----:B------:R-:W-:Y:S01]  /*24ce0*/  ISETP.GT.U32.AND P6, PT, R22, R60, PT ;  /* 0x0000003c1600720c */ /* 0x000fe20003fc4070 */
[----:B------:R-:W-:-:S02]  /*24cf0*/  IMAD R16, R24, UR12, RZ ;  /* 0x0000000c18107c24 */ /* 0x000fc4000f8e02ff */
[----:B------:R-:W-:Y:S02]  /*24d00*/  @P0 IMAD.MOV.U32 R24, RZ, RZ, R7 ;  /* 0x000000ffff180224 */ /* 0x000fe400078e0007 */
[----:B------:R-:W-:Y:S02]  /*24d10*/  @!P5 IMAD.MOV R29, RZ, RZ, -R29 ;  /* 0x000000ffff1dd224 */ /* 0x000fe400078e0a1d */
[----:B------:R-:W-:Y:S01]  /*24d20*/  @P0 IMAD.MOV.U32 R25, RZ, RZ, R10 ;  /* 0x000000ffff190224 */ /* 0x000fe200078e000a */
[----:B------:R-:W-:Y:S02]  /*24d30*/  ISETP.GT.U32.AND P2, PT, R22, R64, PT ;  /* 0x000000401600720c */ /* 0x000fe40003f44070 */
[C---:B------:R-:W-:Y:S02]  /*24d40*/  IADD3 R7, P5, PT, R16.reuse, R20, RZ ;  /* 0x0000001410077210 */ /* 0x040fe40007fbe0ff */
[----:B------:R-:W-:Y:S01]  /*24d50*/  PRMT R56, RZ, 0x7610, R56 ;  /* 0x00007610ff387816 */ /* 0x000fe20000000038 */
[--C-:B------:R-:W-:Y:S01]  /*24d60*/  @!P4 IMAD.IADD R63, R63, 0x1, -R22.reuse ;  /* 0x000000013f3fc824 */ /* 0x100fe200078e0a16 */
[----:B-1----:R-:W-:Y:S01]  /*24d70*/  LEA.HI.X.SX32 R10, R16, R17, 0x1, P5 ;  /* 0x00000011100a7211 */ /* 0x002fe200028f0eff */
[----:B------:R1:W-:Y:S01]  /*24d80*/  STL [R1+0xaf8], R7 ;  /* 0x000af80701007387 */ /* 0x0003e20000100800 */
[----:B------:R-:W-:Y:S01]  /*24d90*/  @!P6 IMAD.IADD R60, R60, 0x1, -R22 ;  /* 0x000000013c3ce824 */ /* 0x000fe200078e0a16 */
[----:B------:R-:W-:-:S02]  /*24da0*/  SEL R29, R59, R29, !P1 ;  /* 0x0000001d3b1d7207 */ /* 0x000fc40004800000 */
[----:B------:R1:W2:Y:S04]  /*24db0*/  @P0 LDG.E.U8 R11, desc[UR14][R24.64] ;  /* 0x0000000e180b0981 */ /* 0x0002a8000c1e1100 */
[----:B------:R1:W-:Y:S01]  /*24dc0*/  STL [R1+0xaf4], R10 ;  /* 0x000af40a01007387 */ /* 0x0003e20000100800 */
[----:B------:R-:W-:Y:S01]  /*24dd0*/  @!P2 IMAD.IADD R64, R64, 0x1, -R22 ;  /* 0x000000014040a824 */ /* 0x000fe200078e0a16 */
[----:B------:R-:W-:Y:S01]  /*24de0*/  PRMT R21, RZ, 0x7610, R21 ;  /* 0x00007610ff157816 */ /* 0x000fe20000000015 */
[----:B0-----:R-:W-:Y:S01]  /*24df0*/  IMAD R29, R29, UR9, RZ ;  /* 0x000000091d1d7c24 */ /* 0x001fe2000f8e02ff */
[----:B------:R-:W-:Y:S01]  /*24e00*/  ISETP.GT.U32.AND P5, PT, R22, R63, PT ;  /* 0x0000003f1600720c */ /* 0x000fe20003fa4070 */
[----:B------:R-:W0:Y:S01]  /*24e10*/  LDCU UR9, c[0x0][0x3b0] ;  /* 0x00007600ff0977ac */ /* 0x000e220008000800 */
[----:B------:R-:W-:-:S02]  /*24e20*/  PRMT R81, RZ, 0x7610, R81 ;  /* 0x00007610ff517816 */ /* 0x000fc40000000051 */
[----:B------:R-:W-:Y:S02]  /*24e30*/  PRMT R55, RZ, 0x7610, R55 ;  /* 0x00007610ff377816 */ /* 0x000fe40000000037 */
[----:B------:R-:W-:Y:S01]  /*24e40*/  PRMT R54, RZ, 0x7610, R54 ;  /* 0x00007610ff367816 */ /* 0x000fe20000000036 */
[----:B-1----:R-:W-:Y:S02]  /*24e50*/  @P0 IMAD.MOV.U32 R24, RZ, RZ, R7 ;  /* 0x000000ffff180224 */ /* 0x002fe400078e0007 */
[----:B------:R-:W-:Y:S01]  /*24e60*/  @P0 IMAD.MOV.U32 R25, RZ, RZ, R10 ;  /* 0x000000ffff190224 */ /* 0x000fe200078e000a */
[----:B------:R-:W-:Y:S02]  /*24e70*/  IADD3 R7, P2, PT, R29, R20, RZ ;  /* 0x000000141d077210 */ /* 0x000fe40007f5e0ff */
[----:B------:R-:W-:Y:S02]  /*24e80*/  PRMT R2, RZ, 0x7610, R2 ;  /* 0x00007610ff027816 */ /* 0x000fe40000000002 */
[----:B------:R-:W-:-:S02]  /*24e90*/  PRMT R14, RZ, 0x7610, R14 ;  /* 0x00007610ff0e7816 */ /* 0x000fc4000000000e */
[----:B------:R-:W-:Y:S01]  /*24ea0*/  PRMT R13, RZ, 0x7610, R13 ;  /* 0x00007610ff0d7816 */ /* 0x000fe2000000000d */
[----:B------:R1:W2:Y:S01]  /*24eb0*/  @P0 LDG.E.U8 R19, desc[UR14][R24.64] ;  /* 0x0000000e18130981 */ /* 0x0002a2000c1e1100 */
[----:B------:R-:W-:Y:S02]  /*24ec0*/  LEA.HI.X.SX32 R10, R29, R17, 0x1, P2 ;  /* 0x000000111d0a7211 */ /* 0x000fe400010f0eff */
[----:B------:R-:W-:Y:S02]  /*24ed0*/  PRMT R4, RZ, 0x7610, R4 ;  /* 0x00007610ff047816 */ /* 0x000fe40000000004 */
[----:B------:R-:W-:Y:S01]  /*24ee0*/  PRMT R12, RZ, 0x7610, R12 ;  /* 0x00007610ff0c7816 */ /* 0x000fe2000000000c */
[----:B------:R-:W0:Y:S01]  /*24ef0*/  LDCU UR12, c[0x0][0x3b0] ;  /* 0x00007600ff0c77ac */ /* 0x000e220008000800 */
[----:B-1----:R-:W-:Y:S02]  /*24f00*/  @P0 IMAD.MOV.U32 R24, RZ, RZ, R7 ;  /* 0x000000ffff180224 */ /* 0x002fe400078e0007 */
[----:B------:R-:W-:-:S02]  /*24f10*/  @P0 IMAD.MOV.U32 R25, RZ, RZ, R10 ;  /* 0x000000ffff190224 */ /* 0x000fc400078e000a */
[----:B------:R-:W-:Y:S01]  /*24f20*/  @!P5 IMAD.IADD R63, R63, 0x1, -R22 ;  /* 0x000000013f3fd824 */ /* 0x000fe200078e0a16 */
[----:B------:R-:W-:Y:S02]  /*24f30*/  ISETP.GE.AND P4, PT, R23, RZ, PT ;  /* 0x000000ff1700720c */ /* 0x000fe40003f86270 */
[----:B----4-:R-:W-:Y:S02]  /*24f40*/  ISETP.GE.AND P6, PT, R0, RZ, PT ;  /* 0x000000ff0000720c */ /* 0x010fe40003fc6270 */
[C---:B------:R-:W-:Y:S01]  /*24f50*/  ISETP.GT.U32.AND P2, PT, R22.reuse, R65, PT ;  /* 0x000000411600720c */ /* 0x040fe20003f44070 */
[----:B------:R-:W4:Y:S04]  /*24f60*/  LDL R0, [R1+0x1b6c] ;  /* 0x001b6c0001007983 */ /* 0x000f280000100800 */
[----:B------:R1:W2:Y:S04]  /*24f70*/  @P0 LDG.E.U8 R56, desc[UR14][R24.64] ;  /* 0x0000000e18380981 */ /* 0x0002a8000c1e1100 */
[----:B------:R-:W-:Y:S01]  /*24f80*/  @!P4 IMAD.MOV R60, RZ, RZ, -R60 ;  /* 0x000000ffff3cc224 */ /* 0x000fe200078e0a3c */
[----:B------:R-:W-:-:S04]  /*24f90*/  ISETP.GT.U32.AND P4, PT, R22, R64, PT ;  /* 0x000000401600720c */ /* 0x000fc80003f84070 */
[----:B------:R-:W-:Y:S01]  /*24fa0*/  SEL R60, R59, R60, !P1 ;  /* 0x0000003c3b3c7207 */ /* 0x000fe20004800000 */
[----:B------:R0:W-:Y:S04]  /*24fb0*/  STL [R1+0xb20], R7 ;  /* 0x000b200701007387 */ /* 0x0001e80000100800 */
[----:B------:R-:W-:-:S04]  /*24fc0*/  IMAD R60, R60, UR8, RZ ;  /* 0x000000083c3c7c24 */ /* 0x000fc8000f8e02ff */
[--C-:B------:R-:W-:Y:S01]  /*24fd0*/  @!P4 IMAD.IADD R64, R64, 0x1, -R22.reuse ;  /* 0x000000014040c824 */ /* 0x100fe200078e0a16 */
[----:B------:R1:W-:Y:S01]  /*24fe0*/  STL [R1+0xb1c], R10 ;  /* 0x000b1c0a01007387 */ /* 0x0003e20000100800 */
[----:B0-----:R-:W-:Y:S02]  /*24ff0*/  IADD3 R7, P4, PT, R60, R20, RZ ;  /* 0x000000143c077210 */ /* 0x001fe40007f9e0ff */
[----:B---3--:R-:W-:Y:S02]  /*25000*/  ISETP.GE.AND P5, PT, R18, RZ, PT ;  /* 0x000000ff1200720c */ /* 0x008fe40003fa6270 */
[----:B-1----:R-:W-:Y:S01]  /*25010*/  LEA.HI.X.SX32 R10, R60, R17, 0x1, P4 ;  /* 0x000000113c0a7211 */ /* 0x002fe200020f0eff */
[----:B------:R0:W-:Y:S01]  /*25020*/  STL [R1+0x750], R7 ;  /* 0x0007500701007387 */ /* 0x0001e20000100800 */
[----:B------:R-:W-:Y:S02]  /*25030*/  @!P2 IMAD.IADD R65, R65, 0x1, -R22 ;  /* 0x000000014141a824 */ /* 0x000fe400078e0a16 */
[----:B------:R-:W-:Y:S01]  /*25040*/  @!P6 IMAD.MOV R63, RZ, RZ, -R63 ;  /* 0x000000ffff3fe224 */ /* 0x000fe200078e0a3f */
[----:B------:R-:W1:Y:S01]  /*25050*/  LDCU UR8, c[0x0][0x3b0] ;  /* 0x00007600ff0877ac */ /* 0x000e620008000800 */
[----:B------:R-:W-:Y:S04]  /*25060*/  STL [R1+0x74c], R10 ;  /* 0x00074c0a01007387 */ /* 0x000fe80000100800 */
[----:B------:R-:W3:Y:S01]  /*25070*/  LDL R18, [R1+0x1bac] ;  /* 0x001bac0001127983 */ /* 0x000ee20000100800 */
[----:B------:R-:W-:-:S02]  /*25080*/  ISETP.GT.U32.AND P6, PT, R22, R66, PT ;  /* 0x000000421600720c */ /* 0x000fc40003fc4070 */
[----:B------:R-:W-:Y:S02]  /*25090*/  ISETP.GT.U32.AND P4, PT, R22, R65, PT ;  /* 0x000000411600720c */ /* 0x000fe40003f84070 */
[----:B------:R-:W-:Y:S01]  /*250a0*/  SEL R63, R59, R63, !P1 ;  /* 0x0000003f3b3f7207 */ /* 0x000fe20004800000 */
[----:B------:R-:W2:Y:S01]  /*250b0*/  LDL R23, [R1+0x1b8c] ;  /* 0x001b8c0001177983 */ /* 0x000ea20000100800 */
[----:B------:R-:W-:-:S03]  /*250c0*/  @!P5 IMAD.MOV R64, RZ, RZ, -R64 ;  /* 0x000000ffff40d224 */ /* 0x000fc600078e0a40 */
[----:B------:R-:W-:Y:S01]  /*250d0*/  IMAD R63, R63, UR9, RZ ;  /* 0x000000093f3f7c24 */ /* 0x000fe2000f8e02ff */
[----:B------:R-:W-:Y:S01]  /*250e0*/  ISETP.GT.U32.AND P2, PT, R22, R67, PT ;  /* 0x000000431600720c */ /* 0x000fe20003f44070 */
[----:B------:R-:W-:Y:S01]  /*250f0*/  @P0 IMAD.MOV.U32 R24, RZ, RZ, R7 ;  /* 0x000000ffff180224 */ /* 0x000fe200078e0007 */
[----:B------:R-:W-:Y:S01]  /*25100*/  SEL R64, R59, R64, !P1 ;  /* 0x000000403b407207 */ /* 0x000fe20004800000 */
[----:B------:R-:W-:Y:S01]  /*25110*/  @P0 IMAD.MOV.U32 R25, RZ, RZ, R10 ;  /* 0x000000ffff190224 */ /* 0x000fe200078e000a */
[----:B------:R-:W0:Y:S01]  /*25120*/  LDCU UR9, c[0x0][0x3b0] ;  /* 0x00007600ff0977ac */ /* 0x000e220008000800 */
[--C-:B------:R-:W-:Y:S02]  /*25130*/  @!P6 IMAD.IADD R66, R66, 0x1, -R22.reuse ;  /* 0x000000014242e824 */ /* 0x100fe400078e0a16 */
[--C-:B------:R-:W-:Y:S02]  /*25140*/  @!P4 IMAD.IADD R65, R65, 0x1, -R22.reuse ;  /* 0x000000014141c824 */ /* 0x100fe400078e0a16 */
[----:B------:R-:W-:Y:S01]  /*25150*/  IMAD R64, R64, UR10, RZ ;  /* 0x0000000a40407c24 */ /* 0x000fe2000f8e02ff */
[----:B------:R0:W2:Y:S01]  /*25160*/  @P0 LDG.E.U8 R21, desc[UR14][R24.64] ;  /* 0x0000000e18150981 */ /* 0x0000a2000c1e1100 */
[----:B------:R-:W0:Y:S02]  /*25170*/  LDCU UR10, c[0x0][0x3b0] ;  /* 0x00007600ff0a77ac */ /* 0x000e240008000800 */
[----:B------:R-:W-:-:S05]  /*25180*/  @!P2 IMAD.IADD R67, R67, 0x1, -R22 ;  /* 0x000000014343a824 */ /* 0x000fca00078e0a16 */
[----:B------:R-:W-:-:S13]  /*25190*/  ISETP.GT.U32.AND P4, PT, R22, R67, PT ;  /* 0x000000431600720c */ /* 0x000fda0003f84070 */
[----:B------:R-:W-:Y:S01]  /*251a0*/  @!P4 IMAD.IADD R67, R67, 0x1, -R22 ;  /* 0x000000014343c824 */ /* 0x000fe200078e0a16 */
[----:B----4-:R-:W-:Y:S02]  /*251b0*/  ISETP.GE.AND P5, PT, R0, RZ, PT ;  /* 0x000000ff0000720c */ /* 0x010fe40003fa6270 */
[----:B------:R-:W-:-:S04]  /*251c0*/  IADD3 R0, P6, PT, R63, R20, RZ ;  /* 0x000000143f007210 */ /* 0x000fc80007fde0ff */
[----:B0-----:R-:W-:Y:S01]  /*251d0*/  LEA.HI.X.SX32 R7, R63, R17, 0x1, P6 ;  /* 0x000000113f077211 */ /* 0x001fe200030f0eff */
[----:B------:R0:W-:Y:S06]  /*251e0*/  STL [R1+0x790], R0 ;  /* 0x0007900001007387 */ /* 0x0001ec0000100800 */
[----:B------:R-:W-:Y:S01]  /*251f0*/  @!P5 IMAD.MOV R65, RZ, RZ, -R65 ;  /* 0x000000ffff41d224 */ /* 0x000fe200078e0a41 */
[----:B------:R-:W-:Y:S01]  /*25200*/  ISETP.GT.U32.AND P5, PT, R22, R68, PT ;  /* 0x000000441600720c */ /* 0x000fe20003fa4070 */
[----:B------:R4:W-:Y:S01]  /*25210*/  STL [R1+0x78c], R7 ;  /* 0x00078c0701007387 */ /* 0x0009e20000100800 */
[----:B------:R-:W-:-:S02]  /*25220*/  @P0 IMAD.MOV.U32 R25, RZ, RZ, R7 ;  /* 0x000000ffff190224 */ /* 0x000fc400078e0007 */
[----:B------:R-:W-:Y:S01]  /*25230*/  SEL R65, R59, R65, !P1 ;  /* 0x000000413b417207 */ /* 0x000fe20004800000 */
[----:B------:R-:W-:Y:S02]  /*25240*/  @P0 IMAD.MOV.U32 R24, RZ, RZ, R0 ;  /* 0x000000ffff180224 */ /* 0x000fe400078e0000 */
[----:B0-----:R-:W2:Y:S04]  /*25250*/  LDL R0, [R1+0x1bcc] ;  /* 0x001bcc0001007983 */ /* 0x001ea80000100800 */
[----:B------:R0:W2:Y:S01]  /*25260*/  @P0 LDG.E.U8 R81, desc[UR14][R24.64] ;  /* 0x0000000e18510981 */ /* 0x0000a2000c1e1100 */
[----:B----4-:R-:W-:Y:S01]  /*25270*/  IADD3 R7, P6, PT, R64, R20, RZ ;  /* 0x0000001440077210 */ /* 0x010fe20007fde0ff */
[----:B-1----:R-:W-:Y:S02]  /*25280*/  IMAD R65, R65, UR8, RZ ;  /* 0x0000000841417c24 */ /* 0x002fe4000f8e02ff */
[----:B------:R-:W-:Y:S01]  /*25290*/  @!P5 IMAD.IADD R68, R68, 0x1, -R22 ;  /* 0x000000014444d824 */ /* 0x000fe200078e0a16 */
[----:B------:R-:W-:-:S02]  /*252a0*/  ISETP.GT.U32.AND P2, PT, R22, R66, PT ;  /* 0x000000421600720c */ /* 0x000fc40003f44070 */
[----:B------:R-:W-:Y:S01]  /*252b0*/  LEA.HI.X.SX32 R10, R64, R17, 0x1, P6 ;  /* 0x00000011400a7211 */ /* 0x000fe200030f0eff */
[----:B------:R1:W-:Y:S01]  /*252c0*/  STL [R1+0x7d0], R7 ;  /* 0x0007d00701007387 */ /* 0x0003e20000100800 */
[----:B------:R-:W4:Y:S03]  /*252d0*/  LDCU UR8, c[0x0][0x3b0] ;  /* 0x00007600ff0877ac */ /* 0x000f260008000800 */
[----:B------:R3:W-:Y:S01]  /*252e0*/  STL [R1+0x7cc], R10 ;  /* 0x0007cc0a01007387 */ /* 0x0007e20000100800 */
[----:B0-----:R-:W-:Y:S02]  /*252f0*/  @P0 IMAD.MOV.U32 R25, RZ, RZ, R10 ;  /* 0x000000ffff190224 */ /* 0x001fe400078e000a */
[----:B------:R-:W-:Y:S02]  /*25300*/  @P0 IMAD.MOV.U32 R24, RZ, RZ, R7 ;  /* 0x000000ffff180224 */ /* 0x000fe400078e0007 */
[----:B-1----:R-:W2:Y:S01]  /*25310*/  LDL R7, [R1+0x1bf0] ;  /* 0x001bf00001077983 */ /* 0x002ea20000100800 */
[----:B---3--:R-:W-:-:S02]  /*25320*/  ISETP.GE.AND P4, PT, R18, RZ, PT ;  /* 0x000000ff1200720c */ /* 0x008fc40003f86270 */
[----:B------:R-:W-:Y:S01]  /*25330*/  ISETP.GT.U32.AND P6, PT, R22, R69, PT ;  /* 0x000000451600720c */ /* 0x000fe20003fc4070 */
[----:B------:R-:W-:Y:S01]  /*25340*/  @!P2 IMAD.IADD R66, R66, 0x1, -R22 ;  /* 0x000000014242a824 */ /* 0x000fe200078e0a16 */
[C---:B------:R-:W-:Y:S01]  /*25350*/  IADD3 R10, P5, PT, R65.reuse, R20, RZ ;  /* 0x00000014410a7210 */ /* 0x040fe20007fbe0ff */
[----:B------:R0:W3:Y:S03]  /*25360*/  @P0 LDG.E.U8 R55, desc[UR14][R24.64] ;  /* 0x0000000e18370981 */ /* 0x0000e6000c1e1100 */
[----:B------:R-:W-:Y:S01]  /*25370*/  LEA.HI.X.SX32 R16, R65, R17, 0x1, P5 ;  /* 0x0000001141107211 */ /* 0x000fe200028f0eff */
[----:B------:R1:W-:Y:S04]  /*25380*/  STL [R1+0x828], R10 ;  /* 0x0008280a01007387 */ /* 0x0003e80000100800 */
[----:B------:R0:W-:Y:S04]  /*25390*/  STL [R1+0x824], R16 ;  /* 0x0008241001007387 */ /* 0x0001e80000100800 */
[----:B------:R-:W3:Y:S01]  /*253a0*/  LDL R18, [R1+0x1c0c] ;  /* 0x001c0c0001127983 */ /* 0x000ee20000100800 */
[----:B--2---:R-:W-:-:S02]  /*253b0*/  ISETP.GE.AND P2, PT, R23, RZ, PT ;  /* 0x000000ff1700720c */ /* 0x004fc40003f46270 */
[C---:B------:R-:W-:Y:S01]  /*253c0*/  ISETP.GT.U32.AND P5, PT, R22.reuse, R71, PT ;  /* 0x000000471600720c */ /* 0x040fe20003fa4070 */
[----:B------:R-:W-:Y:S01]  /*253d0*/  @!P6 IMAD.IADD R69, R69, 0x1, -R22 ;  /* 0x000000014545e824 */ /* 0x000fe200078e0a16 */
[----:B------:R-:W-:Y:S01]  /*253e0*/  ISETP.GT.U32.AND P6, PT, R22, R68, PT ;  /* 0x000000441600720c */ /* 0x000fe20003fc4070 */
[----:B------:R-:W-:-:S08]  /*253f0*/  @!P4 IMAD.MOV R67, RZ, RZ, -R67 ;  /* 0x000000ffff43c224 */ /* 0x000fd000078e0a43 */
[----:B------:R-:W-:Y:S01]  /*25400*/  @!P2 IMAD.MOV R66, RZ, RZ, -R66 ;  /* 0x000000ffff42a224 */ /* 0x000fe200078e0a42 */
[----:B------:R-:W-:Y:S02]  /*25410*/  ISETP.GT.U32.AND P2, PT, R22, R69, PT ;  /* 0x000000451600720c */ /* 0x000fe40003f44070 */
[----:B------:R-:W-:Y:S01]  /*25420*/  SEL R67, R59, R67, !P1 ;  /* 0x000000433b437207 */ /* 0x000fe20004800000 */
[----:B------:R-:W-:Y:S01]  /*25430*/  @!P5 IMAD.IADD R71, R71, 0x1, -R22 ;  /* 0x000000014747d824 */ /* 0x000fe200078e0a16 */
[----:B------:R-:W-:-:S03]  /*25440*/  SEL R66, R59, R66, !P1 ;  /* 0x000000423b427207 */ /* 0x000fc60004800000 */
[----:B----4-:R-:W-:Y:S01]  /*25450*/  IMAD R67, R67, UR8, RZ ;  /* 0x0000000843437c24 */ /* 0x010fe2000f8e02ff */
[----:B------:R-:W-:Y:S01]  /*25460*/  ISETP.GT.U32.AND P5, PT, R22, R71, PT ;  /* 0x000000471600720c */ /* 0x000fe20003fa4070 */
[----:B0-----:R-:W-:Y:S02]  /*25470*/  @P0 IMAD.MOV.U32 R24, RZ, RZ, R10 ;  /* 0x000000ffff180224 */ /* 0x001fe400078e000a */
[----:B------:R-:W-:Y:S02]  /*25480*/  IMAD R66, R66, UR9, RZ ;  /* 0x0000000942427c24 */ /* 0x000fe4000f8e02ff */
[----:B------:R-:W-:Y:S02]  /*25490*/  @!P6 IMAD.IADD R68, R68, 0x1, -R22 ;  /* 0x000000014444e824 */ /* 0x000fe400078e0a16 */
[----:B------:R-:W-:Y:S01]  /*254a0*/  @P0 IMAD.MOV.U32 R25, RZ, RZ, R16 ;  /* 0x000000ffff190224 */ /* 0x000fe200078e0010 */
[----:B------:R-:W0:Y:S01]  /*254b0*/  LDCU UR8, c[0x0][0x3b0] ;  /* 0x00007600ff0877ac */ /* 0x000e220008000800 */
[----:B------:R-:W-:Y:S01]  /*254c0*/  @!P2 IMAD.IADD R69, R69, 0x1, -R22 ;  /* 0x000000014545a824 */ /* 0x000fe200078e0a16 */
[C---:B-1----:R-:W-:Y:S01]  /*254d0*/  IADD3 R10, P6, PT, R66.reuse, R20, RZ ;  /* 0x00000014420a7210 */ /* 0x042fe20007fde0ff */
[----:B------:R-:W1:Y:S01]  /*254e0*/  LDCU UR9, c[0x0][0x3b0] ;  /* 0x00007600ff0977ac */ /* 0x000e620008000800 */
[----:B------:R2:W4:Y:S02]  /*254f0*/  @P0 LDG.E.U8 R54, desc[UR14][R24.64] ;  /* 0x0000000e18360981 */ /* 0x000524000c1e1100 */
[----:B------:R-:W-:-:S02]  /*25500*/  LEA.HI.X.SX32 R16, R66, R17, 0x1, P6 ;  /* 0x0000001142107211 */ /* 0x000fc400030f0eff */
[----:B------:R-:W-:Y:S01]  /*25510*/  STL [R1+0x940], R10 ;  /* 0x0009400a01007387 */ /* 0x000fe20000100800 */
[----:B------:R-:W-:Y:S01]  /*25520*/  @!P5 IMAD.IADD R71, R71, 0x1, -R22 ;  /* 0x000000014747d824 */ /* 0x000fe200078e0a16 */
[----:B------:R-:W-:Y:S02]  /*25530*/  ISETP.GE.AND P4, PT, R0, RZ, PT ;  /* 0x000000ff0000720c */ /* 0x000fe40003f86270 */
[----:B------:R-:W-:-:S05]  /*25540*/  IADD3 R0, P2, PT, R67, R20, RZ ;  /* 0x0000001443007210 */ /* 0x000fca0007f5e0ff */
[----:B------:R0:W-:Y:S04]  /*25550*/  STL [R1+0x970], R0 ;  /* 0x0009700001007387 */ /* 0x0001e80000100800 */
[----:B------:R-:W-:Y:S01]  /*25560*/  STL [R1+0x93c], R16 ;  /* 0x00093c1001007387 */ /* 0x000fe20000100800 */
[----:B------:R-:W-:Y:S02]  /*25570*/  ISETP.GE.AND P6, PT, R7, RZ, PT ;  /* 0x000000ff0700720c */ /* 0x000fe40003fc6270 */
[----:B------:R-:W-:-:S05]  /*25580*/  LEA.HI.X.SX32 R7, R67, R17, 0x1, P2 ;  /* 0x0000001143077211 */ /* 0x000fca00010f0eff */
[----:B------:R0:W-:Y:S01]  /*25590*/  STL [R1+0x96c], R7 ;  /* 0x00096c0701007387 */ /* 0x0001e20000100800 */
[----:B---3--:R-:W-:Y:S01]  /*255a0*/  ISETP.GE.AND P5, PT, R18, RZ, PT ;  /* 0x000000ff1200720c */ /* 0x008fe20003fa6270 */
[----:B------:R-:W-:Y:S02]  /*255b0*/  @!P4 IMAD.MOV R68, RZ, RZ, -R68 ;  /* 0x000000ffff44c224 */ /* 0x000fe400078e0a44 */
[----:B------:R-:W3:Y:S04]  /*255c0*/  LDL R18, [R1+0x1c4c] ;  /* 0x001c4c0001127983 */ /* 0x000ee80000100800 */
[----:B------:R-:W4:Y:S01]  /*255d0*/  LDL R23, [R1+0x1c2c] ;  /* 0x001c2c0001177983 */ /* 0x000f220000100800 */
[----:B------:R-:W-:Y:S01]  /*255e0*/  SEL R68, R59, R68, !P1 ;  /* 0x000000443b447207 */ /* 0x000fe20004800000 */
[----:B--2---:R-:W-:-:S02]  /*255f0*/  @P0 IMAD.MOV.U32 R24, RZ, RZ, R10 ;  /* 0x000000ffff180224 */ /* 0x004fc400078e000a */
[----:B------:R-:W-:Y:S02]  /*25600*/  @P0 IMAD.MOV.U32 R25, RZ, RZ, R16 ;  /* 0x000000ffff190224 */ /* 0x000fe400078e0010 */
[----:B------:R-:W-:Y:S02]  /*25610*/  IMAD R68, R68, UR10, RZ ;  /* 0x0000000a44447c24 */ /* 0x000fe4000f8e02ff */
[----:B------:R-:W-:Y:S01]  /*25620*/  @!P6 IMAD.MOV R69, RZ, RZ, -R69 ;  /* 0x000000ffff45e224 */ /* 0x000fe200078e0a45 */
[----:B------:R2:W4:Y:S01]  /*25630*/  @P0 LDG.E.U8 R2, desc[UR14][R24.64] ;  /* 0x0000000e18020981 */ /* 0x000522000c1e1100 */
[C---:B------:R-:W-:Y:S01]  /*25640*/  ISETP.GT.U32.AND P2, PT, R22.reuse, R74, PT ;  /* 0x0000004a1600720c */ /* 0x040fe20003f44070 */
[----:B------:R-:W-:Y:S01]  /*25650*/  @!P5 IMAD.MOV R71, RZ, RZ, -R71 ;  /* 0x000000ffff47d224 */ /* 0x000fe200078e0a47 */
[----:B------:R-:W-:Y:S02]  /*25660*/  ISETP.GT.U32.AND P4, PT, R22, R72, PT ;  /* 0x000000481600720c */ /* 0x000fe40003f84070 */
[----:B------:R-:W-:Y:S01]  /*25670*/  SEL R69, R59, R69, !P1 ;  /* 0x000000453b457207 */ /* 0x000fe20004800000 */
[----:B------:R-:W1:Y:S01]  /*25680*/  LDCU UR10, c[0x0][0x3b0] ;  /* 0x00007600ff0a77ac */ /* 0x000e620008000800 */
[----:B--2---:R-:W-:Y:S01]  /*25690*/  @P0 IMAD.MOV.U32 R24, RZ, RZ, R0 ;  /* 0x000000ffff180224 */ /* 0x004fe200078e0000 */
[----:B0-----:R-:W-:Y:S01]  /*256a0*/  IADD3 R0, P6, PT, R68, R20, RZ ;  /* 0x0000001444007210 */ /* 0x001fe20007fde0ff */
[----:B------:R-:W-:-:S03]  /*256b0*/  @P0 IMAD.MOV.U32 R25, RZ, RZ, R7 ;  /* 0x000000ffff190224 */ /* 0x000fc600078e0007 */
[----:B------:R-:W-:Y:S01]  /*256c0*/  LEA.HI.X.SX32 R7, R68, R17, 0x1, P6 ;  /* 0x0000001144077211 */ /* 0x000fe200030f0eff */
[----:B------:R0:W-:Y:S04]  /*256d0*/  STL [R1+0x9a0], R0 ;  /* 0x0009a00001007387 */ /* 0x0001e80000100800 */
[----:B------:R2:W4:Y:S04]  /*256e0*/  @P0 LDG.E.U8 R14, desc[UR14][R24.64] ;  /* 0x0000000e180e0981 */ /* 0x000528000c1e1100 */
[----:B------:R1:W-:Y:S01]  /*256f0*/  STL [R1+0x99c], R7 ;  /* 0x00099c0701007387 */ /* 0x0003e20000100800 */
[----:B------:R-:W-:Y:S01]  /*25700*/  IMAD R69, R69, UR8, RZ ;  /* 0x0000000845457c24 */ /* 0x000fe2000f8e02ff */
[----:B------:R-:W-:Y:S01]  /*25710*/  ISETP.GT.U32.AND P5, PT, R22, R73, PT ;  /* 0x000000491600720c */ /* 0x000fe20003fa4070 */
[--C-:B------:R-:W-:Y:S01]  /*25720*/  @!P2 IMAD.IADD R74, R74, 0x1, -R22.reuse ;  /* 0x000000014a4aa824 */ /* 0x100fe200078e0a16 */
[----:B------:R-:W-:Y:S01]  /*25730*/  SEL R71, R59, R71, !P1 ;  /* 0x000000473b477207 */ /* 0x000fe20004800000 */
[----:B------:R-:W-:Y:S01]  /*25740*/  @!P4 IMAD.IADD R72, R72, 0x1, -R22 ;  /* 0x000000014848c824 */ /* 0x000fe200078e0a16 */
[----:B------:R-:W3:Y:S01]  /*25750*/  LDCU UR8, c[0x0][0x3b0] ;  /* 0x00007600ff0877ac */ /* 0x000ee20008000800 */
[----:B--2---:R-:W-:-:S02]  /*25760*/  @P0 IMAD.MOV.U32 R24, RZ, RZ, R0 ;  /* 0x000000ffff180224 */ /* 0x004fc400078e0000 */
[----:B0-----:R-:W2:Y:S01]  /*25770*/  LDL R0, [R1+0x1c94] ;  /* 0x001c940001007983 */ /* 0x001ea20000100800 */
[----:B------:R-:W-:Y:S01]  /*25780*/  @P0 IMAD.MOV.U32 R25, RZ, RZ, R7 ;  /* 0x000000ffff190224 */ /* 0x000fe200078e0007 */
[----:B-1----:R-:W-:-:S04]  /*25790*/  IADD3 R7, P6, PT, R69, R20, RZ ;  /* 0x0000001445077210 */ /* 0x002fc80007fde0ff */
[----:B------:R-:W-:Y:S01]  /*257a0*/  LEA.HI.X.SX32 R10, R69, R17, 0x1, P6 ;  /* 0x00000011450a7211 */ /* 0x000fe200030f0eff */
[----:B------:R0:W2:Y:S04]  /*257b0*/  @P0 LDG.E.U8 R13, desc[UR14][R24.64] ;  /* 0x0000000e180d0981 */ /* 0x0000a8000c1e1100 */
[----:B------:R1:W-:Y:S04]  /*257c0*/  STL [R1+0x9d0], R7 ;  /* 0x0009d00701007387 */ /* 0x0003e80000100800 */
[----:B------:R1:W-:Y:S01]  /*257d0*/  STL [R1+0x9cc], R10 ;  /* 0x0009cc0a01007387 */ /* 0x0003e20000100800 */
[----:B------:R-:W-:Y:S01]  /*257e0*/  ISETP.GT.U32.AND P2, PT, R22, R74, PT ;  /* 0x0000004a1600720c */ /* 0x000fe20003f44070 */
[----:B------:R-:W-:-:S02]  /*257f0*/  IMAD R71, R71, UR9, RZ ;  /* 0x0000000947477c24 */ /* 0x000fc4000f8e02ff */
[----:B------:R-:W-:Y:S01]  /*25800*/  @!P5 IMAD.IADD R73, R73, 0x1, -R22 ;  /* 0x000000014949d824 */ /* 0x000fe200078e0a16 */
[----:B------:R-:W-:Y:S01]  /*25810*/  ISETP.GT.U32.AND P4, PT, R22, R72, PT ;  /* 0x000000481600720c */ /* 0x000fe20003f84070 */
[----:B------:R-:W2:Y:S01]  /*25820*/  LDCU UR9, c[0x0][0x3b0] ;  /* 0x00007600ff0977ac */ /* 0x000ea20008000800 */
[----:B0-----:R-:W-:Y:S02]  /*25830*/  @P0 IMAD.MOV.U32 R24, RZ, RZ, R7 ;  /* 0x000000ffff180224 */ /* 0x001fe400078e0007 */
[----:B-1----:R-:W2:Y:S01]  /*25840*/  LDL R7, [R1+0x1cbc] ;  /* 0x001cbc0001077983 */ /* 0x002ea20000100800 */
[----:B------:R-:W-:Y:S01]  /*25850*/  @P0 IMAD.MOV.U32 R25, RZ, RZ, R10 ;  /* 0x000000ffff190224 */ /* 0x000fe200078e000a */
[----:B------:R-:W-:-:S04]  /*25860*/  IADD3 R10, P5, PT, R71, R20, RZ ;  /* 0x00000014470a7210 */ /* 0x000fc80007fbe0ff */
[----:B------:R-:W-:Y:S01]  /*25870*/  LEA.HI.X.SX32 R16, R71, R17, 0x1, P5 ;  /* 0x0000001147107211 */ /* 0x000fe200028f0eff */
[--C-:B------:R-:W-:Y:S01]  /*25880*/  @!P2 IMAD.IADD R74, R74, 0x1, -R22.reuse ;  /* 0x000000014a4aa824 */ /* 0x100fe200078e0a16 */
[----:B------:R0:W-:Y:S04]  /*25890*/  STL [R1+0xa00], R10 ;  /* 0x000a000a01007387 */ /* 0x0001e80000100800 */
[----:B------:R1:W-:Y:S01]  /*258a0*/  STL [R1+0x9fc], R16 ;  /* 0x0009fc1001007387 */ /* 0x0003e20000100800 */
[----:B------:R-:W-:-:S03]  /*258b0*/  @!P4 IMAD.IADD R72, R72, 0x1, -R22 ;  /* 0x000000014848c824 */ /* 0x000fc600078e0a16 */
[----:B------:R0:W2:Y:S01]  /*258c0*/  @P0 LDG.E.U8 R4, desc[UR14][R24.64] ;  /* 0x0000000e18040981 */ /* 0x0000a2000c1e1100 */
[----:B---3--:R-:W-:-:S03]  /*258d0*/  ISETP.GE.AND P2, PT, R18, RZ, PT ;  /* 0x000000ff1200720c */ /* 0x008fc60003f46270 */
[----:B------:R-:W3:Y:S01]  /*258e0*/  LDL R18, [R1+0x1cc4] ;  /* 0x001cc40001127983 */ /* 0x000ee20000100800 */
[----:B------:R-:W-:Y:S02]  /*258f0*/  ISETP.GT.U32.AND P4, PT, R22, R75, PT ;  /* 0x0000004b1600720c */ /* 0x000fe40003f84070 */
[----:B----4-:R-:W-:-:S11]  /*25900*/  ISETP.GE.AND P6, PT, R23, RZ, PT ;  /* 0x000000ff1700720c */ /* 0x010fd60003fc6270 */
[----:B------:R-:W-:Y:S02]  /*25910*/  @!P4 IMAD.IADD R75, R75, 0x1, -R22 ;  /* 0x000000014b4bc824 */ /* 0x000fe400078e0a16 */
[----:B------:R-:W-:-:S03]  /*25920*/  @!P6 IMAD.MOV R72, RZ, RZ, -R72 ;  /* 0x000000ffff48e224 */ /* 0x000fc600078e0a48 */
[C---:B------:R-:W-:Y:S02]  /*25930*/  ISETP.GT.U32.AND P5, PT, R22.reuse, R75, PT ;  /* 0x0000004b1600720c */ /* 0x040fe40003fa4070 */
[----:B------:R-:W-:Y:S02]  /*25940*/  SEL R72, R59, R72, !P1 ;  /* 0x000000483b487207 */ /* 0x000fe40004800000 */
[C---:B------:R-:W-:Y:S02]  /*25950*/  ISETP.GT.U32.AND P4, PT, R22.reuse, R73, PT ;  /* 0x000000491600720c */ /* 0x040fe40003f84070 */
[----:B------:R-:W-:Y:S01]  /*25960*/  ISETP.GT.U32.AND P6, PT, R22, R76, PT ;  /* 0x0000004c1600720c */ /* 0x000fe20003fc4070 */
[----:B------:R-:W-:Y:S02]  /*25970*/  @!P2 IMAD.MOV R74, RZ, RZ, -R74 ;  /* 0x000000ffff4aa224 */ /* 0x000fe400078e0a4a */
[----:B------:R-:W-:Y:S02]  /*25980*/  IMAD R72, R72, UR8, RZ ;  /* 0x0000000848487c24 */ /* 0x000fe4000f8e02ff */
[----:B0-----:R-:W-:-:S02]  /*25990*/  @P0 IMAD.MOV.U32 R24, RZ, RZ, R10 ;  /* 0x000000ffff180224 */ /* 0x001fc400078e000a */
[----:B------:R-:W-:Y:S02]  /*259a0*/  @P0 IMAD.MOV.U32 R25, RZ, RZ, R16 ;  /* 0x000000ffff190224 */ /* 0x000fe400078e0010 */
[--C-:B------:R-:W-:Y:S01]  /*259b0*/  @!P5 IMAD.IADD R75, R75, 0x1, -R22.reuse ;  /* 0x000000014b4bd824 */ /* 0x100fe200078e0a16 */
[----:B------:R-:W-:Y:S02]  /*259c0*/  IADD3 R10, P5, PT, R72, R20, RZ ;  /* 0x00000014480a7210 */ /* 0x000fe40007fbe0ff */
[----:B--2---:R-:W-:Y:S01]  /*259d0*/  ISETP.GE.AND P2, PT, R0, RZ, PT ;  /* 0x000000ff0000720c */ /* 0x004fe20003f46270 */
[--C-:B------:R-:W-:Y:S01]  /*259e0*/  @!P4 IMAD.IADD R73, R73, 0x1, -R22.reuse ;  /* 0x000000014949c824 */ /* 0x100fe200078e0a16 */
[----:B-1----:R-:W-:Y:S02]  /*259f0*/  LEA.HI.X.SX32 R16, R72, R17, 0x1, P5 ;  /* 0x0000001148107211 */ /* 0x002fe400028f0eff */
[----:B------:R-:W-:Y:S02]  /*25a00*/  ISETP.GT.U32.AND P5, PT, R22, R40, PT ;  /* 0x000000281600720c */ /* 0x000fe40003fa4070 */
[----:B------:R-:W-:Y:S01]  /*25a10*/  SEL R74, R59, R74, !P1 ;  /* 0x0000004a3b4a7207 */ /* 0x000fe20004800000 */
[----:B------:R-:W-:Y:S01]  /*25a20*/  @!P6 IMAD.IADD R76, R76, 0x1, -R22 ;  /* 0x000000014c4ce824 */ /* 0x000fe200078e0a16 */
[----:B------:R0:W2:Y:S01]  /*25a30*/  @P0 LDG.E.U8 R12, desc[UR14][R24.64] ;  /* 0x0000000e180c0981 */ /* 0x0000a2000c1e1100 */
[----:B------:R-:W-:-:S02]  /*25a40*/  PRMT R92, RZ, 0x7610, R92 ;  /* 0x00007610ff5c7816 */ /* 0x000fc4000000005c */
[----:B------:R-:W-:Y:S01]  /*25a50*/  PRMT R53, RZ, 0x7610, R53 ;  /* 0x00007610ff357816 */ /* 0x000fe20000000035 */
[----:B------:R-:W-:Y:S01]  /*25a60*/  IMAD R74, R74, UR10, RZ ;  /* 0x0000000a4a4a7c24 */ /* 0x000fe2000f8e02ff */
[----:B------:R-:W-:Y:S01]  /*25a70*/  ISETP.GT.U32.AND P4, PT, R22, R76, PT ;  /* 0x0000004c1600720c */ /* 0x000fe20003f84070 */
[----:B------:R-:W-:Y:S01]  /*25a80*/  STL [R1+0xa30], R10 ;  /* 0x000a300a01007387 */ /* 0x000fe20000100800 */
[----:B------:R-:W1:Y:S01]  /*25a90*/  LDCU UR8, c[0x0][0x3b0] ;  /* 0x00007600ff0877ac */ /* 0x000e620008000800 */
[----:B------:R-:W-:Y:S01]  /*25aa0*/  @!P2 IMAD.MOV R73, RZ, RZ, -R73 ;  /* 0x000000ffff49a224 */ /* 0x000fe200078e0a49 */
[----:B------:R-:W-:Y:S02]  /*25ab0*/  PRMT R91, RZ, 0x7610, R91 ;  /* 0x00007610ff5b7816 */ /* 0x000fe4000000005b */
[----:B------:R-:W-:Y:S01]  /*25ac0*/  PRMT R90, RZ, 0x7610, R90 ;  /* 0x00007610ff5a7816 */ /* 0x000fe2000000005a */
[----:B------:R-:W-:Y:S02]  /*25ad0*/  @!P5 IMAD.IADD R40, R40, 0x1, -R22 ;  /* 0x000000012828d824 */ /* 0x000fe400078e0a16 */
[----:B0-----:R-:W-:-:S02]  /*25ae0*/  @P0 IMAD.MOV.U32 R24, RZ, RZ, R10 ;  /* 0x000000ffff180224 */ /* 0x001fc400078e000a */
[----:B------:R-:W-:Y:S01]  /*25af0*/  @P0 IMAD.MOV.U32 R25, RZ, RZ, R16 ;  /* 0x000000ffff190224 */ /* 0x000fe200078e0010 */
[----:B------:R-:W-:Y:S02]  /*25b00*/  ISETP.GE.AND P2, PT, R7, RZ, PT ;  /* 0x000000ff0700720c */ /* 0x000fe40003f46270 */
[----:B------:R-:W-:Y:S02]  /*25b10*/  IADD3 R0, P6, PT, R74, R20, RZ ;  /* 0x000000144a007210 */ /* 0x000fe40007fde0ff */
[----:B------:R-:W-:Y:S01]  /*25b20*/  SEL R73, R59, R73, !P1 ;  /* 0x000000493b497207 */ /* 0x000fe20004800000 */
[----:B------:R-:W0:Y:S01]  /*25b30*/  LDCU UR10, c[0x0][0x3b0] ;  /* 0x00007600ff0a77ac */ /* 0x000e220008000800 */
[----:B------:R-:W-:Y:S01]  /*25b40*/  @!P4 IMAD.IADD R76, R76, 0x1, -R22 ;  /* 0x000000014c4cc824 */ /* 0x000fe200078e0a16 */
[----:B------:R-:W-:Y:S02]  /*25b50*/  LEA.HI.X.SX32 R7, R74, R17, 0x1, P6 ;  /* 0x000000114a077211 */ /* 0x000fe400030f0eff */
[C---:B------:R-:W-:Y:S01]  /*25b60*/  ISETP.GT.U32.AND P6, PT, R22.reuse, R38, PT ;  /* 0x000000261600720c */ /* 0x040fe20003fc4070 */
[----:B------:R-:W-:Y:S01]  /*25b70*/  IMAD R73, R73, UR9, RZ ;  /* 0x0000000949497c24 */ /* 0x000fe2000f8e02ff */
[----:B------:R4:W2:Y:S04]  /*25b80*/  @P0 LDG.E.U8 R92, desc[UR14][R24.64] ;  /* 0x0000000e185c0981 */ /* 0x0008a8000c1e1100 */
[----:B------:R0:W-:Y:S01]  /*25b90*/  STL [R1+0xa60], R0 ;  /* 0x000a600001007387 */ /* 0x0001e20000100800 */
[----:B------:R-:W-:Y:S01]  /*25ba0*/  @!P2 IMAD.MOV R75, RZ, RZ, -R75 ;  /* 0x000000ffff4ba224 */ /* 0x000fe200078e0a4b */
[----:B------:R-:W-:-:S02]  /*25bb0*/  ISETP.GT.U32.AND P2, PT, R22, R40, PT ;  /* 0x000000281600720c */ /* 0x000fc40003f44070 */
[----:B------:R-:W-:Y:S01]  /*25bc0*/  STL [R1+0xa2c], R16 ;  /* 0x000a2c1001007387 */ /* 0x000fe20000100800 */
[----:B------:R-:W1:Y:S01]  /*25bd0*/  LDCU UR9, c[0x0][0x3b0] ;  /* 0x00007600ff0977ac */ /* 0x000e620008000800 */
[----:B----4-:R-:W-:Y:S01]  /*25be0*/  @P0 IMAD.MOV.U32 R24, RZ, RZ, R0 ;  /* 0x000000ffff180224 */ /* 0x010fe200078e0000 */
[----:B0-----:R-:W-:Y:S02]  /*25bf0*/  IADD3 R0, P5, PT, R73, R20, RZ ;  /* 0x0000001449007210 */ /* 0x001fe40007fbe0ff */
[----:B------:R-:W-:Y:S01]  /*25c00*/  SEL R75, R59, R75, !P1 ;  /* 0x0000004b3b4b7207 */ /* 0x000fe20004800000 */
[----:B------:R0:W-:Y:S01]  /*25c10*/  STL [R1+0xa5c], R7 ;  /* 0x000a5c0701007387 */ /* 0x0001e20000100800 */
[----:B------:R-:W-:Y:S02]  /*25c20*/  @P0 IMAD.MOV.U32 R25, RZ, RZ, R7 ;  /* 0x000000ffff190224 */ /* 0x000fe400078e0007 */
[--C-:B------:R-:W-:Y:S02]  /*25c30*/  @!P6 IMAD.IADD R38, R38, 0x1, -R22.reuse ;  /* 0x000000012626e824 */ /* 0x100fe400078e0a16 */
[----:B------:R-:W-:Y:S01]  /*25c40*/  IMAD R75, R75, UR12, RZ ;  /* 0x0000000c4b4b7c24 */ /* 0x000fe2000f8e02ff */
[----:B------:R-:W-:Y:S04]  /*25c50*/  STL [R1+0xa88], R0 ;  /* 0x000a880001007387 */ /* 0x000fe80000100800 */
[----:B------:R4:W2:Y:S01]  /*25c60*/  @P0 LDG.E.U8 R53, desc[UR14][R24.64] ;  /* 0x0000000e18350981 */ /* 0x0008a2000c1e1100 */
[----:B0-----:R-:W-:Y:S01]  /*25c70*/  LEA.HI.X.SX32 R7, R73, R17, 0x1, P5 ;  /* 0x0000001149077211 */ /* 0x001fe200028f0eff */
[----:B------:R-:W-:Y:S01]  /*25c80*/  @!P2 IMAD.IADD R40, R40, 0x1, -R22 ;  /* 0x000000012828a824 */ /* 0x000fe200078e0a16 */
[----:B------:R-:W-:-:S02]  /*25c90*/  ISETP.GT.U32.AND P6, PT, R22, R38, PT ;  /* 0x000000261600720c */ /* 0x000fc40003fc4070 */
[----:B------:R-:W-:Y:S01]  /*25ca0*/  PRMT R82, RZ, 0x7610, R82 ;  /* 0x00007610ff527816 */ /* 0x000fe20000000052 */
[----:B------:R-:W0:Y:S01]  /*25cb0*/  LDCU UR12, c[0x0][0x3b0] ;  /* 0x00007600ff0c77ac */ /* 0x000e220008000800 */
[----:B------:R1:W-:Y:S01]  /*25cc0*/  STL [R1+0xa84], R7 ;  /* 0x000a840701007387 */ /* 0x0003e20000100800 */
[----:B----4-:R-:W-:Y:S02]  /*25cd0*/  @P0 IMAD.MOV.U32 R25, RZ, RZ, R7 ;  /* 0x000000ffff190224 */ /* 0x010fe400078e0007 */
[----:B------:R-:W-:Y:S01]  /*25ce0*/  @P0 IMAD.MOV.U32 R24, RZ, RZ, R0 ;  /* 0x000000ffff180224 */ /* 0x000fe200078e0000 */
[----:B------:R-:W-:Y:S02]  /*25cf0*/  ISETP.GE.AND P5, PT, R88, RZ, PT ;  /* 0x000000ff5800720c */ /* 0x000fe40003fa6270 */
[----:B------:R-:W4:Y:S04]  /*25d00*/  LDL.LU R88, [R1+0x1d34] ;  /* 0x001d340001587983 */ /* 0x000f280000300800 */
[----:B------:R0:W2:Y:S01]  /*25d10*/  @P0 LDG.E.U8 R91, desc[UR14][R24.64] ;  /* 0x0000000e185b0981 */ /* 0x0000a2000c1e1100 */
[----:B-1----:R-:W-:-:S04]  /*25d20*/  IADD3 R7, P2, PT, R75, R20, RZ ;  /* 0x000000144b077210 */ /* 0x002fc80007f5e0ff */
[----:B------:R-:W-:Y:S01]  /*25d30*/  LEA.HI.X.SX32 R10, R75, R17, 0x1, P2 ;  /* 0x000000114b0a7211 */ /* 0x000fe200010f0eff */
[----:B------:R-:W-:Y:S01]  /*25d40*/  STL [R1+0xab0], R7 ;  /* 0x000ab00701007387 */ /* 0x000fe20000100800 */
[----:B------:R-:W-:-:S03]  /*25d50*/  ISETP.GE.AND P2, PT, R93, RZ, PT ;  /* 0x000000ff5d00720c */ /* 0x000fc60003f46270 */
[----:B------:R-:W2:Y:S01]  /*25d60*/  LDL.LU R93, [R1+0x1d30] ;  /* 0x001d3000015d7983 */ /* 0x000ea20000300800 */
[----:B0-----:R-:W-:-:S03]  /*25d70*/  @P0 IMAD.MOV.U32 R25, RZ, RZ, R10 ;  /* 0x000000ffff190224 */ /* 0x001fc600078e000a */
[----:B------:R0:W-:Y:S01]  /*25d80*/  STL [R1+0xaac], R10 ;  /* 0x000aac0a01007387 */ /* 0x0001e20000100800 */
[----:B------:R-:W-:Y:S02]  /*25d90*/  @!P6 IMAD.IADD R38, R38, 0x1, -R22 ;  /* 0x000000012626e824 */ /* 0x000fe400078e0a16 */
[----:B------:R-:W-:Y:S01]  /*25da0*/  @P0 IMAD.MOV.U32 R24, RZ, RZ, R7 ;  /* 0x000000ffff180224 */ /* 0x000fe200078e0007 */
[----:B------:R-:W2:Y:S01]  /*25db0*/  LDL R23, [R1+0x1b30] ;  /* 0x001b300001177983 */ /* 0x000ea20000100800 */
[----:B---3--:R-:W-:-:S03]  /*25dc0*/  ISETP.GE.AND P4, PT, R18, RZ, PT ;  /* 0x000000ff1200720c */ /* 0x008fc60003f86270 */
[----:B0-----:R-:W3:Y:S01]  /*25dd0*/  LDL R10, [R1+0x1b10] ;  /* 0x001b1000010a7983 */ /* 0x001ee20000100800 */
[----:B------:R-:W-:-:S03]  /*25de0*/  @!P5 IMAD.MOV R40, RZ, RZ, -R40 ;  /* 0x000000ffff28d224 */ /* 0x000fc600078e0a28 */
[----:B------:R0:W2:Y:S06]  /*25df0*/  @P0 LDG.E.U8 R90, desc[UR14][R24.64] ;  /* 0x0000000e185a0981 */ /* 0x0000ac000c1e1100 */
[----:B------:R-:W-:-:S05]  /*25e00*/  @!P4 IMAD.MOV R76, RZ, RZ, -R76 ;  /* 0x000000ffff4cc224 */ /* 0x000fca00078e0a4c */
[----:B------:R-:W-:-:S05]  /*25e10*/  SEL R76, R59, R76, !P1 ;  /* 0x0000004c3b4c7207 */ /* 0x000fca0004800000 */
[----:B------:R-:W-:Y:S01]  /*25e20*/  IMAD R76, R76, UR8, RZ ;  /* 0x000000084c4c7c24 */ /* 0x000fe2000f8e02ff */
[C---:B------:R-:W-:Y:S02]  /*25e30*/  ISETP.GT.U32.AND P4, PT, R22.reuse, R80, PT ;  /* 0x000000501600720c */ /* 0x040fe40003f84070 */
[----:B------:R-:W-:Y:S02]  /*25e40*/  ISETP.GT.U32.AND P5, PT, R22, R79, PT ;  /* 0x0000004f1600720c */ /* 0x000fe40003fa4070 */
[----:B------:R-:W-:Y:S01]  /*25e50*/  SEL R40, R59, R40, !P1 ;  /* 0x000000283b287207 */ /* 0x000fe20004800000 */
[----:B------:R-:W-:Y:S01]  /*25e60*/  @!P2 IMAD.MOV R38, RZ, RZ, -R38 ;  /* 0x000000ffff26a224 */ /* 0x000fe200078e0a26 */
[C---:B------:R-:W-:Y:S02]  /*25e70*/  IADD3 R0, P6, PT, R76.reuse, R20, RZ ;  /* 0x000000144c007210 */ /* 0x040fe40007fde0ff */
[----:B------:R-:W-:Y:S01]  /*25e80*/  PRMT R75, RZ, 0x7610, R75 ;  /* 0x00007610ff4b7816 */ /* 0x000fe2000000004b */
[----:B------:R-:W1:Y:S01]  /*25e90*/  LDCU UR8, c[0x0][0x3b0] ;  /* 0x00007600ff0877ac */ /* 0x000e620008000800 */
[----:B------:R-:W-:Y:S01]  /*25ea0*/  LEA.HI.X.SX32 R7, R76, R17, 0x1, P6 ;  /* 0x000000114c077211 */ /* 0x000fe200030f0eff */
[----:B------:R0:W-:Y:S04]  /*25eb0*/  STL [R1+0xad8], R0 ;  /* 0x000ad80001007387 */ /* 0x0001e80000100800 */
[----:B------:R1:W-:Y:S04]  /*25ec0*/  STL [R1+0xad4], R7 ;  /* 0x000ad40701007387 */ /* 0x0003e80000100800 */
[----:B------:R-:W2:Y:S01]  /*25ed0*/  LDL R18, [R1+0x1b70] ;  /* 0x001b700001127983 */ /* 0x000ea20000100800 */
[----:B0-----:R-:W-:-:S03]  /*25ee0*/  @P0 IMAD.MOV.U32 R24, RZ, RZ, R0 ;  /* 0x000000ffff180224 */ /* 0x001fc600078e0000 */
[----:B------:R-:W4:Y:S01]  /*25ef0*/  LDL R0, [R1+0x1b50] ;  /* 0x001b500001007983 */ /* 0x000f220000100800 */
[--C-:B------:R-:W-:Y:S02]  /*25f00*/  @!P4 IMAD.IADD R80, R80, 0x1, -R22.reuse ;  /* 0x000000015050c824 */ /* 0x100fe400078e0a16 */
[--C-:B------:R-:W-:Y:S01]  /*25f10*/  @!P5 IMAD.IADD R79, R79, 0x1, -R22.reuse ;  /* 0x000000014f4fd824 */ /* 0x100fe200078e0a16 */
[C---:B------:R-:W-:Y:S02]  /*25f20*/  ISETP.GT.U32.AND P5, PT, R22.reuse, R78, PT ;  /* 0x0000004e1600720c */ /* 0x040fe40003fa4070 */
[----:B------:R-:W-:Y:S01]  /*25f30*/  ISETP.GT.U32.AND P6, PT, R22, R80, PT ;  /* 0x000000501600720c */ /* 0x000fe20003fc4070 */
[----:B------:R-:W-:Y:S01]  /*25f40*/  IMAD R40, R40, UR9, RZ ;  /* 0x0000000928287c24 */ /* 0x000fe2000f8e02ff */
[----:B------:R-:W-:Y:S01]  /*25f50*/  SEL R38, R59, R38, !P1 ;  /* 0x000000263b267207 */ /* 0x000fe20004800000 */
[----:B------:R-:W-:Y:S01]  /*25f60*/  @P0 IMAD.MOV.U32 R25, RZ, RZ, R7 ;  /* 0x000000ffff190224 */ /* 0x000fe200078e0007 */
[----:B------:R-:W-:Y:S01]  /*25f70*/  ISETP.GT.U32.AND P2, PT, R22, R77, PT ;  /* 0x0000004d1600720c */ /* 0x000fe20003f44070 */
[----:B------:R-:W0:Y:S01]  /*25f80*/  LDCU UR9, c[0x0][0x3b0] ;  /* 0x00007600ff0977ac */ /* 0x000e220008000800 */
[----:B-1----:R-:W-:Y:S01]  /*25f90*/  IADD3 R7, P4, PT, R40, R20, RZ ;  /* 0x0000001428077210 */ /* 0x002fe20007f9e0ff */
[----:B------:R-:W-:Y:S01]  /*25fa0*/  IMAD R38, R38, UR10, RZ ;  /* 0x0000000a26267c24 */ /* 0x000fe2000f8e02ff */
[----:B------:R1:W4:Y:S04]  /*25fb0*/  @P0 LDG.E.U8 R82, desc[UR14][R24.64] ;  /* 0x0000000e18520981 */ /* 0x000328000c1e1100 */
[----:B------:R0:W-:Y:S01]  /*25fc0*/  STL [R1+0xb00], R7 ;  /* 0x000b000701007387 */ /* 0x0001e20000100800 */
[----:B------:R-:W-:-:S02]  /*25fd0*/  @!P5 IMAD.IADD R78, R78, 0x1, -R22 ;  /* 0x000000014e4ed824 */ /* 0x000fc400078e0a16 */
[----:B------:R-:W-:Y:S01]  /*25fe0*/  @!P6 IMAD.IADD R80, R80, 0x1, -R22 ;  /* 0x000000015050e824 */ /* 0x000fe200078e0a16 */
[----:B------:R-:W-:Y:S01]  /*25ff0*/  LEA.HI.X.SX32 R16, R40, R17, 0x1, P4 ;  /* 0x0000001128107211 */ /* 0x000fe200020f0eff */
[----:B------:R-:W2:Y:S01]  /*26000*/  LDCU UR10, c[0x0][0x3b0] ;  /* 0x00007600ff0a77ac */ /* 0x000ea20008000800 */
[----:B-1----:R-:W-:Y:S01]  /*26010*/  @P0 IMAD.MOV.U32 R24, RZ, RZ, R7 ;  /* 0x000000ffff180224 */ /* 0x002fe200078e0007 */
[----:B0-----:R-:W-:Y:S02]  /*26020*/  IADD3 R7, P6, PT, R38, R20, RZ ;  /* 0x0000001426077210 */ /* 0x001fe40007fde0ff */
[----:B------:R-:W-:Y:S01]  /*26030*/  @P0 IMAD.MOV.U32 R25, RZ, RZ, R16 ;  /* 0x000000ffff190224 */ /* 0x000fe200078e0010 */
[----:B------:R-:W-:Y:S04]  /*26040*/  STL [R1+0xafc], R16 ;  /* 0x000afc1001007387 */ /* 0x000fe80000100800 */
[----:B------:R-:W-:Y:S04]  /*26050*/  STL [R1+0xb28], R7 ;  /* 0x000b280701007387 */ /* 0x000fe80000100800 */
[----:B------:R0:W4:Y:S01]  /*26060*/  @P0 LDG.E.U8 R75, desc[UR14][R24.64] ;  /* 0x0000000e184b0981 */ /* 0x000122000c1e1100 */
[----:B---3--:R-:W-:-:S02]  /*26070*/  ISETP.GE.AND P5, PT, R10, RZ, PT ;  /* 0x000000ff0a00720c */ /* 0x008fc40003fa6270 */
[----:B------:R-:W-:Y:S02]  /*26080*/  LEA.HI.X.SX32 R10, R38, R17, 0x1, P6 ;  /* 0x00000011260a7211 */ /* 0x000fe400030f0eff */
[----:B------:R-:W-:-:S03]  /*26090*/  ISETP.GT.U32.AND P6, PT, R22, R78, PT ;  /* 0x0000004e1600720c */ /* 0x000fc60003fc4070 */
[----:B------:R1:W-:Y:S01]  /*260a0*/  STL [R1+0xb24], R10 ;  /* 0x000b240a01007387 */ /* 0x0003e20000100800 */
[----:B0-----:R-:W-:-:S03]  /*260b0*/  @P0 IMAD.MOV.U32 R25, RZ, RZ, R10 ;  /* 0x000000ffff190224 */ /* 0x001fc600078e000a */
[----:B-1----:R-:W3:Y:S06]  /*260c0*/  LDL R10, [R1+0x1b90] ;  /* 0x001b9000010a7983 */ /* 0x002eec0000100800 */
[--C-:B------:R-:W-:Y:S01]  /*260d0*/  @!P6 IMAD.IADD R78, R78, 0x1, -R22.reuse ;  /* 0x000000014e4ee824 */ /* 0x100fe200078e0a16 */
[----:B--2---:R-:W-:Y:S02]  /*260e0*/  ISETP.GE.AND P6, PT, R18, RZ, PT ;  /* 0x000000ff1200720c */ /* 0x004fe40003fc6270 */
[----:B------:R-:W2:Y:S01]  /*260f0*/  LDL R18, [R1+0x1bb0] ;  /* 0x001bb00001127983 */ /* 0x000ea20000100800 */
[----:B------:R-:W-:Y:S01]  /*26100*/  ISETP.GT.U32.AND P4, PT, R22, R79, PT ;  /* 0x0000004f1600720c */ /* 0x000fe20003f84070 */
[----:B------:R-:W-:Y:S01]  /*26110*/  @!P2 IMAD.IADD R77, R77, 0x1, -R22 ;  /* 0x000000014d4da824 */ /* 0x000fe200078e0a16 */
[----:B------:R-:W-:Y:S01]  /*26120*/  ISETP.GE.AND P2, PT, R23, RZ, PT ;  /* 0x000000ff1700720c */ /* 0x000fe20003f46270 */
[----:B------:R-:W-:Y:S01]  /*26130*/  @!P5 IMAD.MOV R80, RZ, RZ, -R80 ;  /* 0x000000ffff50d224 */ /* 0x000fe200078e0a50 */
[----:B----4-:R-:W-:-:S04]  /*26140*/  ISETP.GE.AND P5, PT, R0, RZ, PT ;  /* 0x000000ff0000720c */ /* 0x010fc80003fa6270 */
[----:B------:R-:W-:-:S05]  /*26150*/  SEL R80, R59, R80, !P1 ;  /* 0x000000503b507207 */ /* 0x000fca0004800000 */
[----:B------:R-:W-:Y:S01]  /*26160*/  @!P4 IMAD.IADD R79, R79, 0x1, -R22 ;  /* 0x000000014f4fc824 */ /* 0x000fe200078e0a16 */
[----:B------:R-:W-:-:S03]  /*26170*/  ISETP.GT.U32.AND P4, PT, R22, R77, PT ;  /* 0x0000004d1600720c */ /* 0x000fc60003f84070 */
[----:B------:R-:W-:Y:S01]  /*26180*/  @!P2 IMAD.MOV R79, RZ, RZ, -R79 ;  /* 0x000000ffff4fa224 */ /* 0x000fe200078e0a4f */
[----:B------:R-:W-:Y:S01]  /*26190*/  ISETP.GT.U32.AND P2, PT, R22, R84, PT ;  /* 0x000000541600720c */ /* 0x000fe20003f44070 */
[----:B------:R-:W-:Y:S02]  /*261a0*/  IMAD R80, R80, UR8, RZ ;  /* 0x0000000850507c24 */ /* 0x000fe4000f8e02ff */
[----:B------:R-:W-:Y:S01]  /*261b0*/  @!P5 IMAD.MOV R78, RZ, RZ, -R78 ;  /* 0x000000ffff4ed224 */ /* 0x000fe200078e0a4e */
[----:B------:R-:W-:Y:S02]  /*261c0*/  PRMT R76, RZ, 0x7610, R76 ;  /* 0x00007610ff4c7816 */ /* 0x000fe4000000004c */
[----:B------:R-:W-:Y:S01]  /*261d0*/  SEL R79, R59, R79, !P1 ;  /* 0x0000004f3b4f7207 */ /* 0x000fe20004800000 */
[----:B------:R-:W-:Y:S01]  /*261e0*/  @P0 IMAD.MOV.U32 R24, RZ, RZ, R7 ;  /* 0x000000ffff180224 */ /* 0x000fe200078e0007 */
[----:B------:R-:W-:Y:S02]  /*261f0*/  IADD3 R16, P5, PT, R80, R20, RZ ;  /* 0x0000001450107210 */ /* 0x000fe40007fbe0ff */
[----:B------:R-:W-:Y:S01]  /*26200*/  PRMT R74, RZ, 0x7610, R74 ;  /* 0x00007610ff4a7816 */ /* 0x000fe2000000004a */
[----:B------:R-:W0:Y:S01]  /*26210*/  LDCU UR8, c[0x0][0x3b0] ;  /* 0x00007600ff0877ac */ /* 0x000e220008000800 */
[----:B------:R-:W-:-:S02]  /*26220*/  IMAD R79, R79, UR9, RZ ;  /* 0x000000094f4f7c24 */ /* 0x000fc4000f8e02ff */
[--C-:B------:R-:W-:Y:S01]  /*26230*/  @!P4 IMAD.IADD R77, R77, 0x1, -R22.reuse ;  /* 0x000000014d4dc824 */ /* 0x100fe200078e0a16 */
[----:B------:R-:W-:Y:S01]  /*26240*/  LEA.HI.X.SX32 R23, R80, R17, 0x1, P5 ;  /* 0x0000001150177211 */ /* 0x000fe200028f0eff */
[----:B------:R-:W-:Y:S01]  /*26250*/  @!P2 IMAD.IADD R84, R84, 0x1, -R22 ;  /* 0x000000015454a824 */ /* 0x000fe200078e0a16 */
[C---:B------:R-:W-:Y:S02]  /*26260*/  IADD3 R0, P2, PT, R79.reuse, R20, RZ ;  /* 0x000000144f007210 */ /* 0x040fe40007f5e0ff */
[C---:B------:R-:W-:Y:S01]  /*26270*/  ISETP.GT.U32.AND P4, PT, R22.reuse, R83, PT ;  /* 0x000000531600720c */ /* 0x040fe20003f84070 */
[----:B------:R1:W4:Y:S01]  /*26280*/  @P0 LDG.E.U8 R76, desc[UR14][R24.64] ;  /* 0x0000000e184c0981 */ /* 0x000322000c1e1100 */
[----:B------:R-:W-:Y:S01]  /*26290*/  @!P6 IMAD.MOV R77, RZ, RZ, -R77 ;  /* 0x000000ffff4de224 */ /* 0x000fe200078e0a4d */
[----:B------:R-:W-:Y:S02]  /*262a0*/  ISETP.GT.U32.AND P5, PT, R22, R84, PT ;  /* 0x000000541600720c */ /* 0x000fe40003fa4070 */
[----:B------:R-:W-:-:S02]  /*262b0*/  LEA.HI.X.SX32 R7, R79, R17, 0x1, P2 ;  /* 0x000000114f077211 */ /* 0x000fc400010f0eff */
[C---:B------:R-:W-:Y:S01]  /*262c0*/  SEL R78, R59.reuse, R78, !P1 ;  /* 0x0000004e3b4e7207 */ /* 0x040fe20004800000 */
[----:B------:R-:W-:Y:S04]  /*262d0*/  STL [R1+0x758], R16 ;  /* 0x0007581001007387 */ /* 0x000fe80000100800 */
[----:B------:R0:W-:Y:S01]  /*262e0*/  STL [R1+0x798], R0 ;  /* 0x0007980001007387 */ /* 0x0001e20000100800 */
[----:B------:R-:W0:Y:S01]  /*262f0*/  LDCU UR9, c[0x0][0x3b0] ;  /* 0x00007600ff0977ac */ /* 0x000e220008000800 */
[----:B-1----:R-:W-:Y:S02]  /*26300*/  @P0 IMAD.MOV.U32 R24, RZ, RZ, R16 ;  /* 0x000000ffff180224 */ /* 0x002fe400078e0010 */
[----:B------:R-:W-:Y:S01]  /*26310*/  @P0 IMAD.MOV.U32 R25, RZ, RZ, R23 ;  /* 0x000000ffff190224 */ /* 0x000fe200078e0017 */
[----:B------:R-:W-:Y:S01]  /*26320*/  SEL R77, R59, R77, !P1 ;  /* 0x0000004d3b4d7207 */ /* 0x000fe20004800000 */
[----:B------:R-:W-:Y:S04]  /*26330*/  STL [R1+0x754], R23 ;  /* 0x0007541701007387 */ /* 0x000fe80000100800 */
[----:B------:R1:W4:Y:S04]  /*26340*/  @P0 LDG.E.U8 R74, desc[UR14][R24.64] ;  /* 0x0000000e184a0981 */ /* 0x000328000c1e1100 */
[----:B------:R0:W-:Y:S01]  /*26350*/  STL [R1+0x794], R7 ;  /* 0x0007940701007387 */ /* 0x0001e20000100800 */
[----:B------:R-:W-:-:S02]  /*26360*/  IMAD R78, R78, UR10, RZ ;  /* 0x0000000a4e4e7c24 */ /* 0x000fc4000f8e02ff */
[----:B------:R-:W-:Y:S02]  /*26370*/  IMAD R77, R77, UR12, RZ ;  /* 0x0000000c4d4d7c24 */ /* 0x000fe4000f8e02ff */
[--C-:B------:R-:W-:Y:S02]  /*26380*/  @!P4 IMAD.IADD R83, R83, 0x1, -R22.reuse ;  /* 0x000000015353c824 */ /* 0x100fe400078e0a16 */
[----:B------:R-:W-:Y:S01]  /*26390*/  @!P5 IMAD.IADD R84, R84, 0x1, -R22 ;  /* 0x000000015454d824 */ /* 0x000fe200078e0a16 */
[----:B------:R-:W-:Y:S01]  /*263a0*/  ISETP.GT.U32.AND P6, PT, R22, R85, PT ;  /* 0x000000551600720c */ /* 0x000fe20003fc4070 */
[----:B-1----:R-:W-:Y:S02]  /*263b0*/  @P0 IMAD.MOV.U32 R24, RZ, RZ, R0 ;  /* 0x000000ffff180224 */ /* 0x002fe400078e0000 */
[----:B------:R-:W-:Y:S01]  /*263c0*/  @P0 IMAD.MOV.U32 R25, RZ, RZ, R7 ;  /* 0x000000ffff190224 */ /* 0x000fe200078e0007 */
[----:B0-----:R-:W4:Y:S01]  /*263d0*/  LDL R0, [R1+0x1bd0] ;  /* 0x001bd00001007983 */ /* 0x001f220000100800 */
[----:B------:R-:W-:-:S02]  /*263e0*/  IADD3 R16, P4, PT, R78, R20, RZ ;  /* 0x000000144e107210 */ /* 0x000fc40007f9e0ff */
[----:B------:R-:W-:Y:S02]  /*263f0*/  IADD3 R7, P5, PT, R77, R20, RZ ;  /* 0x000000144d077210 */ /* 0x000fe40007fbe0ff */
[----:B------:R-:W-:Y:S02]  /*26400*/  ISETP.GT.U32.AND P2, PT, R22, R86, PT ;  /* 0x000000561600720c */ /* 0x000fe40003f44070 */
[----:B------:R-:W-:Y:S02]  /*26410*/  PRMT R73, RZ, 0x7610, R73 ;  /* 0x00007610ff497816 */ /* 0x000fe40000000049 */
[----:B------:R-:W-:Y:S01]  /*26420*/  LEA.HI.X.SX32 R23, R78, R17, 0x1, P4 ;  /* 0x000000114e177211 */ /* 0x000fe200020f0eff */
[----:B------:R-:W-:Y:S04]  /*26430*/  STL [R1+0x7d8], R16 ;  /* 0x0007d81001007387 */ /* 0x000fe80000100800 */
[----:B------:R-:W-:Y:S01]  /*26440*/  STL [R1+0x830], R7 ;  /* 0x0008300701007387 */ /* 0x000fe20000100800 */
[----:B------:R-:W-:-:S02]  /*26450*/  PRMT R72, RZ, 0x7610, R72 ;  /* 0x00007610ff487816 */ /* 0x000fc40000000048 */
[----:B------:R-:W-:Y:S01]  /*26460*/  PRMT R71, RZ, 0x7610, R71 ;  /* 0x00007610ff477816 */ /* 0x000fe20000000047 */
[----:B------:R0:W-:Y:S01]  /*26470*/  STL [R1+0x7d4], R23 ;  /* 0x0007d41701007387 */ /* 0x0001e20000100800 */
[----:B------:R-:W-:-:S03]  /*26480*/  @!P6 IMAD.IADD R85, R85, 0x1, -R22 ;  /* 0x000000015555e824 */ /* 0x000fc600078e0a16 */
[----:B------:R1:W4:Y:S01]  /*26490*/  @P0 LDG.E.U8 R73, desc[UR14][R24.64] ;  /* 0x0000000e18490981 */ /* 0x000322000c1e1100 */
[----:B------:R-:W0:Y:S01]  /*264a0*/  LDCU UR10, c[0x0][0x3b0] ;  /* 0x00007600ff0a77ac */ /* 0x000e220008000800 */
[----:B------:R-:W-:Y:S02]  /*264b0*/  PRMT R70, RZ, 0x7610, R70 ;  /* 0x00007610ff467816 */ /* 0x000fe40000000046 */
[----:B------:R-:W-:Y:S01]  /*264c0*/  PRMT R51, RZ, 0x7610, R51 ;  /* 0x00007610ff337816 */ /* 0x000fe20000000033 */
[----:B------:R-:W0:Y:S01]  /*264d0*/  LDCU UR12, c[0x0][0x3b0] ;  /* 0x00007600ff0c77ac */ /* 0x000e220008000800 */
[----:B---3--:R-:W-:Y:S02]  /*264e0*/  ISETP.GE.AND P4, PT, R10, RZ, PT ;  /* 0x000000ff0a00720c */ /* 0x008fe40003f86270 */
[----:B------:R-:W-:-:S05]  /*264f0*/  LEA.HI.X.SX32 R10, R77, R17, 0x1, P5 ;  /* 0x000000114d0a7211 */ /* 0x000fca00028f0eff */
[----:B------:R3:W-:Y:S01]  /*26500*/  STL [R1+0x82c], R10 ;  /* 0x00082c0a01007387 */ /* 0x0007e20000100800 */
[----:B--2---:R-:W-:-:S03]  /*26510*/  ISETP.GE.AND P5, PT, R18, RZ, PT ;  /* 0x000000ff1200720c */ /* 0x004fc60003fa6270 */
[----:B------:R-:W2:Y:S01]  /*26520*/  LDL R18, [R1+0x1bec] ;  /* 0x001bec0001127983 */ /* 0x000ea20000100800 */
[----:B------:R-:W-:Y:S01]  /*26530*/  ISETP.GT.U32.AND P6, PT, R22, R83, PT ;  /* 0x000000531600720c */ /* 0x000fe20003fc4070 */
[----:B------:R-:W-:Y:S02]  /*26540*/  @!P2 IMAD.IADD R86, R86, 0x1, -R22 ;  /* 0x000000015656a824 */ /* 0x000fe400078e0a16 */
[----:B------:R-:W-:Y:S01]  /*26550*/  @!P4 IMAD.MOV R84, RZ, RZ, -R84 ;  /* 0x000000ffff54c224 */ /* 0x000fe200078e0a54 */
[C---:B------:R-:W-:Y:S01]  /*26560*/  ISETP.GT.U32.AND P4, PT, R22.reuse, R87, PT ;  /* 0x000000571600720c */ /* 0x040fe20003f84070 */
[----:B-1----:R-:W-:Y:S02]  /*26570*/  @P0 IMAD.MOV.U32 R24, RZ, RZ, R16 ;  /* 0x000000ffff180224 */ /* 0x002fe400078e0010 */
[----:B------:R-:W-:Y:S01]  /*26580*/  @P0 IMAD.MOV.U32 R25, RZ, RZ, R23 ;  /* 0x000000ffff190224 */ /* 0x000fe200078e0017 */
[----:B------:R-:W-:Y:S01]  /*26590*/  SEL R84, R59, R84, !P1 ;  /* 0x000000543b547207 */ /* 0x000fe20004800000 */
[----:B0-----:R-:W2:Y:S04]  /*265a0*/  LDL R23, [R1+0x1c10] ;  /* 0x001c100001177983 */ /* 0x001ea80000100800 */
[----:B------:R0:W2:Y:S01]  /*265b0*/  @P0 LDG.E.U8 R72, desc[UR14][R24.64] ;  /* 0x0000000e18480981 */ /* 0x0000a2000c1e1100 */
[----:B------:R-:W-:Y:S01]  /*265c0*/  @!P6 IMAD.IADD R83, R83, 0x1, -R22 ;  /* 0x000000015353e824 */ /* 0x000fe200078e0a16 */
[----:B------:R-:W-:-:S03]  /*265d0*/  ISETP.GT.U32.AND P6, PT, R22, R86, PT ;  /* 0x000000561600720c */ /* 0x000fc60003fc4070 */
[----:B------:R-:W-:Y:S02]  /*265e0*/  @!P5 IMAD.MOV R83, RZ, RZ, -R83 ;  /* 0x000000ffff53d224 */ /* 0x000fe400078e0a53 */
[----:B------:R-:W-:Y:S02]  /*265f0*/  IMAD R84, R84, UR8, RZ ;  /* 0x0000000854547c24 */ /* 0x000fe4000f8e02ff */
[----:B0-----:R-:W-:Y:S02]  /*26600*/  @P0 IMAD.MOV.U32 R24, RZ, RZ, R7 ;  /* 0x000000ffff180224 */ /* 0x001fe400078e0007 */
[----:B------:R-:W-:Y:S02]  /*26610*/  @P0 IMAD.MOV.U32 R25, RZ, RZ, R10 ;  /* 0x000000ffff190224 */ /* 0x000fe400078e000a */
[----:B------:R-:W-:Y:S01]  /*26620*/  @!P4 IMAD.IADD R87, R87, 0x1, -R22 ;  /* 0x000000015757c824 */ /* 0x000fe200078e0a16 */
[----:B------:R-:W-:Y:S02]  /*26630*/  SEL R83, R59, R83, !P1 ;  /* 0x000000533b537207 */ /* 0x000fe40004800000 */
[----:B------:R-:W-:Y:S01]  /*26640*/  ISETP.GT.U32.AND P2, PT, R22, R85, PT ;  /* 0x000000551600720c */ /* 0x000fe20003f44070 */
[----:B------:R-:W2:Y:S04]  /*26650*/  LDL.LU R7, [R1] ;  /* 0x0000000001077983 */ /* 0x000ea80000300800 */
[----:B------:R0:W2:Y:S01]  /*26660*/  @P0 LDG.E.U8 R71, desc[UR14][R24.64] ;  /* 0x0000000e18470981 */ /* 0x0000a2000c1e1100 */
[----:B------:R-:W1:Y:S01]  /*26670*/  LDCU UR8, c[0x0][0x3b0] ;  /* 0x00007600ff0877ac */ /* 0x000e620008000800 */
[----:B------:R-:W-:-:S02]  /*26680*/  IMAD R83, R83, UR9, RZ ;  /* 0x0000000953537c24 */ /* 0x000fc4000f8e02ff */
[----:B------:R-:W-:Y:S01]  /*26690*/  @!P6 IMAD.IADD R86, R86, 0x1, -R22 ;  /* 0x000000015656e824 */ /* 0x000fe200078e0a16 */
[----:B------:R-:W0:Y:S02]  /*266a0*/  LDCU UR9, c[0x0][0x3b0] ;  /* 0x00007600ff0977ac */ /* 0x000e240008000800 */
[----:B---3--:R-:W-:-:S04]  /*266b0*/  IADD3 R10, P4, PT, R83, R20, RZ ;  /* 0x00000014530a7210 */ /* 0x008fc80007f9e0ff */
[----:B------:R-:W-:Y:S01]  /*266c0*/  LEA.HI.X.SX32 R16, R83, R17, 0x1, P4 ;  /* 0x0000001153107211 */ /* 0x000fe200020f0eff */
[----:B------:R-:W-:Y:S01]  /*266d0*/  @!P2 IMAD.IADD R85, R85, 0x1, -R22 ;  /* 0x000000015555a824 */ /* 0x000fe200078e0a16 */
[----:B----4-:R-:W-:Y:S02]  /*266e0*/  ISETP.GE.AND P5, PT, R0, RZ, PT ;  /* 0x000000ff0000720c */ /* 0x010fe40003fa6270 */
[----:B------:R-:W-:-:S04]  /*266f0*/  IADD3 R0, P6, PT, R84, R20, RZ ;  /* 0x0000001454007210 */ /* 0x000fc80007fde0ff */
[----:B0-----:R-:W-:Y:S01]  /*26700*/  LEA.HI.X.SX32 R24, R84, R17, 0x1, P6 ;  /* 0x0000001154187211 */ /* 0x001fe200030f0eff */
[----:B------:R-:W-:Y:S04]  /*26710*/  STL [R1+0x948], R0 ;  /* 0x0009480001007387 */ /* 0x000fe80000100800 */
[----:B------:R-:W-:Y:S01]  /*26720*/  STL [R1+0x978], R10 ;  /* 0x0009780a01007387 */ /* 0x000fe20000100800 */
[----:B------:R-:W-:-:S03]  /*26730*/  @P0 IMAD.MOV.U32 R25, RZ, RZ, R24 ;  /* 0x000000ffff190224 */ /* 0x000fc600078e0018 */
[----:B------:R0:W-:Y:S02]  /*26740*/  STL [R1+0x944], R24 ;  /* 0x0009441801007387 */ /* 0x0001e40000100800 */
[----:B0-----:R-:W-:Y:S02]  /*26750*/  @P0 IMAD.MOV.U32 R24, RZ, RZ, R0 ;  /* 0x000000ffff180224 */ /* 0x001fe400078e0000 */
[----:B------:R-:W3:Y:S04]  /*26760*/  LDL R0, [R1+0x1c30] ;  /* 0x001c300001007983 */ /* 0x000ee80000100800 */
[----:B------:R0:W-:Y:S01]  /*26770*/  STL [R1+0x974], R16 ;  /* 0x0009741001007387 */ /* 0x0001e20000100800 */
[----:B------:R-:W-:Y:S01]  /*26780*/  @!P5 IMAD.MOV R85, RZ, RZ, -R85 ;  /* 0x000000ffff55d224 */ /* 0x000fe200078e0a55 */
[----:B------:R-:W-:-:S02]  /*26790*/  ISETP.GT.U32.AND P6, PT, R22, R87, PT ;  /* 0x000000571600720c */ /* 0x000fc40003fc4070 */
[----:B------:R4:W3:Y:S02]  /*267a0*/  @P0 LDG.E.U8 R70, desc[UR14][R24.64] ;  /* 0x0000000e18460981 */ /* 0x0008e4000c1e1100 */
[----:B------:R-:W-:-:S05]  /*267b0*/  SEL R85, R59, R85, !P1 ;  /* 0x000000553b557207 */ /* 0x000fca0004800000 */
[----:B------:R-:W-:Y:S01]  /*267c0*/  IMAD R85, R85, UR10, RZ ;  /* 0x0000000a55557c24 */ /* 0x000fe2000f8e02ff */
[----:B--2---:R-:W-:Y:S01]  /*267d0*/  ISETP.GE.AND P4, PT, R18, RZ, PT ;  /* 0x000000ff1200720c */ /* 0x004fe20003f86270 */
[----:B----4-:R-:W-:Y:S01]  /*267e0*/  @P0 IMAD.MOV.U32 R24, RZ, RZ, R10 ;  /* 0x000000ffff180224 */ /* 0x010fe200078e000a */
[----:B------:R-:W2:Y:S01]  /*267f0*/  LDL R18, [R1+0x1c50] ;  /* 0x001c500001127983 */ /* 0x000ea20000100800 */
[----:B------:R-:W-:Y:S01]  /*26800*/  @!P6 IMAD.IADD R87, R87, 0x1, -R22 ;  /* 0x000000015757e824 */ /* 0x000fe200078e0a16 */
[C---:B------:R-:W-:Y:S01]  /*26810*/  IADD3 R10, P6, PT, R85.reuse, R20, RZ ;  /* 0x00000014550a7210 */ /* 0x040fe20007fde0ff */
[----:B------:R-:W-:Y:S01]  /*26820*/  @P0 IMAD.MOV.U32 R25, RZ, RZ, R16 ;  /* 0x000000ffff190224 */ /* 0x000fe200078e0010 */
[C---:B------:R-:W-:Y:S02]  /*26830*/  ISETP.GT.U32.AND P2, PT, R22.reuse, R89, PT ;  /* 0x000000591600720c */ /* 0x040fe40003f44070 */
[----:B------:R-:W-:Y:S02]  /*26840*/  ISETP.GT.U32.AND P5, PT, R22, R88, PT ;  /* 0x000000581600720c */ /* 0x000fe40003fa4070 */
[----:B0-----:R-:W-:Y:S01]  /*26850*/  LEA.HI.X.SX32 R16, R85, R17, 0x1, P6 ;  /* 0x0000001155107211 */ /* 0x001fe200030f0eff */
[----:B------:R-:W-:Y:S04]  /*26860*/  STL [R1+0x9a8], R10 ;  /* 0x0009a80a01007387 */ /* 0x000fe80000100800 */
[----:B------:R0:W4:Y:S04]  /*26870*/  @P0 LDG.E.U8 R51, desc[UR14][R24.64] ;  /* 0x0000000e18330981 */ /* 0x000128000c1e1100 */
[----:B------:R1:W-:Y:S04]  /*26880*/  STL [R1+0x9a4], R16 ;  /* 0x0009a41001007387 */ /* 0x0003e80000100800 */
[----:B------:R-:W4:Y:S01]  /*26890*/  LDL.LU R58, [R1+0x4] ;  /* 0x00000400013a7983 */ /* 0x000f220000300800 */
[----:B------:R-:W3:Y:S01]  /*268a0*/  LDCU UR10, c[0x0][0x3b0] ;  /* 0x00007600ff0a77ac */ /* 0x000ee20008000800 */
[----:B0-----:R-:W-:-:S02]  /*268b0*/  @P0 IMAD.MOV.U32 R25, RZ, RZ, R16 ;  /* 0x000000ffff190224 */ /* 0x001fc400078e0010 */
[----:B-1----:R-:W4:Y:S01]  /*268c0*/  LDL R16, [R1+0x1c98] ;  /* 0x001c980001107983 */ /* 0x002f220000100800 */
[--C-:B------:R-:W-:Y:S02]  /*268d0*/  @!P2 IMAD.IADD R89, R89, 0x1, -R22.reuse ;  /* 0x000000015959a824 */ /* 0x100fe400078e0a16 */
[----:B------:R-:W-:Y:S01]  /*268e0*/  @!P5 IMAD.IADD R88, R88, 0x1, -R22 ;  /* 0x000000015858d824 */ /* 0x000fe200078e0a16 */
[----:B------:R-:W-:Y:S01]  /*268f0*/  ISETP.GE.AND P2, PT, R23, RZ, PT ;  /* 0x000000ff1700720c */ /* 0x000fe20003f46270 */
[----:B------:R-:W-:Y:S01]  /*26900*/  @!P4 IMAD.MOV R86, RZ, RZ, -R86 ;  /* 0x000000ffff56c224 */ /* 0x000fe200078e0a56 */
[C---:B------:R-:W-:Y:S02]  /*26910*/  ISETP.GT.U32.AND P6, PT, R22.reuse, R93, PT ;  /* 0x0000005d1600720c */ /* 0x040fe40003fc4070 */
[C---:B------:R-:W-:Y:S02]  /*26920*/  ISETP.GT.U32.AND P5, PT, R22.reuse, R89, PT ;  /* 0x000000591600720c */ /* 0x040fe40003fa4070 */
[----:B------:R-:W-:Y:S01]  /*26930*/  ISETP.GT.U32.AND P4, PT, R22, R88, PT ;  /* 0x000000581600720c */ /* 0x000fe20003f84070 */
[----:B------:R-:W4:Y:S01]  /*26940*/  LDL R23, [R1+0x1cb4] ;  /* 0x001cb40001177983 */ /* 0x000f220000100800 */
[----:B------:R-:W-:-:S05]  /*26950*/  SEL R86, R59, R86, !P1 ;  /* 0x000000563b567207 */ /* 0x000fca0004800000 */
[----:B------:R-:W-:Y:S01]  /*26960*/  @!P2 IMAD.MOV R87, RZ, RZ, -R87 ;  /* 0x000000ffff57a224 */ /* 0x000fe200078e0a57 */
[----:B------:R-:W-:-:S03]  /*26970*/  ISETP.GT.U32.AND P2, PT, R22, R7, PT ;  /* 0x000000071600720c */ /* 0x000fc60003f44070 */
[--C-:B------:R-:W-:Y:S02]  /*26980*/  @!P5 IMAD.IADD R89, R89, 0x1, -R22.reuse ;  /* 0x000000015959d824 */ /* 0x100fe400078e0a16 */
[----:B------:R-:W-:Y:S01]  /*26990*/  @!P4 IMAD.IADD R88, R88, 0x1, -R22 ;  /* 0x000000015858c824 */ /* 0x000fe200078e0a16 */
[----:B------:R-:W-:Y:S01]  /*269a0*/  SEL R87, R59, R87, !P1 ;  /* 0x000000573b577207 */ /* 0x000fe20004800000 */
[----:B------:R-:W-:Y:S01]  /*269b0*/  IMAD R86, R86, UR8, RZ ;  /* 0x0000000856567c24 */ /* 0x000fe2000f8e02ff */
[----:B------:R-:W-:Y:S01]  /*269c0*/  PRMT R50, RZ, 0x7610, R50 ;  /* 0x00007610ff327816 */ /* 0x000fe20000000032 */
[----:B------:R-:W-:Y:S02]  /*269d0*/  @P0 IMAD.MOV.U32 R24, RZ, RZ, R10 ;  /* 0x000000ffff180224 */ /* 0x000fe400078e000a */
[----:B------:R-:W-:Y:S02]  /*269e0*/  @!P6 IMAD.IADD R93, R93, 0x1, -R22 ;  /* 0x000000015d5de824 */ /* 0x000fe400078e0a16 */
[----:B------:R-:W-:Y:S01]  /*269f0*/  IMAD R87, R87, UR9, RZ ;  /* 0x0000000957577c24 */ /* 0x000fe2000f8e02ff */
[----:B------:R-:W-:-:S02]  /*26a00*/  PRMT R9, RZ, 0x7610, R9 ;  /* 0x00007610ff097816 */ /* 0x000fc40000000009 */
[----:B------:R-:W-:Y:S01]  /*26a10*/  PRMT R68, RZ, 0x7610, R68 ;  /* 0x00007610ff447816 */ /* 0x000fe20000000044 */
[----:B------:R0:W4:Y:S01]  /*26a20*/  @P0 LDG.E.U8 R50, desc[UR14][R24.64] ;  /* 0x0000000e18320981 */ /* 0x000122000c1e1100 */
[----:B------:R-:W-:Y:S01]  /*26a30*/  @!P2 IMAD.IADD R7, R7, 0x1, -R22 ;  /* 0x000000010707a824 */ /* 0x000fe200078e0a16 */
[----:B------:R-:W-:Y:S02]  /*26a40*/  PRMT R69, RZ, 0x7610, R69 ;  /* 0x00007610ff457816 */ /* 0x000fe40000000045 */
[----:B------:R-:W-:Y:S01]  /*26a50*/  PRMT R66, RZ, 0x7610, R66 ;  /* 0x00007610ff427816 */ /* 0x000fe20000000042 */
[----:B------:R1:W4:Y:S01]  /*26a60*/  @P0 LDG.E.U8 R9, desc[UR14][R26.64] ;  /* 0x0000000e1a090981 */ /* 0x000322000c1e1100 */
[----:B------:R-:W0:Y:S01]  /*26a70*/  LDCU UR8, c[0x0][0x3b0] ;  /* 0x00007600ff0877ac */ /* 0x000e220008000800 */
[----:B------:R-:W0:Y:S01]  /*26a80*/  LDCU UR9, c[0x0][0x3b0] ;  /* 0x00007600ff0977ac */ /* 0x000e220008000800 */
[----:B---3--:R-:W-:Y:S02]  /*26a90*/  ISETP.GE.AND P5, PT, R0, RZ, PT ;  /* 0x000000ff0000720c */ /* 0x008fe40003fa6270 */
[----:B------:R-:W-:-:S11]  /*26aa0*/  IADD3 R0, P6, PT, R87, R20, RZ ;  /* 0x0000001457007210 */ /* 0x000fd60007fde0ff */
[----:B------:R-:W-:-:S05]  /*26ab0*/  @!P5 IMAD.MOV R89, RZ, RZ, -R89 ;  /* 0x000000ffff59d224 */ /* 0x000fca00078e0a59 */
[----:B------:R-:W-:Y:S02]  /*26ac0*/  SEL R89, R59, R89, !P1 ;  /* 0x000000593b597207 */ /* 0x000fe40004800000 */
[----:B------:R-:W-:-:S03]  /*26ad0*/  LEA.HI.X.SX32 R10, R87, R17, 0x1, P6 ;  /* 0x00000011570a7211 */ /* 0x000fc600030f0eff */
[----:B------:R-:W-:Y:S01]  /*26ae0*/  IMAD R89, R89, UR10, RZ ;  /* 0x0000000a59597c24 */ /* 0x000fe2000f8e02ff */
[----:B--2---:R-:W-:Y:S02]  /*26af0*/  ISETP.GE.AND P4, PT, R18, RZ, PT ;  /* 0x000000ff1200720c */ /* 0x004fe40003f86270 */
[----:B------:R-:W-:Y:S02]  /*26b00*/  IADD3 R18, P2, PT, R86, R20, RZ ;  /* 0x0000001456127210 */ /* 0x000fe40007f5e0ff */
[----:B------:R-:W-:Y:S02]  /*26b10*/  ISETP.GT.U32.AND P5, PT, R22, R7, PT ;  /* 0x000000071600720c */ /* 0x000fe40003fa4070 */
[----:B------:R-:W-:Y:S01]  /*26b20*/  PRMT R67, RZ, 0x7610, R67 ;  /* 0x00007610ff437816 */ /* 0x000fe20000000043 */
[----:B------:R-:W2:Y:S01]  /*26b30*/  LDCU UR10, c[0x0][0x3b0] ;  /* 0x00007600ff0a77ac */ /* 0x000ea20008000800 */
[----:B0-----:R-:W-:Y:S02]  /*26b40*/  LEA.HI.X.SX32 R24, R86, R17, 0x1, P2 ;  /* 0x0000001156187211 */ /* 0x001fe400010f0eff */
[----:B------:R-:W-:Y:S01]  /*26b50*/  ISETP.GT.U32.AND P2, PT, R22, R93, PT ;  /* 0x0000005d1600720c */ /* 0x000fe20003f44070 */
[----:B------:R-:W-:Y:S04]  /*26b60*/  STL [R1+0x9d8], R18 ;  /* 0x0009d81201007387 */ /* 0x000fe80000100800 */
[----:B------:R-:W-:Y:S01]  /*26b70*/  STL [R1+0xa08], R0 ;  /* 0x000a080001007387 */ /* 0x000fe20000100800 */
[----:B------:R-:W-:-:S03]  /*26b80*/  @!P4 IMAD.MOV R88, RZ, RZ, -R88 ;  /* 0x000000ffff58c224 */ /* 0x000fc600078e0a58 */
[----:B------:R0:W-:Y:S01]  /*26b90*/  STL [R1+0x9d4], R24 ;  /* 0x0009d41801007387 */ /* 0x0001e20000100800 */
[----:B------:R-:W-:Y:S01]  /*26ba0*/  @P0 IMAD.MOV.U32 R25, RZ, RZ, R24 ;  /* 0x000000ffff190224 */ /* 0x000fe200078e0018 */
[----:B------:R-:W-:Y:S02]  /*26bb0*/  SEL R88, R59, R88, !P1 ;  /* 0x000000583b587207 */ /* 0x000fe40004800000 */
[C---:B-1----:R-:W-:Y:S01]  /*26bc0*/  IADD3 R26, P6, PT, R89.reuse, R20, RZ ;  /* 0x00000014591a7210 */ /* 0x042fe20007fde0ff */
[----:B0-----:R-:W-:Y:S02]  /*26bd0*/  @P0 IMAD.MOV.U32 R24, RZ, RZ, R18 ;  /* 0x000000ffff180224 */ /* 0x001fe400078e0012 */
[----:B------:R-:W-:Y:S01]  /*26be0*/  IMAD R88, R88, UR12, RZ ;  /* 0x0000000c58587c24 */ /* 0x000fe2000f8e02ff */
[----:B------:R-:W-:Y:S02]  /*26bf0*/  LEA.HI.X.SX32 R57, R89, R17, 0x1, P6 ;  /* 0x0000001159397211 */ /* 0x000fe400030f0eff */
[----:B------:R0:W3:Y:S04]  /*26c00*/  @P0 LDG.E.U8 R68, desc[UR14][R24.64] ;  /* 0x0000000e18440981 */ /* 0x0000e8000c1e1100 */
[----:B------:R1:W-:Y:S01]  /*26c10*/  STL [R1+0xa04], R10 ;  /* 0x000a040a01007387 */ /* 0x0003e20000100800 */
[--C-:B------:R-:W-:Y:S01]  /*26c20*/  @!P2 IMAD.IADD R93, R93, 0x1, -R22.reuse ;  /* 0x000000015d5da824 */ /* 0x100fe200078e0a16 */
[----:B----4-:R-:W-:Y:S01]  /*26c30*/  ISETP.GE.AND P6, PT, R16, RZ, PT ;  /* 0x000000ff1000720c */ /* 0x010fe20003fc6270 */
[----:B------:R-:W-:Y:S01]  /*26c40*/  @!P5 IMAD.IADD R7, R7, 0x1, -R22 ;  /* 0x000000010707d824 */ /* 0x000fe200078e0a16 */
[----:B------:R-:W-:Y:S01]  /*26c50*/  ISETP.GT.U32.AND P4, PT, R22, R58, PT ;  /* 0x0000003a1600720c */ /* 0x000fe20003f84070 */
[----:B------:R-:W4:Y:S01]  /*26c60*/  LDCU UR12, c[0x0][0x3b0] ;  /* 0x00007600ff0c77ac */ /* 0x000f220008000800 */
[----:B0-----:R-:W-:-:S02]  /*26c70*/  @P0 IMAD.MOV.U32 R24, RZ, RZ, R0 ;  /* 0x000000ffff180224 */ /* 0x001fc400078e0000 */
[----:B------:R-:W-:Y:S01]  /*26c80*/  @P0 IMAD.MOV.U32 R25, RZ, RZ, R10 ;  /* 0x000000ffff190224 */ /* 0x000fe200078e000a */
[C---:B-1----:R-:W-:Y:S01]  /*26c90*/  IADD3 R10, P2, PT, R88.reuse, R20, RZ ;  /* 0x00000014580a7210 */ /* 0x042fe20007f5e0ff */
[----:B------:R-:W2:Y:S04]  /*26ca0*/  LDL R0, [R1+0x1ccc] ;  /* 0x001ccc0001007983 */ /* 0x000ea80000100800 */
[----:B------:R0:W3:Y:S04]  /*26cb0*/  @P0 LDG.E.U8 R69, desc[UR14][R24.64] ;  /* 0x0000000e18450981 */ /* 0x0000e8000c1e1100 */
[----:B------:R-:W3:Y:S01]  /*26cc0*/  LDL.LU R18, [R1+0x10] ;  /* 0x0000100001127983 */ /* 0x000ee20000300800 */
[----:B------:R-:W-:-:S03]  /*26cd0*/  LEA.HI.X.SX32 R16, R88, R17, 0x1, P2 ;  /* 0x0000001158107211 */ /* 0x000fc600010f0eff */
[----:B------:R-:W-:Y:S04]  /*26ce0*/  STL [R1+0xa38], R26 ;  /* 0x000a381a01007387 */ /* 0x000fe80000100800 */
[----:B------:R1:W-:Y:S04]  /*26cf0*/  STL [R1+0xa68], R10 ;  /* 0x000a680a01007387 */ /* 0x0003e80000100800 */
[----:B------:R-:W-:Y:S01]  /*26d00*/  STL [R1+0xa34], R57 ;  /* 0x000a343901007387 */ /* 0x000fe20000100800 */
[----:B0-----:R-:W-:Y:S02]  /*26d10*/  @P0 IMAD.MOV.U32 R24, RZ, RZ, R26 ;  /* 0x000000ffff180224 */ /* 0x001fe400078e001a */
[----:B------:R-:W-:Y:S01]  /*26d20*/  @P0 IMAD.MOV.U32 R25, RZ, RZ, R57 ;  /* 0x000000ffff190224 */ /* 0x000fe200078e0039 */
[----:B------:R0:W-:Y:S04]  /*26d30*/  STL [R1+0xa64], R16 ;  /* 0x000a641001007387 */ /* 0x0001e80000100800 */
[----:B------:R0:W3:Y:S02]  /*26d40*/  @P0 LDG.E.U8 R66, desc[UR14][R24.64] ;  /* 0x0000000e18420981 */ /* 0x0000e4000c1e1100 */
[----:B0-----:R-:W-:-:S02]  /*26d50*/  @P0 IMAD.MOV.U32 R24, RZ, RZ, R10 ;  /* 0x000000ffff180224 */ /* 0x001fc400078e000a */
[----:B-1----:R-:W3:Y:S01]  /*26d60*/  LDL R10, [R1+0x1c74] ;  /* 0x001c7400010a7983 */ /* 0x002ee20000100800 */
[----:B------:R-:W-:Y:S02]  /*26d70*/  ISETP.GT.U32.AND P5, PT, R22, R52, PT ;  /* 0x000000341600720c */ /* 0x000fe40003fa4070 */
[----:B------:R-:W-:Y:S01]  /*26d80*/  ISETP.GE.AND P2, PT, R23, RZ, PT ;  /* 0x000000ff1700720c */ /* 0x000fe20003f46270 */
[----:B------:R-:W-:Y:S02]  /*26d90*/  @P0 IMAD.MOV.U32 R25, RZ, RZ, R16 ;  /* 0x000000ffff190224 */ /* 0x000fe400078e0010 */
[----:B------:R-:W-:Y:S02]  /*26da0*/  IMAD.MOV.U32 R16, RZ, RZ, R7 ;  /* 0x000000ffff107224 */ /* 0x000fe400078e0007 */
[----:B------:R-:W-:Y:S01]  /*26db0*/  @!P4 IMAD.IADD R58, R58, 0x1, -R22 ;  /* 0x000000013a3ac824 */ /* 0x000fe200078e0a16 */
[----:B------:R-:W4:Y:S04]  /*26dc0*/  LDL.LU R79, [R1+0x14] ;  /* 0x00001400014f7983 */ /* 0x000f280000300800 */
[----:B------:R0:W4:Y:S01]  /*26dd0*/  @P0 LDG.E.U8 R67, desc[UR14][R24.64] ;  /* 0x0000000e18430981 */ /* 0x000122000c1e1100 */
[----:B------:R-:W-:-:S02]  /*26de0*/  @!P6 IMAD.MOV R16, RZ, RZ, -R16 ;  /* 0x000000ffff10e224 */ /* 0x000fc400078e0a10 */
[----:B------:R-:W-:Y:S02]  /*26df0*/  @!P5 IMAD.IADD R52, R52, 0x1, -R22 ;  /* 0x000000013434d824 */ /* 0x000fe400078e0a16 */
[----:B------:R-:W-:Y:S01]  /*26e00*/  @!P2 IMAD.MOV R93, RZ, RZ, -R93 ;  /* 0x000000ffff5da224 */ /* 0x000fe200078e0a5d */
[C---:B------:R-:W-:Y:S02]  /*26e10*/  ISETP.GT.U32.AND P6, PT, R22.reuse, R49, PT ;  /* 0x000000311600720c */ /* 0x040fe40003fc4070 */
[----:B------:R-:W-:Y:S02]  /*26e20*/  ISETP.GT.U32.AND P4, PT, R22, R52, PT ;  /* 0x000000341600720c */ /* 0x000fe40003f84070 */
[C---:B------:R-:W-:Y:S02]  /*26e30*/  SEL R16, R59.reuse, R16, !P1 ;  /* 0x000000103b107207 */ /* 0x040fe40004800000 */
[----:B------:R-:W-:-:S03]  /*26e40*/  SEL R93, R59, R93, !P1 ;  /* 0x0000005d3b5d7207 */ /* 0x000fc60004800000 */
[----:B------:R-:W-:Y:S02]  /*26e50*/  IMAD R23, R16, UR8, RZ ;  /* 0x0000000810177c24 */ /* 0x000fe4000f8e02ff */
[----:B------:R-:W-:Y:S01]  /*26e60*/  IMAD R93, R93, UR9, RZ ;  /* 0x000000095d5d7c24 */ /* 0x000fe2000f8e02ff */
[----:B------:R-:W-:Y:S02]  /*26e70*/  ISETP.GT.U32.AND P5, PT, R22, R58, PT ;  /* 0x0000003a1600720c */ /* 0x000fe40003fa4070 */
[----:B------:R-:W-:Y:S01]  /*26e80*/  PRMT R65, RZ, 0x7610, R65 ;  /* 0x00007610ff417816 */ /* 0x000fe20000000041 */
[----:B------:R-:W-:Y:S01]  /*26e90*/  @!P6 IMAD.IADD R49, R49, 0x1, -R22 ;  /* 0x000000013131e824 */ /* 0x000fe200078e0a16 */
[----:B------:R-:W-:Y:S01]  /*26ea0*/  PRMT R64, RZ, 0x7610, R64 ;  /* 0x00007610ff407816 */ /* 0x000fe20000000040 */
[----:B------:R-:W-:Y:S01]  /*26eb0*/  @!P4 IMAD.IADD R52, R52, 0x1, -R22 ;  /* 0x000000013434c824 */ /* 0x000fe200078e0a16 */
[-C--:B0-----:R-:W-:Y:S02]  /*26ec0*/  IADD3 R24, P4, PT, R23, R20.reuse, RZ ;  /* 0x0000001417187210 */ /* 0x081fe40007f9e0ff */
[----:B------:R-:W-:-:S02]  /*26ed0*/  IADD3 R7, P6, PT, R93, R20, RZ ;  /* 0x000000145d077210 */ /* 0x000fc40007fde0ff */
[----:B------:R-:W-:Y:S01]  /*26ee0*/  PRMT R63, RZ, 0x7610, R63 ;  /* 0x00007610ff3f7816 */ /* 0x000fe2000000003f */
[----:B------:R-:W0:Y:S01]  /*26ef0*/  LDCU UR9, c[0x0][0x3b0] ;  /* 0x00007600ff0977ac */ /* 0x000e220008000800 */
[----:B------:R-:W-:Y:S01]  /*26f00*/  LEA.HI.X.SX32 R25, R23, R17, 0x1, P4 ;  /* 0x0000001117197211 */ /* 0x000fe200020f0eff */
[----:B------:R-:W1:Y:S01]  /*26f10*/  LDCU UR8, c[0x0][0x3b0] ;  /* 0x00007600ff0877ac */ /* 0x000e620008000800 */
[----:B--2---:R-:W-:Y:S01]  /*26f20*/  ISETP.GE.AND P2, PT, R0, RZ, PT ;  /* 0x000000ff0000720c */ /* 0x004fe20003f46270 */
[----:B------:R-:W-:Y:S01]  /*26f30*/  @!P5 IMAD.IADD R58, R58, 0x1, -R22 ;  /* 0x000000013a3ad824 */ /* 0x000fe200078e0a16 */
[----:B------:R-:W2:Y:S04]  /*26f40*/  LDL.LU R0, [R1+0x18] ;  /* 0x0000180001007983 */ /* 0x000ea80000300800 */
[----:B------:R0:W-:Y:S04]  /*26f50*/  STL [R1+0xa90], R24 ;  /* 0x000a901801007387 */ /* 0x0001e80000100800 */
[----:B------:R-:W-:Y:S01]  /*26f60*/  STL [R1+0xab8], R7 ;  /* 0x000ab80701007387 */ /* 0x000fe20000100800 */
[----:B---3--:R-:W-:-:S02]  /*26f70*/  ISETP.GE.AND P4, PT, R10, RZ, PT ;  /* 0x000000ff0a00720c */ /* 0x008fc40003f86270 */
[----:B------:R-:W-:Y:S01]  /*26f80*/  LEA.HI.X.SX32 R23, R93, R17, 0x1, P6 ;  /* 0x000000115d177211 */ /* 0x000fe200030f0eff */
[----:B------:R-:W3:Y:S01]  /*26f90*/  LDL R10, [R1+0x1b14] ;  /* 0x001b1400010a7983 */ /* 0x000ee20000100800 */
[C---:B------:R-:W-:Y:S01]  /*26fa0*/  ISETP.GT.U32.AND P5, PT, R22.reuse, R18, PT ;  /* 0x000000121600720c */ /* 0x040fe20003fa4070 */
[----:B------:R-:W-:Y:S01]  /*26fb0*/  IMAD.MOV.U32 R16, RZ, RZ, R58 ;  /* 0x000000ffff107224 */ /* 0x000fe200078e003a */
[----:B------:R-:W-:Y:S01]  /*26fc0*/  ISETP.GT.U32.AND P6, PT, R22, R49, PT ;  /* 0x000000311600720c */ /* 0x000fe20003fc4070 */
[----:B------:R0:W2:Y:S02]  /*26fd0*/  @P0 LDG.E.U8 R65, desc[UR14][R24.64] ;  /* 0x0000000e18410981 */ /* 0x0000a4000c1e1100 */
[----:B------:R-:W-:Y:S02]  /*26fe0*/  @!P2 IMAD.MOV R16, RZ, RZ, -R16 ;  /* 0x000000ffff10a224 */ /* 0x000fe400078e0a10 */
[----:B------:R0:W-:Y:S03]  /*26ff0*/  STL [R1+0xa8c], R25 ;  /* 0x000a8c1901007387 */ /* 0x0001e60000100800 */
[----:B------:R-:W-:Y:S01]  /*27000*/  SEL R16, R59, R16, !P1 ;  /* 0x000000103b107207 */ /* 0x000fe20004800000 */
[----:B------:R-:W-:-:S02]  /*27010*/  @!P4 IMAD.MOV R52, RZ, RZ, -R52 ;  /* 0x000000ffff34c224 */ /* 0x000fc400078e0a34 */
[----:B------:R-:W-:Y:S01]  /*27020*/  @!P5 IMAD.IADD R18, R18, 0x1, -R22 ;  /* 0x000000011212d824 */ /* 0x000fe200078e0a16 */
[----:B------:R-:W-:Y:S01]  /*27030*/  ISETP.GE.AND P5, PT, R62, RZ, PT ;  /* 0x000000ff3e00720c */ /* 0x000fe20003fa6270 */
[----:B------:R0:W-:Y:S04]  /*27040*/  STL [R1+0xab4], R23 ;  /* 0x000ab41701007387 */ /* 0x0001e80000100800 */
[----:B------:R-:W2:Y:S01]  /*27050*/  LDL.LU R62, [R1+0x1d2c] ;  /* 0x001d2c00013e7983 */ /* 0x000ea20000300800 */
[----:B------:R-:W-:Y:S01]  /*27060*/  IMAD R16, R16, UR10, RZ ;  /* 0x0000000a10107c24 */ /* 0x000fe2000f8e02ff */
[----:B------:R-:W-:Y:S02]  /*27070*/  SEL R52, R59, R52, !P1 ;  /* 0x000000343b347207 */ /* 0x000fe40004800000 */
[----:B------:R-:W2:Y:S04]  /*27080*/  LDL R26, [R1+0x1b34] ;  /* 0x001b3400011a7983 */ /* 0x000ea80000100800 */
[----:B------:R-:W2:Y:S01]  /*27090*/  LDL.LU R57, [R1+0x20] ;  /* 0x0000200001397983 */ /* 0x000ea20000300800 */
[----:B0-----:R-:W-:-:S02]  /*270a0*/  @P0 IMAD.MOV.U32 R24, RZ, RZ, R7 ;  /* 0x000000ffff180224 */ /* 0x001fc400078e0007 */
[----:B------:R-:W-:Y:S02]  /*270b0*/  @P0 IMAD.MOV.U32 R25, RZ, RZ, R23 ;  /* 0x000000ffff190224 */ /* 0x000fe400078e0017 */
[----:B------:R-:W-:Y:S02]  /*270c0*/  @!P6 IMAD.IADD R49, R49, 0x1, -R22 ;  /* 0x000000013131e824 */ /* 0x000fe400078e0a16 */
[----:B----4-:R-:W-:Y:S01]  /*270d0*/  IMAD R52, R52, UR12, RZ ;  /* 0x0000000c34347c24 */ /* 0x010fe2000f8e02ff */
[----:B------:R-:W-:Y:S02]  /*270e0*/  IADD3 R23, P6, PT, R16, R20, RZ ;  /* 0x0000001410177210 */ /* 0x000fe40007fde0ff */
[----:B------:R-:W-:Y:S01]  /*270f0*/  ISETP.GT.U32.AND P4, PT, R22, R18, PT ;  /* 0x000000121600720c */ /* 0x000fe20003f84070 */
[----:B------:R0:W4:Y:S01]  /*27100*/  @P0 LDG.E.U8 R64, desc[UR14][R24.64] ;  /* 0x0000000e18400981 */ /* 0x000122000c1e1100 */
[----:B------:R-:W-:Y:S01]  /*27110*/  @!P5 IMAD.MOV R49, RZ, RZ, -R49 ;  /* 0x000000ffff31d224 */ /* 0x000fe200078e0a31 */
[----:B------:R-:W-:-:S02]  /*27120*/  IADD3 R7, P5, PT, R52, R20, RZ ;  /* 0x0000001434077210 */ /* 0x000fc40007fbe0ff */
[----:B------:R-:W-:Y:S01]  /*27130*/  ISETP.GT.U32.AND P2, PT, R22, R79, PT ;  /* 0x0000004f1600720c */ /* 0x000fe20003f44070 */
[----:B------:R-:W4:Y:S04]  /*27140*/  LDL.LU R58, [R1+0x28] ;  /* 0x00002800013a7983 */ /* 0x000f280000300800 */
[----:B------:R-:W-:Y:S01]  /*27150*/  STL [R1+0xae0], R23 ;  /* 0x000ae01701007387 */ /* 0x000fe20000100800 */
[----:B------:R-:W-:Y:S02]  /*27160*/  PRMT R60, RZ, 0x7610, R60 ;  /* 0x00007610ff3c7816 */ /* 0x000fe4000000003c */
[----:B------:R-:W-:Y:S02]  /*27170*/  PRMT R48, RZ, 0x7610, R48 ;  /* 0x00007610ff307816 */ /* 0x000fe40000000030 */
[----:B------:R-:W-:Y:S01]  /*27180*/  PRMT R47, RZ, 0x7610, R47 ;  /* 0x00007610ff2f7816 */ /* 0x000fe2000000002f */
[----:B------:R-:W1:Y:S01]  /*27190*/  LDCU UR10, c[0x0][0x3b0] ;  /* 0x00007600ff0a77ac */ /* 0x000e620008000800 */
[----:B0-----:R-:W-:-:S02]  /*271a0*/  LEA.HI.X.SX32 R24, R16, R17, 0x1, P6 ;  /* 0x0000001110187211 */ /* 0x001fc400030f0eff */
[----:B------:R-:W-:Y:S02]  /*271b0*/  PRMT R46, RZ, 0x7610, R46 ;  /* 0x00007610ff2e7816 */ /* 0x000fe4000000002e */
[----:B------:R-:W-:Y:S02]  /*271c0*/  PRMT R45, RZ, 0x7610, R45 ;  /* 0x00007610ff2d7816 */ /* 0x000fe4000000002d */
[----:B------:R-:W-:Y:S02]  /*271d0*/  PRMT R44, RZ, 0x7610, R44 ;  /* 0x00007610ff2c7816 */ /* 0x000fe4000000002c */
[----:B------:R-:W-:Y:S01]  /*271e0*/  PRMT R43, RZ, 0x7610, R43 ;  /* 0x00007610ff2b7816 */ /* 0x000fe2000000002b */
[----:B------:R0:W-:Y:S04]  /*271f0*/  STL [R1+0xadc], R24 ;  /* 0x000adc1801007387 */ /* 0x0001e80000100800 */
[----:B------:R-:W-:Y:S04]  /*27200*/  STL [R1+0xb08], R7 ;  /* 0x000b080701007387 */ /* 0x000fe80000100800 */
[----:B------:R-:W4:Y:S01]  /*27210*/  LDL R80, [R1+0x1b54] ;  /* 0x001b540001507983 */ /* 0x000f220000100800 */
[----:B------:R-:W-:Y:S01]  /*27220*/  @P0 IMAD.MOV.U32 R25, RZ, RZ, R24 ;  /* 0x000000ffff190224 */ /* 0x000fe200078e0018 */
[----:B------:R-:W-:Y:S01]  /*27230*/  LEA.HI.X.SX32 R16, R52, R17, 0x1, P5 ;  /* 0x0000001134107211 */ /* 0x000fe200028f0eff */
[----:B------:R-:W-:-:S02]  /*27240*/  @!P4 IMAD.IADD R18, R18, 0x1, -R22 ;  /* 0x000000011212c824 */ /* 0x000fc400078e0a16 */
[----:B------:R-:W-:Y:S01]  /*27250*/  @!P2 IMAD.IADD R79, R79, 0x1, -R22 ;  /* 0x000000014f4fa824 */ /* 0x000fe200078e0a16 */
[----:B------:R-:W1:Y:S01]  /*27260*/  LDCU UR12, c[0x0][0x3b0] ;  /* 0x00007600ff0c77ac */ /* 0x000e620008000800 */
[----:B0-----:R-:W-:-:S05]  /*27270*/  @P0 IMAD.MOV.U32 R24, RZ, RZ, R23 ;  /* 0x000000ffff180224 */ /* 0x001fca00078e0017 */
[----:B------:R0:W4:Y:S02]  /*27280*/  @P0 LDG.E.U8 R63, desc[UR14][R24.64] ;  /* 0x0000000e183f0981 */ /* 0x000124000c1e1100 */
[----:B0-----:R-:W-:Y:S01]  /*27290*/  @P0 IMAD.MOV.U32 R25, RZ, RZ, R16 ;  /* 0x000000ffff190224 */ /* 0x001fe200078e0010 */
[----:B---3--:R-:W-:Y:S02]  /*272a0*/  ISETP.GE.AND P2, PT, R10, RZ, PT ;  /* 0x000000ff0a00720c */ /* 0x008fe40003f46270 */
[----:B------:R-:W3:Y:S04]  /*272b0*/  LDL.LU R10, [R1+0x24] ;  /* 0x00002400010a7983 */ /* 0x000ee80000300800 */
[----:B------:R0:W-:Y:S02]  /*272c0*/  STL [R1+0xb04], R16 ;  /* 0x000b041001007387 */ /* 0x0001e40000100800 */
[----:B0-----:R-:W-:-:S02]  /*272d0*/  IMAD.MOV.U32 R16, RZ, RZ, R18 ;  /* 0x000000ffff107224 */ /* 0x001fc400078e0012 */
[----:B------:R-:W3:Y:S01]  /*272e0*/  LDL R18, [R1+0x1b74] ;  /* 0x001b740001127983 */ /* 0x000ee20000100800 */
[C---:B--2---:R-:W-:Y:S02]  /*272f0*/  ISETP.GT.U32.AND P6, PT, R22.reuse, R0, PT ;  /* 0x000000001600720c */ /* 0x044fe40003fc4070 */
[----:B------:R-:W-:Y:S01]  /*27300*/  SEL R49, R59, R49, !P1 ;  /* 0x000000313b317207 */ /* 0x000fe20004800000 */
[----:B------:R-:W-:Y:S01]  /*27310*/  @!P2 IMAD.MOV R16, RZ, RZ, -R16 ;  /* 0x000000ffff10a224 */ /* 0x000fe200078e0a10 */
[----:B------:R-:W-:-:S03]  /*27320*/  ISETP.GT.U32.AND P2, PT, R22, R57, PT ;  /* 0x000000391600720c */ /* 0x000fc60003f44070 */
[----:B------:R-:W-:-:S06]  /*27330*/  IMAD R49, R49, UR9, RZ ;  /* 0x0000000931317c24 */ /* 0x000fcc000f8e02ff */
[--C-:B------:R-:W-:Y:S01]  /*27340*/  @!P6 IMAD.IADD R0, R0, 0x1, -R22.reuse ;  /* 0x000000010000e824 */ /* 0x100fe200078e0a16 */
[----:B------:R-:W-:Y:S01]  /*27350*/  SEL R16, R59, R16, !P1 ;  /* 0x000000103b107207 */ /* 0x000fe20004800000 */
[----:B------:R-:W-:Y:S01]  /*27360*/  @P0 IMAD.MOV.U32 R24, RZ, RZ, R7 ;  /* 0x000000ffff180224 */ /* 0x000fe200078e0007 */
[C---:B------:R-:W-:Y:S01]  /*27370*/  ISETP.GT.U32.AND P5, PT, R22.reuse, R79, PT ;  /* 0x0000004f1600720c */ /* 0x040fe20003fa4070 */
[----:B------:R-:W0:Y:S01]  /*27380*/  LDCU UR9, c[0x0][0x3b0] ;  /* 0x00007600ff0977ac */ /* 0x000e220008000800 */
[----:B------:R-:W-:Y:S02]  /*27390*/  ISETP.GT.U32.AND P6, PT, R22, R0, PT ;  /* 0x000000001600720c */ /* 0x000fe40003fc4070 */
[----:B------:R-:W-:Y:S01]  /*273a0*/  IADD3 R7, P4, PT, R49, R20, RZ ;  /* 0x0000001431077210 */ /* 0x000fe20007f9e0ff */
[----:B-1----:R-:W-:Y:S02]  /*273b0*/  IMAD R16, R16, UR8, RZ ;  /* 0x0000000810107c24 */ /* 0x002fe4000f8e02ff */
[----:B------:R-:W-:Y:S01]  /*273c0*/  @!P2 IMAD.IADD R57, R57, 0x1, -R22 ;  /* 0x000000013939a824 */ /* 0x000fe200078e0a16 */
[----:B------:R1:W2:Y:S01]  /*273d0*/  @P0 LDG.E.U8 R60, desc[UR14][R24.64] ;  /* 0x0000000e183c0981 */ /* 0x0002a2000c1e1100 */
[----:B------:R-:W-:-:S02]  /*273e0*/  LEA.HI.X.SX32 R23, R49, R17, 0x1, P4 ;  /* 0x0000001131177211 */ /* 0x000fc400020f0eff */
[----:B------:R-:W-:Y:S01]  /*273f0*/  ISETP.GE.AND P4, PT, R26, RZ, PT ;  /* 0x000000ff1a00720c */ /* 0x000fe20003f86270 */
[----:B------:R0:W-:Y:S04]  /*27400*/  STL [R1+0xb30], R7 ;  /* 0x000b300701007387 */ /* 0x0001e80000100800 */
[----:B------:R0:W-:Y:S04]  /*27410*/  STL [R1+0xb2c], R23 ;  /* 0x000b2c1701007387 */ /* 0x0001e80000100800 */
[----:B------:R-:W2:Y:S01]  /*27420*/  LDL R26, [R1+0x1b94] ;  /* 0x001b9400011a7983 */ /* 0x000ea20000100800 */
[--C-:B------:R-:W-:Y:S01]  /*27430*/  @!P5 IMAD.IADD R79, R79, 0x1, -R22.reuse ;  /* 0x000000014f4fd824 */ /* 0x100fe200078e0a16 */
[----:B----4-:R-:W-:Y:S01]  /*27440*/  ISETP.GE.AND P2, PT, R80, RZ, PT ;  /* 0x000000ff5000720c */ /* 0x010fe20003f46270 */
[----:B------:R-:W4:Y:S01]  /*27450*/  LDCU UR8, c[0x0][0x3b0] ;  /* 0x00007600ff0877ac */ /* 0x000f220008000800 */
[----:B------:R-:W-:Y:S01]  /*27460*/  @!P6 IMAD.IADD R0, R0, 0x1, -R22 ;  /* 0x000000010000e824 */ /* 0x000fe200078e0a16 */
[----:B------:R-:W-:Y:S01]  /*27470*/  IADD3 R49, P6, PT, R16, R20, RZ ;  /* 0x0000001410317210 */ /* 0x000fe20007fde0ff */
[----:B-1----:R-:W-:-:S02]  /*27480*/  @P0 IMAD.MOV.U32 R24, RZ, RZ, R7 ;  /* 0x000000ffff180224 */ /* 0x002fc400078e0007 */
[----:B------:R-:W-:Y:S01]  /*27490*/  @P0 IMAD.MOV.U32 R25, RZ, RZ, R23 ;  /* 0x000000ffff190224 */ /* 0x000fe200078e0017 */
[----:B0-----:R-:W2:Y:S01]  /*274a0*/  LDL.LU R7, [R1+0x34] ;  /* 0x0000340001077983 */ /* 0x001ea20000300800 */
[----:B------:R-:W-:Y:S01]  /*274b0*/  LEA.HI.X.SX32 R16, R16, R17, 0x1, P6 ;  /* 0x0000001110107211 */ /* 0x000fe200030f0eff */
[----:B------:R-:W-:Y:S02]  /*274c0*/  IMAD.MOV.U32 R23, RZ, RZ, R79 ;  /* 0x000000ffff177224 */ /* 0x000fe400078e004f */
[----:B------:R-:W-:Y:S04]  /*274d0*/  STL [R1+0x760], R49 ;  /* 0x0007603101007387 */ /* 0x000fe80000100800 */
[----:B------:R0:W2:Y:S04]  /*274e0*/  @P0 LDG.E.U8 R48, desc[UR14][R24.64] ;  /* 0x0000000e18300981 */ /* 0x0000a8000c1e1100 */
[----:B------:R1:W-:Y:S01]  /*274f0*/  STL [R1+0x75c], R16 ;  /* 0x00075c1001007387 */ /* 0x0003e20000100800 */
[----:B------:R-:W-:-:S03]  /*27500*/  @!P4 IMAD.MOV R23, RZ, RZ, -R23 ;  /* 0x000000ffff17c224 */ /* 0x000fc600078e0a17 */
[----:B------:R-:W2:Y:S01]  /*27510*/  LDL.LU R79, [R1+0x38] ;  /* 0x00003800014f7983 */ /* 0x000ea20000300800 */
[----:B0-----:R-:W-:Y:S02]  /*27520*/  @P0 IMAD.MOV.U32 R25, RZ, RZ, R16 ;  /* 0x000000ffff190224 */ /* 0x001fe400078e0010 */
[----:B-1----:R-:W-:Y:S02]  /*27530*/  IMAD.MOV.U32 R16, RZ, RZ, R0 ;  /* 0x000000ffff107224 */ /* 0x002fe400078e0000 */
[----:B------:R-:W-:Y:S02]  /*27540*/  @P0 IMAD.MOV.U32 R24, RZ, RZ, R49 ;  /* 0x000000ffff180224 */ /* 0x000fe400078e0031 */
[----:B------:R-:W-:Y:S01]  /*27550*/  @!P2 IMAD.MOV R16, RZ, RZ, -R16 ;  /* 0x000000ffff10a224 */ /* 0x000fe200078e0a10 */
[----:B------:R-:W-:Y:S02]  /*27560*/  SEL R23, R59, R23, !P1 ;  /* 0x000000173b177207 */ /* 0x000fe40004800000 */
[C---:B------:R-:W-:Y:S01]  /*27570*/  ISETP.GT.U32.AND P4, PT, R22.reuse, R57, PT ;  /* 0x000000391600720c */ /* 0x040fe20003f84070 */
[----:B------:R0:W2:Y:S02]  /*27580*/  @P0 LDG.E.U8 R47, desc[UR14][R24.64] ;  /* 0x0000000e182f0981 */ /* 0x0000a4000c1e1100 */
[----:B0-----:R-:W-:Y:S01]  /*27590*/  IMAD R24, R23, UR9, RZ ;  /* 0x0000000917187c24 */ /* 0x001fe2000f8e02ff */
[----:B---3--:R-:W-:-:S02]  /*275a0*/  ISETP.GT.U32.AND P6, PT, R22, R10, PT ;  /* 0x0000000a1600720c */ /* 0x008fc40003fc4070 */
[----:B------:R-:W-:-:S07]  /*275b0*/  ISETP.GE.AND P2, PT, R18, RZ, PT ;  /* 0x000000ff1200720c */ /* 0x000fce0003f46270 */
[--C-:B------:R-:W-:Y:S01]  /*275c0*/  @!P4 IMAD.IADD R57, R57, 0x1, -R22.reuse ;  /* 0x000000013939c824 */ /* 0x100fe200078e0a16 */
[----:B------:R-:W3:Y:S03]  /*275d0*/  LDL R18, [R1+0x1bb4] ;  /* 0x001bb40001127983 */ /* 0x000ee60000100800 */
[----:B------:R-:W-:Y:S01]  /*275e0*/  @!P6 IMAD.IADD R10, R10, 0x1, -R22 ;  /* 0x000000010a0ae824 */ /* 0x000fe200078e0a16 */
[----:B------:R-:W-:Y:S02]  /*275f0*/  IADD3 R0, P6, PT, R24, R20, RZ ;  /* 0x0000001418007210 */ /* 0x000fe40007fde0ff */
[----:B------:R-:W-:Y:S02]  /*27600*/  ISETP.GT.U32.AND P5, PT, R22, R58, PT ;  /* 0x0000003a1600720c */ /* 0x000fe40003fa4070 */
[----:B------:R-:W-:Y:S01]  /*27610*/  SEL R16, R59, R16, !P1 ;  /* 0x000000103b107207 */ /* 0x000fe20004800000 */
[----:B------:R-:W0:Y:S01]  /*27620*/  LDCU UR9, c[0x0][0x3b0] ;  /* 0x00007600ff0977ac */ /* 0x000e220008000800 */
[----:B------:R-:W-:Y:S01]  /*27630*/  LEA.HI.X.SX32 R24, R24, R17, 0x1, P6 ;  /* 0x0000001118187211 */ /* 0x000fe200030f0eff */
[----:B------:R-:W-:Y:S01]  /*27640*/  STL [R1+0x7a0], R0 ;  /* 0x0007a00001007387 */ /* 0x000fe20000100800 */
[----:B------:R-:W-:-:S03]  /*27650*/  IMAD.MOV.U32 R23, RZ, RZ, R57 ;  /* 0x000000ffff177224 */ /* 0x000fc600078e0039 */
[----:B------:R1:W-:Y:S04]  /*27660*/  STL [R1+0x79c], R24 ;  /* 0x00079c1801007387 */ /* 0x0003e80000100800 */
[----:B------:R-:W3:Y:S01]  /*27670*/  LDL R57, [R1+0x1bd4] ;  /* 0x001bd40001397983 */ /* 0x000ee20000100800 */
[----:B------:R-:W-:-:S05]  /*27680*/  @!P5 IMAD.IADD R58, R58, 0x1, -R22 ;  /* 0x000000013a3ad824 */ /* 0x000fca00078e0a16 */
[----:B------:R-:W-:Y:S01]  /*27690*/  ISETP.GT.U32.AND P5, PT, R22, R58, PT ;  /* 0x0000003a1600720c */ /* 0x000fe20003fa4070 */
[----:B----4-:R-:W-:Y:S02]  /*276a0*/  IMAD R16, R16, UR8, RZ ;  /* 0x0000000810107c24 */ /* 0x010fe4000f8e02ff */
[----:B------:R-:W-:Y:S02]  /*276b0*/  @P0 IMAD.MOV.U32 R25, RZ, RZ, R24 ;  /* 0x000000ffff190224 */ /* 0x000fe400078e0018 */
[----:B-1----:R-:W-:Y:S01]  /*276c0*/  @P0 IMAD.MOV.U32 R24, RZ, RZ, R0 ;  /* 0x000000ffff180224 */ /* 0x002fe200078e0000 */
[----:B--2---:R-:W-:Y:S01]  /*276d0*/  ISETP.GE.AND P4, PT, R26, RZ, PT ;  /* 0x000000ff1a00720c */ /* 0x004fe20003f86270 */
[----:B------:R-:W2:Y:S01]  /*276e0*/  LDL.LU R0, [R1+0x40] ;  /* 0x0000400001007983 */ /* 0x000ea20000300800 */
[----:B------:R-:W-:Y:S01]  /*276f0*/  IADD3 R26, P6, PT, R16, R20, RZ ;  /* 0x00000014101a7210 */ /* 0x000fe20007fde0ff */
[----:B------:R-:W-:Y:S01]  /*27700*/  @!P2 IMAD.MOV R23, RZ, RZ, -R23 ;  /* 0x000000ffff17a224 */ /* 0x000fe200078e0a17 */
[----:B------:R-:W1:Y:S03]  /*27710*/  LDCU UR8, c[0x0][0x3b0] ;  /* 0x00007600ff0877ac */ /* 0x000e660008000800 */
[----:B------:R-:W-:Y:S01]  /*27720*/  @!P5 IMAD.IADD R58, R58, 0x1, -R22 ;  /* 0x000000013a3ad824 */ /* 0x000fe200078e0a16 */
[----:B------:R-:W-:-:S02]  /*27730*/  ISETP.GT.U32.AND P5, PT, R22, R7, PT ;  /* 0x000000071600720c */ /* 0x000fc40003fa4070 */
[----:B------:R-:W-:Y:S02]  /*27740*/  ISETP.GT.U32.AND P2, PT, R22, R10, PT ;  /* 0x0000000a1600720c */ /* 0x000fe40003f44070 */
[----:B------:R-:W-:Y:S01]  /*27750*/  LEA.HI.X.SX32 R49, R16, R17, 0x1, P6 ;  /* 0x0000001110317211 */ /* 0x000fe200030f0eff */
[----:B------:R-:W-:Y:S01]  /*27760*/  IMAD.MOV.U32 R16, RZ, RZ, R58 ;  /* 0x000000ffff107224 */ /* 0x000fe200078e003a */
[----:B------:R4:W2:Y:S04]  /*27770*/  @P0 LDG.E.U8 R46, desc[UR14][R24.64] ;  /* 0x0000000e182e0981 */ /* 0x0008a8000c1e1100 */
[----:B------:R0:W-:Y:S04]  /*27780*/  STL [R1+0x7e0], R26 ;  /* 0x0007e01a01007387 */ /* 0x0001e80000100800 */
[----:B------:R0:W-:Y:S01]  /*27790*/  STL [R1+0x7dc], R49 ;  /* 0x0007dc3101007387 */ /* 0x0001e20000100800 */
[----:B------:R-:W-:Y:S01]  /*277a0*/  @!P4 IMAD.MOV R16, RZ, RZ, -R16 ;  /* 0x000000ffff10c224 */ /* 0x000fe200078e0a10 */
[----:B------:R-:W-:Y:S01]  /*277b0*/  ISETP.GT.U32.AND P6, PT, R22, R79, PT ;  /* 0x0000004f1600720c */ /* 0x000fe20003fc4070 */
[----:B----4-:R-:W-:-:S02]  /*277c0*/  @P0 IMAD.MOV.U32 R24, RZ, RZ, R26 ;  /* 0x000000ffff180224 */ /* 0x010fc400078e001a */
[----:B------:R-:W-:Y:S02]  /*277d0*/  @P0 IMAD.MOV.U32 R25, RZ, RZ, R49 ;  /* 0x000000ffff190224 */ /* 0x000fe400078e0031 */
[--C-:B------:R-:W-:Y:S02]  /*277e0*/  @!P5 IMAD.IADD R7, R7, 0x1, -R22.reuse ;  /* 0x000000010707d824 */ /* 0x100fe400078e0a16 */
[----:B------:R-:W-:Y:S01]  /*277f0*/  @!P2 IMAD.IADD R10, R10, 0x1, -R22 ;  /* 0x000000010a0aa824 */ /* 0x000fe200078e0a16 */
[----:B------:R4:W2:Y:S02]  /*27800*/  @P0 LDG.E.U8 R45, desc[UR14][R24.64] ;  /* 0x0000000e182d0981 */ /* 0x0008a4000c1e1100 */
[----:B------:R-:W-:Y:S02]  /*27810*/  ISETP.GT.U32.AND P5, PT, R22, R7, PT ;  /* 0x000000071600720c */ /* 0x000fe40003fa4070 */
[C---:B----4-:R-:W-:Y:S02]  /*27820*/  SEL R24, R59.reuse, R23, !P1 ;  /* 0x000000173b187207 */ /* 0x050fe40004800000 */
[----:B------:R-:W-:Y:S01]  /*27830*/  SEL R23, R59, R16, !P1 ;  /* 0x000000103b177207 */ /* 0x000fe20004800000 */
[----:B------:R-:W-:-:S02]  /*27840*/  IMAD.MOV.U32 R16, RZ, RZ, R10 ;  /* 0x000000ffff107224 */ /* 0x000fc400078e000a */
[----:B------:R-:W-:Y:S02]  /*27850*/  IMAD R24, R24, UR10, RZ ;  /* 0x0000000a18187c24 */ /* 0x000fe4000f8e02ff */
[----:B-1----:R-:W-:Y:S02]  /*27860*/  IMAD R23, R23, UR8, RZ ;  /* 0x0000000817177c24 */ /* 0x002fe4000f8e02ff */
[--C-:B------:R-:W-:Y:S02]  /*27870*/  @!P6 IMAD.IADD R79, R79, 0x1, -R22.reuse ;  /* 0x000000014f4fe824 */ /* 0x100fe400078e0a16 */
[----:B------:R-:W-:Y:S01]  /*27880*/  @!P5 IMAD.IADD R7, R7, 0x1, -R22 ;  /* 0x000000010707d824 */ /* 0x000fe200078e0a16 */
[----:B------:R-:W1:Y:S01]  /*27890*/  LDCU UR8, c[0x0][0x3b0] ;  /* 0x00007600ff0877ac */ /* 0x000e620008000800 */
[----:B------:R-:W-:Y:S02]  /*278a0*/  IADD3 R25, P6, PT, R24, R20, RZ ;  /* 0x0000001418197210 */ /* 0x000fe40007fde0ff */
[----:B------:R-:W-:-:S02]  /*278b0*/  PRMT R42, RZ, 0x7610, R42 ;  /* 0x00007610ff2a7816 */ /* 0x000fc4000000002a */
[----:B------:R-:W-:Y:S02]  /*278c0*/  PRMT R41, RZ, 0x7610, R41 ;  /* 0x00007610ff297816 */ /* 0x000fe40000000029 */
[----:B------:R-:W-:Y:S01]  /*278d0*/  PRMT R40, RZ, 0x7610, R40 ;  /* 0x00007610ff287816 */ /* 0x000fe20000000028 */
[----:B------:R-:W4:Y:S01]  /*278e0*/  LDCU UR10, c[0x0][0x3b0] ;  /* 0x00007600ff0a77ac */ /* 0x000f220008000800 */
[----:B---3--:R-:W-:Y:S02]  /*278f0*/  ISETP.GE.AND P4, PT, R18, RZ, PT ;  /* 0x000000ff1200720c */ /* 0x008fe40003f86270 */
[----:B------:R-:W3:Y:S04]  /*27900*/  LDL R18, [R1+0x1bf4] ;  /* 0x001bf40001127983 */ /* 0x000ee80000100800 */
[----:B0-----:R-:W4:Y:S04]  /*27910*/  LDL.LU R26, [R1+0x44] ;  /* 0x00004400011a7983 */ /* 0x001f280000300800 */
[----:B------:R-:W4:Y:S04]  /*27920*/  LDL.LU R58, [R1+0x48] ;  /* 0x00004800013a7983 */ /* 0x000f280000300800 */
[----:B------:R0:W-:Y:S01]  /*27930*/  STL [R1+0x838], R25 ;  /* 0x0008381901007387 */ /* 0x0001e20000100800 */
[----:B------:R-:W-:Y:S01]  /*27940*/  @!P4 IMAD.MOV R16, RZ, RZ, -R16 ;  /* 0x000000ffff10c224 */ /* 0x000fe200078e0a10 */
[----:B------:R-:W-:-:S02]  /*27950*/  IADD3 R10, P4, PT, R23, R20, RZ ;  /* 0x00000014170a7210 */ /* 0x000fc40007f9e0ff */
[----:B------:R-:W-:-:S03]  /*27960*/  ISETP.GE.AND P5, PT, R57, RZ, PT ;  /* 0x000000ff3900720c */ /* 0x000fc60003fa6270 */
[----:B------:R0:W-:Y:S04]  /*27970*/  STL [R1+0x950], R10 ;  /* 0x0009500a01007387 */ /* 0x0001e80000100800 */
[----:B------:R-:W4:Y:S01]  /*27980*/  LDL R57, [R1+0x1c18] ;  /* 0x001c180001397983 */ /* 0x000f220000100800 */
[-C--:B------:R-:W-:Y:S01]  /*27990*/  LEA.HI.X.SX32 R52, R24, R17.reuse, 0x1, P6 ;  /* 0x0000001118347211 */ /* 0x080fe200030f0eff */
[----:B------:R-:W-:Y:S01]  /*279a0*/  @P0 IMAD.MOV.U32 R24, RZ, RZ, R25 ;  /* 0x000000ffff180224 */ /* 0x000fe200078e0019 */
[----:B------:R-:W-:-:S03]  /*279b0*/  LEA.HI.X.SX32 R49, R23, R17, 0x1, P4 ;  /* 0x0000001117317211 */ /* 0x000fc600020f0eff */
[----:B0-----:R-:W-:Y:S01]  /*279c0*/  @P0 IMAD.MOV.U32 R25, RZ, RZ, R52 ;  /* 0x000000ffff190224 */ /* 0x001fe200078e0034 */
[C---:B--2---:R-:W-:Y:S02]  /*279d0*/  ISETP.GT.U32.AND P4, PT, R22.reuse, R0, PT ;  /* 0x000000001600720c */ /* 0x044fe40003f84070 */
[----:B------:R-:W-:Y:S02]  /*279e0*/  SEL R23, R59, R16, !P1 ;  /* 0x000000103b177207 */ /* 0x000fe40004800000 */
[----:B------:R0:W2:Y:S01]  /*279f0*/  @P0 LDG.E.U8 R44, desc[UR14][R24.64] ;  /* 0x0000000e182c0981 */ /* 0x0000a2000c1e1100 */
[----:B------:R-:W-:-:S03]  /*27a00*/  ISETP.GT.U32.AND P2, PT, R22, R79, PT ;  /* 0x0000004f1600720c */ /* 0x000fc60003f44070 */
[----:B------:R-:W-:Y:S01]  /*27a10*/  STL [R1+0x834], R52 ;  /* 0x0008343401007387 */ /* 0x000fe20000100800 */
[----:B------:R-:W-:Y:S02]  /*27a20*/  IMAD.MOV.U32 R16, RZ, RZ, R7 ;  /* 0x000000ffff107224 */ /* 0x000fe400078e0007 */
[----:B0-----:R-:W-:Y:S02]  /*27a30*/  @P0 IMAD.MOV.U32 R24, RZ, RZ, R10 ;  /* 0x000000ffff180224 */ /* 0x001fe400078e000a */
[----:B------:R-:W-:Y:S01]  /*27a40*/  @P0 IMAD.MOV.U32 R25, RZ, RZ, R49 ;  /* 0x000000ffff190224 */ /* 0x000fe200078e0031 */
[----:B------:R-:W-:Y:S04]  /*27a50*/  STL [R1+0x94c], R49 ;  /* 0x00094c3101007387 */ /* 0x000fe80000100800 */
[----:B------:R-:W2:Y:S01]  /*27a60*/  LDL R80, [R1+0x1c34] ;  /* 0x001c340001507983 */ /* 0x000ea20000100800 */
[----:B------:R-:W-:-:S02]  /*27a70*/  @!P5 IMAD.MOV R16, RZ, RZ, -R16 ;  /* 0x000000ffff10d224 */ /* 0x000fc400078e0a10 */
[--C-:B------:R-:W-:Y:S01]  /*27a80*/  @!P4 IMAD.IADD R0, R0, 0x1, -R22.reuse ;  /* 0x000000010000c824 */ /* 0x100fe200078e0a16 */
[----:B------:R0:W2:Y:S01]  /*27a90*/  @P0 LDG.E.U8 R43, desc[UR14][R24.64] ;  /* 0x0000000e182b0981 */ /* 0x0000a2000c1e1100 */
[----:B------:R-:W-:-:S03]  /*27aa0*/  @!P2 IMAD.IADD R79, R79, 0x1, -R22 ;  /* 0x000000014f4fa824 */ /* 0x000fc600078e0a16 */
[----:B------:R-:W2:Y:S01]  /*27ab0*/  LDL.LU R7, [R1+0x4c] ;  /* 0x00004c0001077983 */ /* 0x000ea20000300800 */
[----:B0-----:R-:W-:Y:S01]  /*27ac0*/  IMAD R24, R23, UR9, RZ ;  /* 0x0000000917187c24 */ /* 0x001fe2000f8e02ff */
[----:B------:R-:W-:Y:S02]  /*27ad0*/  SEL R23, R59, R16, !P1 ;  /* 0x000000103b177207 */ /* 0x000fe40004800000 */
[----:B------:R-:W-:Y:S01]  /*27ae0*/  ISETP.GT.U32.AND P4, PT, R22, R0, PT ;  /* 0x000000001600720c */ /* 0x000fe20003f84070 */
[----:B------:R-:W0:Y:S01]  /*27af0*/  LDCU UR9, c[0x0][0x3b0] ;  /* 0x00007600ff0977ac */ /* 0x000e220008000800 */
[----:B------:R-:W-:Y:S01]  /*27b00*/  IADD3 R10, P5, PT, R24, R20, RZ ;  /* 0x00000014180a7210 */ /* 0x000fe20007fbe0ff */
[----:B------:R-:W-:Y:S02]  /*27b10*/  IMAD.MOV.U32 R16, RZ, RZ, R79 ;  /* 0x000000ffff107224 */ /* 0x000fe400078e004f */
[----:B------:R-:W-:Y:S01]  /*27b20*/  IMAD R23, R23, UR12, RZ ;  /* 0x0000000c17177c24 */ /* 0x000fe2000f8e02ff */
[----:B------:R-:W-:-:S02]  /*27b30*/  PRMT R38, RZ, 0x7610, R38 ;  /* 0x00007610ff267816 */ /* 0x000fc40000000026 */
[----:B------:R-:W-:Y:S01]  /*27b40*/  PRMT R39, RZ, 0x7610, R39 ;  /* 0x00007610ff277816 */ /* 0x000fe20000000027 */
[----:B------:R0:W-:Y:S01]  /*27b50*/  STL [R1+0x980], R10 ;  /* 0x0009800a01007387 */ /* 0x0001e20000100800 */
[----:B------:R-:W-:Y:S02]  /*27b60*/  PRMT R37, RZ, 0x7610, R37 ;  /* 0x00007610ff257816 */ /* 0x000fe40000000025 */
[----:B------:R-:W-:Y:S02]  /*27b70*/  PRMT R36, RZ, 0x7610, R36 ;  /* 0x00007610ff247816 */ /* 0x000fe40000000024 */
[----:B------:R-:W-:Y:S02]  /*27b80*/  PRMT R35, RZ, 0x7610, R35 ;  /* 0x00007610ff237816 */ /* 0x000fe40000000023 */
[----:B------:R-:W-:Y:S01]  /*27b90*/  PRMT R34, RZ, 0x7610, R34 ;  /* 0x00007610ff227816 */ /* 0x000fe20000000022 */
[----:B------:R-:W-:Y:S01]  /*27ba0*/  @!P4 IMAD.IADD R0, R0, 0x1, -R22 ;  /* 0x000000010000c824 */ /* 0x000fe200078e0a16 */
[----:B------:R-:W-:-:S02]  /*27bb0*/  PRMT R33, RZ, 0x7610, R33 ;  /* 0x00007610ff217816 */ /* 0x000fc40000000021 */
[----:B------:R-:W-:Y:S02]  /*27bc0*/  PRMT R31, RZ, 0x7610, R31 ;  /* 0x00007610ff1f7816 */ /* 0x000fe4000000001f */
[----:B------:R-:W-:Y:S02]  /*27bd0*/  PRMT R32, RZ, 0x7610, R32 ;  /* 0x00007610ff207816 */ /* 0x000fe40000000020 */
[----:B------:R-:W-:Y:S02]  /*27be0*/  PRMT R30, RZ, 0x7610, R30 ;  /* 0x00007610ff1e7816 */ /* 0x000fe4000000001e */
[----:B------:R-:W-:Y:S02]  /*27bf0*/  PRMT R29, RZ, 0x7610, R29 ;  /* 0x00007610ff1d7816 */ /* 0x000fe4000000001d */
[----:B------:R-:W-:Y:S01]  /*27c00*/  PRMT R28, RZ, 0x7610, R28 ;  /* 0x00007610ff1c7816 */ /* 0x000fe2000000001c */
[----:B------:R-:W0:Y:S01]  /*27c10*/  LDCU UR12, c[0x0][0x3b0] ;  /* 0x00007600ff0c77ac */ /* 0x000e220008000800 */
[----:B---3--:R-:W-:-:S02]  /*27c20*/  ISETP.GE.AND P6, PT, R18, RZ, PT ;  /* 0x000000ff1200720c */ /* 0x008fc40003fc6270 */
[----:B------:R-:W-:Y:S02]  /*27c30*/  LEA.HI.X.SX32 R18, R24, R17, 0x1, P5 ;  /* 0x0000001118127211 */ /* 0x000fe400028f0eff */
[----:B----4-:R-:W-:Y:S01]  /*27c40*/  ISETP.GT.U32.AND P2, PT, R22, R26, PT ;  /* 0x0000001a1600720c */ /* 0x010fe20003f44070 */
[----:B------:R-:W-:Y:S02]  /*27c50*/  @P0 IMAD.MOV.U32 R24, RZ, RZ, R10 ;  /* 0x000000ffff180224 */ /* 0x000fe400078e000a */
[----:B------:R3:W-:Y:S01]  /*27c60*/  STL [R1+0x97c], R18 ;  /* 0x00097c1201007387 */ /* 0x0007e20000100800 */
[----:B------:R-:W-:-:S03]  /*27c70*/  @P0 IMAD.MOV.U32 R25, RZ, RZ, R18 ;  /* 0x000000ffff190224 */ /* 0x000fc600078e0012 */
[----:B0-----:R-:W4:Y:S04]  /*27c80*/  LDL R10, [R1+0x1c54] ;  /* 0x001c5400010a7983 */ /* 0x001f280000100800 */
[----:B------:R0:W4:Y:S01]  /*27c90*/  @P0 LDG.E.U8 R42, desc[UR14][R24.64] ;  /* 0x0000000e182a0981 */ /* 0x000122000c1e1100 */
[----:B------:R-:W-:-:S03]  /*27ca0*/  @!P6 IMAD.MOV R16, RZ, RZ, -R16 ;  /* 0x000000ffff10e224 */ /* 0x000fc600078e0a10 */
[----:B---3--:R-:W3:Y:S01]  /*27cb0*/  LDL.LU R18, [R1+0x54] ;  /* 0x0000540001127983 */ /* 0x008ee20000300800 */
[----:B------:R-:W-:Y:S02]  /*27cc0*/  IADD3 R49, P6, PT, R23, R20, RZ ;  /* 0x0000001417317210 */ /* 0x000fe40007fde0ff */
[----:B------:R-:W-:Y:S01]  /*27cd0*/  SEL R16, R59, R16, !P1 ;  /* 0x000000103b107207 */ /* 0x000fe20004800000 */
[----:B------:R-:W-:Y:S01]  /*27ce0*/  @!P2 IMAD.IADD R26, R26, 0x1, -R22 ;  /* 0x000000011a1aa824 */ /* 0x000fe200078e0a16 */
[----:B------:R-:W-:Y:S02]  /*27cf0*/  ISETP.GE.AND P2, PT, R57, RZ, PT ;  /* 0x000000ff3900720c */ /* 0x000fe40003f46270 */
[----:B0-----:R-:W-:Y:S01]  /*27d00*/  LEA.HI.X.SX32 R24, R23, R17, 0x1, P6 ;  /* 0x0000001117187211 */ /* 0x001fe200030f0eff */
[----:B------:R-:W3:Y:S04]  /*27d10*/  LDL.LU R57, [R1+0x58] ;  /* 0x0000580001397983 */ /* 0x000ee80000300800 */
[----:B------:R-:W-:Y:S01]  /*27d20*/  STL [R1+0x9b0], R49 ;  /* 0x0009b03101007387 */ /* 0x000fe20000100800 */
[----:B-1----:R-:W-:-:S02]  /*27d30*/  IMAD R23, R16, UR8, RZ ;  /* 0x0000000810177c24 */ /* 0x002fc4000f8e02ff */
[----:B------:R-:W-:Y:S01]  /*27d40*/  IMAD.MOV.U32 R16, RZ, RZ, R0 ;  /* 0x000000ffff107224 */ /* 0x000fe200078e0000 */
[----:B------:R0:W-:Y:S04]  /*27d50*/  STL [R1+0x9ac], R24 ;  /* 0x0009ac1801007387 */ /* 0x0001e80000100800 */
[----:B------:R-:W3:Y:S01]  /*27d60*/  LDL R0, [R1+0x1c9c] ;  /* 0x001c9c0001007983 */ /* 0x000ee20000100800 */
[C---:B------:R-:W-:Y:S02]  /*27d70*/  ISETP.GT.U32.AND P5, PT, R22.reuse, R58, PT ;  /* 0x0000003a1600720c */ /* 0x040fe40003fa4070 */
[----:B------:R-:W-:Y:S01]  /*27d80*/  ISETP.GT.U32.AND P4, PT, R22, R26, PT ;  /* 0x0000001a1600720c */ /* 0x000fe20003f84070 */
[----:B------:R-:W-:Y:S01]  /*27d90*/  @P0 IMAD.MOV.U32 R25, RZ, RZ, R24 ;  /* 0x000000ffff190224 */ /* 0x000fe200078e0018 */
[----:B------:R-:W1:Y:S01]  /*27da0*/  LDCU UR8, c[0x0][0x3b0] ;  /* 0x00007600ff0877ac */ /* 0x000e620008000800 */
[----:B------:R-:W-:-:S02]  /*27db0*/  @!P2 IMAD.MOV R16, RZ, RZ, -R16 ;  /* 0x000000ffff10a224 */ /* 0x000fc400078e0a10 */
[----:B0-----:R-:W-:-:S06]  /*27dc0*/  @P0 IMAD.MOV.U32 R24, RZ, RZ, R49 ;  /* 0x000000ffff180224 */ /* 0x001fcc00078e0031 */
[--C-:B------:R-:W-:Y:S01]  /*27dd0*/  @!P5 IMAD.IADD R58, R58, 0x1, -R22.reuse ;  /* 0x000000013a3ad824 */ /* 0x100fe200078e0a16 */
[----:B--2---:R-:W-:Y:S01]  /*27de0*/  ISETP.GE.AND P2, PT, R80, RZ, PT ;  /* 0x000000ff5000720c */ /* 0x004fe20003f46270 */
[----:B------:R0:W2:Y:S01]  /*27df0*/  @P0 LDG.E.U8 R41, desc[UR14][R24.64] ;  /* 0x0000000e18290981 */ /* 0x0000a2000c1e1100 */
[----:B------:R-:W-:Y:S02]  /*27e00*/  @!P4 IMAD.IADD R26, R26, 0x1, -R22 ;  /* 0x000000011a1ac824 */ /* 0x000fe400078e0a16 */
[----:B------:R-:W-:Y:S02]  /*27e10*/  ISETP.GT.U32.AND P5, PT, R22, R58, PT ;  /* 0x0000003a1600720c */ /* 0x000fe40003fa4070 */
[----:B0-----:R-:W-:-:S04]  /*27e20*/  IADD3 R24, P6, PT, R23, R20, RZ ;  /* 0x0000001417187210 */ /* 0x001fc80007fde0ff */
[----:B------:R-:W-:Y:S02]  /*27e30*/  LEA.HI.X.SX32 R25, R23, R17, 0x1, P6 ;  /* 0x0000001117197211 */ /* 0x000fe400030f0eff */
[----:B------:R-:W-:Y:S01]  /*27e40*/  SEL R23, R59, R16, !P1 ;  /* 0x000000103b177207 */ /* 0x000fe20004800000 */
[----:B------:R-:W-:Y:S01]  /*27e50*/  IMAD.MOV.U32 R16, RZ, RZ, R26 ;  /* 0x000000ffff107224 */ /* 0x000fe200078e001a */
[----:B------:R0:W-:Y:S04]  /*27e60*/  STL [R1+0x9e0], R24 ;  /* 0x0009e01801007387 */ /* 0x0001e80000100800 */
[----:B------:R0:W2:Y:S01]  /*27e70*/  @P0 LDG.E.U8 R40, desc[UR14][R24.64] ;  /* 0x0000000e18280981 */ /* 0x0000a2000c1e1100 */
[----:B------:R-:W-:Y:S02]  /*27e80*/  @!P2 IMAD.MOV R16, RZ, RZ, -R16 ;  /* 0x000000ffff10a224 */ /* 0x000fe400078e0a10 */
[----:B------:R-:W-:-:S02]  /*27e90*/  @!P5 IMAD.IADD R58, R58, 0x1, -R22 ;  /* 0x000000013a3ad824 */ /* 0x000fc400078e0a16 */
[----:B0-----:R-:W-:Y:S01]  /*27ea0*/  IMAD R24, R23, UR9, RZ ;  /* 0x0000000917187c24 */ /* 0x001fe2000f8e02ff */
[----:B------:R0:W-:Y:S01]  /*27eb0*/  STL [R1+0x9dc], R25 ;  /* 0x0009dc1901007387 */ /* 0x0001e20000100800 */
[----:B------:R-:W-:Y:S01]  /*27ec0*/  SEL R23, R59, R16, !P1 ;  /* 0x000000103b177207 */ /* 0x000fe20004800000 */
[----:B------:R-:W-:Y:S01]  /*27ed0*/  IMAD.MOV.U32 R16, RZ, RZ, R58 ;  /* 0x000000ffff107224 */ /* 0x000fe200078e003a */
[----:B------:R-:W-:Y:S01]  /*27ee0*/  ISETP.GT.U32.AND P4, PT, R22, R7, PT ;  /* 0x000000071600720c */ /* 0x000fe20003f84070 */
[----:B------:R-:W0:Y:S01]  /*27ef0*/  LDCU UR9, c[0x0][0x3b0] ;  /* 0x00007600ff0977ac */ /* 0x000e220008000800 */
[----:B----4-:R-:W-:Y:S02]  /*27f00*/  ISETP.GE.AND P6, PT, R10, RZ, PT ;  /* 0x000000ff0a00720c */ /* 0x010fe40003fc6270 */
[----:B------:R-:W-:Y:S02]  /*27f10*/  IADD3 R10, P5, PT, R24, R20, RZ ;  /* 0x00000014180a7210 */ /* 0x000fe40007fbe0ff */
[----:B---3--:R-:W-:-:S02]  /*27f20*/  ISETP.GT.U32.AND P2, PT, R22, R18, PT ;  /* 0x000000121600720c */ /* 0x008fc40003f44070 */
[----:B0-----:R-:W-:Y:S01]  /*27f30*/  LEA.HI.X.SX32 R25, R24, R17, 0x1, P5 ;  /* 0x0000001118197211 */ /* 0x001fe200028f0eff */
[----:B------:R0:W-:Y:S04]  /*27f40*/  STL [R1+0xa10], R10 ;  /* 0x000a100a01007387 */ /* 0x0001e80000100800 */
[----:B------:R3:W-:Y:S04]  /*27f50*/  STL [R1+0xa0c], R25 ;  /* 0x000a0c1901007387 */ /* 0x0007e80000100800 */
[----:B------:R-:W4:Y:S02]  /*27f60*/  LDL R58, [R1+0x1cc8] ;  /* 0x001cc800013a7983 */ /* 0x000f240000100800 */
[----:B------:R-:W-:Y:S01]  /*27f70*/  @!P2 IMAD.IADD R18, R18, 0x1, -R22 ;  /* 0x000000011212a824 */ /* 0x000fe200078e0a16 */
[----:B------:R-:W-:-:S02]  /*27f80*/  ISETP.GE.AND P2, PT, R0, RZ, PT ;  /* 0x000000ff0000720c */ /* 0x000fc40003f46270 */
[----:B------:R-:W2:Y:S01]  /*27f90*/  LDL R0, [R1+0x1cdc] ;  /* 0x001cdc0001007983 */ /* 0x000ea20000100800 */
[----:B------:R-:W-:Y:S01]  /*27fa0*/  @!P4 IMAD.IADD R7, R7, 0x1, -R22 ;  /* 0x000000010707c824 */ /* 0x000fe200078e0a16 */
[C---:B------:R-:W-:Y:S01]  /*27fb0*/  ISETP.GT.U32.AND P4, PT, R22.reuse, R57, PT ;  /* 0x000000391600720c */ /* 0x040fe20003f84070 */
[----:B-1----:R-:W-:Y:S02]  /*27fc0*/  IMAD R23, R23, UR8, RZ ;  /* 0x0000000817177c24 */ /* 0x002fe4000f8e02ff */
[----:B------:R-:W-:Y:S02]  /*27fd0*/  @!P6 IMAD.MOV R16, RZ, RZ, -R16 ;  /* 0x000000ffff10e224 */ /* 0x000fe400078e0a10 */
[----:B------:R-:W-:Y:S01]  /*27fe0*/  @P0 IMAD.MOV.U32 R24, RZ, RZ, R10 ;  /* 0x000000ffff180224 */ /* 0x000fe200078e000a */
[----:B------:R-:W-:Y:S01]  /*27ff0*/  ISETP.GT.U32.AND P5, PT, R22, R7, PT ;  /* 0x000000071600720c */ /* 0x000fe20003fa4070 */
[----:B------:R-:W2:Y:S01]  /*28000*/  LDL.LU R78, [R1+0x6c] ;  /* 0x00006c00014e7983 */ /* 0x000ea20000300800 */
[----:B0-----:R-:W-:-:S02]  /*28010*/  IADD3 R10, P6, PT, R23, R20, RZ ;  /* 0x00000014170a7210 */ /* 0x001fc40007fde0ff */
[----:B------:R-:W-:Y:S01]  /*28020*/  SEL R16, R59, R16, !P1 ;  /* 0x000000103b107207 */ /* 0x000fe20004800000 */
[----:B------:R0:W2:Y:S02]  /*28030*/  @P0 LDG.E.U8 R38, desc[UR14][R24.64] ;  /* 0x0000000e18260981 */ /* 0x0000a4000c1e1100 */
[----:B------:R-:W-:Y:S01]  /*28040*/  @!P4 IMAD.IADD R57, R57, 0x1, -R22 ;  /* 0x000000013939c824 */ /* 0x000fe200078e0a16 */
[----:B------:R-:W-:Y:S01]  /*28050*/  ISETP.GT.U32.AND P4, PT, R22, R18, PT ;  /* 0x000000121600720c */ /* 0x000fe20003f84070 */
[----:B------:R-:W1:Y:S01]  /*28060*/  LDCU UR8, c[0x0][0x3b0] ;  /* 0x00007600ff0877ac */ /* 0x000e620008000800 */
[----:B0-----:R-:W-:-:S03]  /*28070*/  LEA.HI.X.SX32 R24, R23, R17, 0x1, P6 ;  /* 0x0000001117187211 */ /* 0x001fc600030f0eff */
[----:B------:R-:W-:Y:S02]  /*28080*/  @!P5 IMAD.IADD R7, R7, 0x1, -R22 ;  /* 0x000000010707d824 */ /* 0x000fe400078e0a16 */
[----:B------:R-:W-:Y:S01]  /*28090*/  IMAD R23, R16, UR10, RZ ;  /* 0x0000000a10177c24 */ /* 0x000fe2000f8e02ff */
[----:B------:R-:W-:Y:S01]  /*280a0*/  STL [R1+0xa40], R10 ;  /* 0x000a400a01007387 */ /* 0x000fe20000100800 */
[----:B------:R-:W-:-:S03]  /*280b0*/  ISETP.GT.U32.AND P5, PT, R22, R57, PT ;  /* 0x000000391600720c */ /* 0x000fc60003fa4070 */
[----:B------:R0:W-:Y:S01]  /*280c0*/  STL [R1+0xa3c], R24 ;  /* 0x000a3c1801007387 */ /* 0x0001e20000100800 */
[----:B---3--:R-:W-:Y:S02]  /*280d0*/  @P0 IMAD.MOV.U32 R25, RZ, RZ, R24 ;  /* 0x000000ffff190224 */ /* 0x008fe400078e0018 */
[----:B------:R-:W-:Y:S01]  /*280e0*/  IMAD.MOV.U32 R16, RZ, RZ, R7 ;  /* 0x000000ffff107224 */ /* 0x000fe200078e0007 */
[----:B------:R-:W3:Y:S01]  /*280f0*/  LDCU UR10, c[0x0][0x3b0] ;  /* 0x00007600ff0a77ac */ /* 0x000ee20008000800 */
[----:B------:R-:W3:Y:S01]  /*28100*/  LDL R7, [R1+0x1c80] ;  /* 0x001c800001077983 */ /* 0x000ee20000100800 */
[----:B0-----:R-:W-:Y:S01]  /*28110*/  @P0 IMAD.MOV.U32 R24, RZ, RZ, R10 ;  /* 0x000000ffff180224 */ /* 0x001fe200078e000a */
[----:B------:R-:W-:-:S04]  /*28120*/  IADD3 R10, P6, PT, R23, R20, RZ ;  /* 0x00000014170a7210 */ /* 0x000fc80007fde0ff */
[----:B------:R0:W3:Y:S01]  /*28130*/  @P0 LDG.E.U8 R39, desc[UR14][R24.64] ;  /* 0x0000000e18270981 */ /* 0x0000e2000c1e1100 */
[----:B------:R-:W-:-:S03]  /*28140*/  @!P4 IMAD.IADD R18, R18, 0x1, -R22 ;  /* 0x000000011212c824 */ /* 0x000fc600078e0a16 */
[----:B------:R-:W-:Y:S01]  /*28150*/  STL [R1+0xa70], R10 ;  /* 0x000a700a01007387 */ /* 0x000fe20000100800 */
[----:B------:R-:W-:Y:S01]  /*28160*/  @!P5 IMAD.IADD R57, R57, 0x1, -R22 ;  /* 0x000000013939d824 */ /* 0x000fe200078e0a16 */
[----:B0-----:R-:W-:-:S05]  /*28170*/  LEA.HI.X.SX32 R24, R23, R17, 0x1, P6 ;  /* 0x0000001117187211 */ /* 0x001fca00030f0eff */
[----:B------:R0:W-:Y:S01]  /*28180*/  STL [R1+0xa6c], R24 ;  /* 0x000a6c1801007387 */ /* 0x0001e20000100800 */
[----:B----4-:R-:W-:-:S03]  /*28190*/  ISETP.GE.AND P4, PT, R58, RZ, PT ;  /* 0x000000ff3a00720c */ /* 0x010fc60003f86270 */
[----:B------:R-:W4:Y:S01]  /*281a0*/  LDL.LU R58, [R1+0x74] ;  /* 0x00007400013a7983 */ /* 0x000f220000300800 */
[----:B--2---:R-:W-:-:S03]  /*281b0*/  ISETP.GE.AND P5, PT, R0, RZ, PT ;  /* 0x000000ff0000720c */ /* 0x004fc60003fa6270 */
[----:B------:R-:W2:Y:S01]  /*281c0*/  LDL R0, [R1+0x1c8c] ;  /* 0x001c8c0001007983 */ /* 0x000ea20000100800 */
[----:B------:R-:W-:Y:S01]  /*281d0*/  @!P2 IMAD.MOV R16, RZ, RZ, -R16 ;  /* 0x000000ffff10a224 */ /* 0x000fe200078e0a10 */
[----:B------:R-:W-:-:S04]  /*281e0*/  ISETP.GT.U32.AND P2, PT, R22, R62, PT ;  /* 0x0000003e1600720c */ /* 0x000fc80003f44070 */
[----:B------:R-:W-:Y:S01]  /*281f0*/  SEL R16, R59, R16, !P1 ;  /* 0x000000103b107207 */ /* 0x000fe20004800000 */
[----:B------:R-:W-:-:S04]  /*28200*/  @P0 IMAD.MOV.U32 R25, RZ, RZ, R24 ;  /* 0x000000ffff190224 */ /* 0x000fc800078e0018 */
[----:B-1----:R-:W-:Y:S02]  /*28210*/  IMAD R16, R16, UR8, RZ ;  /* 0x0000000810107c24 */ /* 0x002fe4000f8e02ff */
[----:B0-----:R-:W-:Y:S01]  /*28220*/  @P0 IMAD.MOV.U32 R24, RZ, RZ, R10 ;  /* 0x000000ffff180224 */ /* 0x001fe200078e000a */
[----:B------:R-:W-:Y:S01]  /*28230*/  ISETP.GT.U32.AND P6, PT, R22, R61, PT ;  /* 0x0000003d1600720c */ /* 0x000fe20003fc4070 */
[----:B------:R-:W-:Y:S02]  /*28240*/  IMAD.MOV.U32 R23, RZ, RZ, R18 ;  /* 0x000000ffff177224 */ /* 0x000fe400078e0012 */
[----:B------:R-:W-:Y:S01]  /*28250*/  @!P2 IMAD.IADD R62, R62, 0x1, -R22 ;  /* 0x000000013e3ea824 */ /* 0x000fe200078e0a16 */
[C---:B------:R-:W-:Y:S01]  /*28260*/  IADD3 R10, P2, PT, R16.reuse, R20, RZ ;  /* 0x00000014100a7210 */ /* 0x040fe20007f5e0ff */
[----:B------:R0:W4:Y:S01]  /*28270*/  @P0 LDG.E.U8 R37, desc[UR14][R24.64] ;  /* 0x0000000e18250981 */ /* 0x000122000c1e1100 */
[----:B------:R-:W1:Y:S02]  /*28280*/  LDCU UR8, c[0x0][0x3b0] ;  /* 0x00007600ff0877ac */ /* 0x000e640008000800 */
[----:B------:R-:W-:Y:S01]  /*28290*/  LEA.HI.X.SX32 R18, R16, R17, 0x1, P2 ;  /* 0x0000001110127211 */ /* 0x000fe200010f0eff */
[----:B------:R-:W-:Y:S04]  /*282a0*/  STL [R1+0xa98], R10 ;  /* 0x000a980a01007387 */ /* 0x000fe80000100800 */
[----:B------:R1:W-:Y:S01]  /*282b0*/  STL [R1+0xa94], R18 ;  /* 0x000a941201007387 */ /* 0x0003e20000100800 */
[----:B0-----:R-:W-:-:S02]  /*282c0*/  @P0 IMAD.MOV.U32 R25, RZ, RZ, R18 ;  /* 0x000000ffff190224 */ /* 0x001fc400078e0012 */
[----:B------:R-:W-:Y:S02]  /*282d0*/  @!P6 IMAD.IADD R61, R61, 0x1, -R22 ;  /* 0x000000013d3de824 */ /* 0x000fe400078e0a16 */
[----:B------:R-:W-:Y:S02]  /*282e0*/  IMAD.MOV.U32 R16, RZ, RZ, R57 ;  /* 0x000000ffff107224 */ /* 0x000fe400078e0039 */
[----:B------:R-:W-:Y:S01]  /*282f0*/  @!P4 IMAD.MOV R23, RZ, RZ, -R23 ;  /* 0x000000ffff17c224 */ /* 0x000fe200078e0a17 */
[----:B-1----:R-:W4:Y:S01]  /*28300*/  LDL R18, [R1+0x1b18] ;  /* 0x001b180001127983 */ /* 0x002f220000100800 */
[C---:B------:R-:W-:Y:S01]  /*28310*/  ISETP.GT.U32.AND P6, PT, R22.reuse, R62, PT ;  /* 0x0000003e1600720c */ /* 0x040fe20003fc4070 */
[----:B------:R-:W-:Y:S01]  /*28320*/  @!P5 IMAD.MOV R16, RZ, RZ, -R16 ;  /* 0x000000ffff10d224 */ /* 0x000fe200078e0a10 */
[----:B------:R-:W-:Y:S02]  /*28330*/  ISETP.GT.U32.AND P4, PT, R22, R61, PT ;  /* 0x0000003d1600720c */ /* 0x000fe40003f84070 */
[C---:B------:R-:W-:Y:S01]  /*28340*/  SEL R23, R59.reuse, R23, !P1 ;  /* 0x000000173b177207 */ /* 0x040fe20004800000 */
[----:B------:R-:W-:Y:S01]  /*28350*/  @P0 IMAD.MOV.U32 R24, RZ, RZ, R10 ;  /* 0x000000ffff180224 */ /* 0x000fe200078e000a */
[----:B------:R-:W4:Y:S01]  /*28360*/  LDL.LU R80, [R1+0xac] ;  /* 0x0000ac0001507983 */ /* 0x000f220000300800 */
[----:B------:R-:W-:-:S02]  /*28370*/  SEL R16, R59, R16, !P1 ;  /* 0x000000103b107207 */ /* 0x000fc40004800000 */
[----:B------:R-:W-:Y:S01]  /*28380*/  IMAD R23, R23, UR9, RZ ;  /* 0x0000000917177c24 */ /* 0x000fe2000f8e02ff */
[----:B------:R0:W4:Y:S01]  /*28390*/  @P0 LDG.E.U8 R36, desc[UR14][R24.64] ;  /* 0x0000000e18240981 */ /* 0x000122000c1e1100 */
[----:B---3--:R-:W-:Y:S01]  /*283a0*/  ISETP.GE.AND P5, PT, R7, RZ, PT ;  /* 0x000000ff0700720c */ /* 0x008fe20003fa6270 */
[----:B------:R-:W-:Y:S01]  /*283b0*/  IMAD R16, R16, UR8, RZ ;  /* 0x0000000810107c24 */ /* 0x000fe2000f8e02ff */
[----:B------:R-:W-:Y:S01]  /*283c0*/  ISETP.GT.U32.AND P2, PT, R22, R78, PT ;  /* 0x0000004e1600720c */ /* 0x000fe20003f44070 */
[--C-:B------:R-:W-:Y:S01]  /*283d0*/  @!P6 IMAD.IADD R62, R62, 0x1, -R22.reuse ;  /* 0x000000013e3ee824 */ /* 0x100fe200078e0a16 */
[----:B------:R-:W1:Y:S01]  /*283e0*/  LDCU UR9, c[0x0][0x3b0] ;  /* 0x00007600ff0977ac */ /* 0x000e620008000800 */
[----:B------:R-:W-:Y:S01]  /*283f0*/  @!P4 IMAD.IADD R61, R61, 0x1, -R22 ;  /* 0x000000013d3dc824 */ /* 0x000fe200078e0a16 */
[-C--:B------:R-:W-:Y:S01]  /*28400*/  IADD3 R7, P4, PT, R16, R20.reuse, RZ ;  /* 0x0000001410077210 */ /* 0x080fe20007f9e0ff */
[----:B------:R-:W3:Y:S01]  /*28410*/  LDCU UR8, c[0x0][0x3b0] ;  /* 0x00007600ff0877ac */ /* 0x000ee20008000800 */
[----:B0-----:R-:W-:-:S04]  /*28420*/  IADD3 R24, P6, PT, R23, R20, RZ ;  /* 0x0000001417187210 */ /* 0x001fc80007fde0ff */
[-C--:B------:R-:W-:Y:S01]  /*28430*/  LEA.HI.X.SX32 R25, R23, R17.reuse, 0x1, P6 ;  /* 0x0000001117197211 */ /* 0x080fe200030f0eff */
[----:B------:R0:W-:Y:S04]  /*28440*/  STL [R1+0xac0], R24 ;  /* 0x000ac01801007387 */ /* 0x0001e80000100800 */
[----:B------:R-:W-:Y:S04]  /*28450*/  STL [R1+0xae8], R7 ;  /* 0x000ae80701007387 */ /* 0x000fe80000100800 */
[----:B------:R0:W-:Y:S01]  /*28460*/  STL [R1+0xabc], R25 ;  /* 0x000abc1901007387 */ /* 0x0001e20000100800 */
[----:B------:R-:W-:Y:S01]  /*28470*/  @!P2 IMAD.IADD R78, R78, 0x1, -R22 ;  /* 0x000000014e4ea824 */ /* 0x000fe200078e0a16 */
[----:B------:R-:W-:Y:S01]  /*28480*/  LEA.HI.X.SX32 R10, R16, R17, 0x1, P4 ;  /* 0x00000011100a7211 */ /* 0x000fe200020f0eff */
[----:B------:R-:W-:Y:S01]  /*28490*/  @!P5 IMAD.MOV R62, RZ, RZ, -R62 ;  /* 0x000000ffff3ed224 */ /* 0x000fe200078e0a3e */
[----:B------:R0:W3:Y:S01]  /*284a0*/  @P0 LDG.E.U8 R35, desc[UR14][R24.64] ;  /* 0x0000000e18230981 */ /* 0x0000e2000c1e1100 */
[----:B--2---:R-:W-:-:S03]  /*284b0*/  ISETP.GE.AND P6, PT, R0, RZ, PT ;  /* 0x000000ff0000720c */ /* 0x004fc60003fc6270 */
[----:B------:R-:W2:Y:S01]  /*284c0*/  LDL R0, [R1+0x1b38] ;  /* 0x001b380001007983 */ /* 0x000ea20000100800 */
[----:B------:R-:W-:-:S03]  /*284d0*/  ISETP.GT.U32.AND P2, PT, R22, R78, PT ;  /* 0x0000004e1600720c */ /* 0x000fc60003f44070 */
[----:B------:R-:W3:Y:S04]  /*284e0*/  LDL.LU R57, [R1+0xb8] ;  /* 0x0000b80001397983 */ /* 0x000ee80000300800 */
[----:B------:R0:W-:Y:S01]  /*284f0*/  STL [R1+0xae4], R10 ;  /* 0x000ae40a01007387 */ /* 0x0001e20000100800 */
[----:B------:R-:W-:-:S05]  /*28500*/  SEL R62, R59, R62, !P1 ;  /* 0x0000003e3b3e7207 */ /* 0x000fca0004800000 */
[----:B------:R-:W-:Y:S02]  /*28510*/  @!P2 IMAD.IADD R78, R78, 0x1, -R22 ;  /* 0x000000014e4ea824 */ /* 0x000fe400078e0a16 */
[----:B------:R-:W-:Y:S02]  /*28520*/  IMAD R62, R62, UR10, RZ ;  /* 0x0000000a3e3e7c24 */ /* 0x000fe4000f8e02ff */
[----:B0-----:R-:W-:Y:S02]  /*28530*/  @P0 IMAD.MOV.U32 R24, RZ, RZ, R7 ;  /* 0x000000ffff180224 */ /* 0x001fe400078e0007 */
[----:B------:R-:W-:Y:S01]  /*28540*/  @!P6 IMAD.MOV R61, RZ, RZ, -R61 ;  /* 0x000000ffff3de224 */ /* 0x000fe200078e0a3d */
[----:B----4-:R-:W-:Y:S01]  /*28550*/  ISETP.GE.AND P2, PT, R18, RZ, PT ;  /* 0x000000ff1200720c */ /* 0x010fe20003f46270 */
[----:B------:R-:W-:Y:S01]  /*28560*/  @P0 IMAD.MOV.U32 R25, RZ, RZ, R10 ;  /* 0x000000ffff190224 */ /* 0x000fe200078e000a */
[----:B------:R-:W4:Y:S04]  /*28570*/  LDL R18, [R1+0x1b58] ;  /* 0x001b580001127983 */ /* 0x000f280000100800 */
[----:B------:R-:W4:Y:S04]  /*28580*/  LDL.LU R79, [R1+0xbc] ;  /* 0x0000bc00014f7983 */ /* 0x000f280000300800 */
[----:B------:R-:W4:Y:S01]  /*28590*/  LDL.LU R26, [R1+0xdc] ;  /* 0x0000dc00011a7983 */ /* 0x000f220000300800 */
[----:B------:R-:W-:-:S03]  /*285a0*/  IADD3 R7, P6, PT, R62, R20, RZ ;  /* 0x000000143e077210 */ /* 0x000fc60007fde0ff */
[----:B------:R0:W4:Y:S01]  /*285b0*/  @P0 LDG.E.U8 R34, desc[UR14][R24.64] ;  /* 0x0000000e18220981 */ /* 0x000122000c1e1100 */
[----:B------:R-:W-:Y:S01]  /*285c0*/  IMAD.MOV.U32 R16, RZ, RZ, R78 ;  /* 0x000000ffff107224 */ /* 0x000fe200078e004e */
[----:B------:R-:W-:Y:S02]  /*285d0*/  ISETP.GT.U32.AND P5, PT, R22, R58, PT ;  /* 0x0000003a1600720c */ /* 0x000fe40003fa4070 */
[----:B------:R-:W-:Y:S02]  /*285e0*/  LEA.HI.X.SX32 R10, R62, R17, 0x1, P6 ;  /* 0x000000113e0a7211 */ /* 0x000fe400030f0eff */
[----:B------:R-:W-:Y:S01]  /*285f0*/  SEL R61, R59, R61, !P1 ;  /* 0x0000003d3b3d7207 */ /* 0x000fe20004800000 */
[----:B------:R1:W-:Y:S04]  /*28600*/  STL [R1+0xb10], R7 ;  /* 0x000b100701007387 */ /* 0x0003e80000100800 */
[----:B------:R2:W-:Y:S01]  /*28610*/  STL [R1+0xb0c], R10 ;  /* 0x000b0c0a01007387 */ /* 0x0005e20000100800 */
[----:B------:R-:W-:Y:S01]  /*28620*/  ISETP.GT.U32.AND P4, PT, R22, R80, PT ;  /* 0x000000501600720c */ /* 0x000fe20003f84070 */
[----:B------:R-:W2:Y:S01]  /*28630*/  LDCU UR10, c[0x0][0x3b0] ;  /* 0x00007600ff0a77ac */ /* 0x000ea20008000800 */
[----:B0-----:R-:W-:-:S02]  /*28640*/  @P0 IMAD.MOV.U32 R24, RZ, RZ, R7 ;  /* 0x000000ffff180224 */ /* 0x001fc400078e0007 */
[----:B-1----:R-:W-:Y:S02]  /*28650*/  IMAD R61, R61, UR9, RZ ;  /* 0x000000093d3d7c24 */ /* 0x002fe4000f8e02ff */
[----:B------:R-:W-:Y:S02]  /*28660*/  @!P2 IMAD.MOV R16, RZ, RZ, -R16 ;  /* 0x000000ffff10a224 */ /* 0x000fe400078e0a10 */
[----:B------:R-:W-:Y:S01]  /*28670*/  @P0 IMAD.MOV.U32 R25, RZ, RZ, R10 ;  /* 0x000000ffff190224 */ /* 0x000fe200078e000a */
[----:B------:R-:W0:Y:S01]  /*28680*/  LDCU UR9, c[0x0][0x3b0] ;  /* 0x00007600ff0977ac */ /* 0x000e220008000800 */
[----:B------:R-:W4:Y:S04]  /*28690*/  LDL R7, [R1+0x1b78] ;  /* 0x001b780001077983 */ /* 0x000f280000100800 */
[----:B------:R1:W4:Y:S01]  /*286a0*/  @P0 LDG.E.U8 R33, desc[UR14][R24.64] ;  /* 0x0000000e18210981 */ /* 0x000322000c1e1100 */
[----:B--2---:R-:W-:-:S02]  /*286b0*/  ISETP.GE.AND P6, PT, R0, RZ, PT ;  /* 0x000000ff0000720c */ /* 0x004fc40003fc6270 */
[----:B------:R-:W-:-:S04]  /*286c0*/  IADD3 R0, P2, PT, R61, R20, RZ ;  /* 0x000000143d007210 */ /* 0x000fc80007f5e0ff */
[----:B------:R-:W-:Y:S01]  /*286d0*/  LEA.HI.X.SX32 R10, R61, R17, 0x1, P2 ;  /* 0x000000113d0a7211 */ /* 0x000fe200010f0eff */
[----:B------:R2:W-:Y:S01]  /*286e0*/  STL [R1+0xb38], R0 ;  /* 0x000b380001007387 */ /* 0x0005e20000100800 */
[----:B-1----:R-:W-:-:S03]  /*286f0*/  @P0 IMAD.MOV.U32 R24, RZ, RZ, R0 ;  /* 0x000000ffff180224 */ /* 0x002fc600078e0000 */
[----:B------:R1:W-:Y:S04]  /*28700*/  STL [R1+0xb34], R10 ;  /* 0x000b340a01007387 */ /* 0x0003e80000100800 */
[----:B--2---:R-:W2:Y:S01]  /*28710*/  LDL R0, [R1+0x1b98] ;  /* 0x001b980001007983 */ /* 0x004ea20000100800 */
[----:B------:R-:W-:-:S05]  /*28720*/  @!P5 IMAD.IADD R58, R58, 0x1, -R22 ;  /* 0x000000013a3ad824 */ /* 0x000fca00078e0a16 */
[----:B------:R-:W-:Y:S01]  /*28730*/  ISETP.GT.U32.AND P5, PT, R22, R58, PT ;  /* 0x0000003a1600720c */ /* 0x000fe20003fa4070 */
[----:B------:R-:W-:Y:S01]  /*28740*/  @!P4 IMAD.IADD R80, R80, 0x1, -R22 ;  /* 0x000000015050c824 */ /* 0x000fe200078e0a16 */
[----:B------:R-:W-:-:S04]  /*28750*/  SEL R23, R59, R16, !P1 ;  /* 0x000000103b177207 */ /* 0x000fc80004800000 */
[----:B------:R-:W-:Y:S01]  /*28760*/  ISETP.GT.U32.AND P4, PT, R22, R80, PT ;  /* 0x000000501600720c */ /* 0x000fe20003f84070 */
[----:B------:R-:W-:Y:S02]  /*28770*/  @P0 IMAD.MOV.U32 R25, RZ, RZ, R10 ;  /* 0x000000ffff190224 */ /* 0x000fe400078e000a */
[----:B---3--:R-:W-:Y:S01]  /*28780*/  IMAD R23, R23, UR8, RZ ;  /* 0x0000000817177c24 */ /* 0x008fe2000f8e02ff */
[----:B------:R-:W3:Y:S02]  /*28790*/  LDCU UR8, c[0x0][0x3b0] ;  /* 0x00007600ff0877ac */ /* 0x000ee40008000800 */
[----:B------:R0:W2:Y:S01]  /*287a0*/  @P0 LDG.E.U8 R31, desc[UR14][R24.64] ;  /* 0x0000000e181f0981 */ /* 0x0000a2000c1e1100 */
[----:B------:R-:W-:Y:S01]  /*287b0*/  @!P5 IMAD.IADD R58, R58, 0x1, -R22 ;  /* 0x000000013a3ad824 */ /* 0x000fe200078e0a16 */
[----:B------:R-:W-:Y:S02]  /*287c0*/  ISETP.GT.U32.AND P5, PT, R22, R57, PT ;  /* 0x000000391600720c */ /* 0x000fe40003fa4070 */
[----:B----4-:R-:W-:Y:S01]  /*287d0*/  ISETP.GE.AND P2, PT, R18, RZ, PT ;  /* 0x000000ff1200720c */ /* 0x010fe20003f46270 */
[----:B------:R-:W-:-:S02]  /*287e0*/  IMAD.MOV.U32 R16, RZ, RZ, R58 ;  /* 0x000000ffff107224 */ /* 0x000fc400078e003a */
[----:B------:R-:W-:Y:S01]  /*287f0*/  @!P4 IMAD.IADD R80, R80, 0x1, -R22 ;  /* 0x000000015050c824 */ /* 0x000fe200078e0a16 */
[----:B------:R-:W4:Y:S01]  /*28800*/  LDL.LU R58, [R1+0x120] ;  /* 0x00012000013a7983 */ /* 0x000f220000300800 */
[----:B------:R-:W-:Y:S01]  /*28810*/  @!P6 IMAD.MOV R16, RZ, RZ, -R16 ;  /* 0x000000ffff10e224 */ /* 0x000fe200078e0a10 */
[C---:B0-----:R-:W-:Y:S02]  /*28820*/  IADD3 R24, P6, PT, R23.reuse, R20, RZ ;  /* 0x0000001417187210 */ /* 0x041fe40007fde0ff */
[----:B------:R-:W-:Y:S01]  /*28830*/  ISETP.GT.U32.AND P4, PT, R22, R79, PT ;  /* 0x0000004f1600720c */ /* 0x000fe20003f84070 */
[----:B-1----:R-:W4:Y:S04]  /*28840*/  LDL.LU R10, [R1+0x11c] ;  /* 0x00011c00010a7983 */ /* 0x002f280000300800 */
[----:B------:R-:W4:Y:S01]  /*28850*/  LDL.LU R18, [R1+0xf4] ;  /* 0x0000f40001127983 */ /* 0x000f220000300800 */
[----:B------:R-:W-:Y:S01]  /*28860*/  LEA.HI.X.SX32 R25, R23, R17, 0x1, P6 ;  /* 0x0000001117197211 */ /* 0x000fe200030f0eff */
[----:B------:R-:W-:Y:S01]  /*28870*/  @!P5 IMAD.IADD R57, R57, 0x1, -R22 ;  /* 0x000000013939d824 */ /* 0x000fe200078e0a16 */
[----:B------:R-:W-:-:S02]  /*28880*/  SEL R23, R59, R16, !P1 ;  /* 0x000000103b177207 */ /* 0x000fc40004800000 */
[C---:B------:R-:W-:Y:S01]  /*28890*/  ISETP.GT.U32.AND P5, PT, R22.reuse, R26, PT ;  /* 0x0000001a1600720c */ /* 0x040fe20003fa4070 */
[----:B------:R-:W-:Y:S01]  /*288a0*/  IMAD.MOV.U32 R16, RZ, RZ, R80 ;  /* 0x000000ffff107224 */ /* 0x000fe200078e0050 */
[----:B------:R0:W-:Y:S01]  /*288b0*/  STL [R1+0x768], R24 ;  /* 0x0007681801007387 */ /* 0x0001e20000100800 */
[----:B------:R-:W-:-:S03]  /*288c0*/  ISETP.GT.U32.AND P6, PT, R22, R57, PT ;  /* 0x000000391600720c */ /* 0x000fc60003fc4070 */
[----:B------:R0:W4:Y:S01]  /*288d0*/  @P0 LDG.E.U8 R32, desc[UR14][R24.64] ;  /* 0x0000000e18200981 */ /* 0x000122000c1e1100 */
[----:B------:R-:W-:-:S03]  /*288e0*/  @!P2 IMAD.MOV R16, RZ, RZ, -R16 ;  /* 0x000000ffff10a224 */ /* 0x000fc600078e0a10 */
[----:B------:R1:W-:Y:S04]  /*288f0*/  STL [R1+0x764], R25 ;  /* 0x0007641901007387 */ /* 0x0003e80000100800 */
[----:B------:R-:W4:Y:S01]  /*28900*/  LDL R80, [R1+0x1bb8] ;  /* 0x001bb80001507983 */ /* 0x000f220000100800 */
[--C-:B------:R-:W-:Y:S01]  /*28910*/  @!P4 IMAD.IADD R79, R79, 0x1, -R22.reuse ;  /* 0x000000014f4fc824 */ /* 0x100fe200078e0a16 */
[----:B------:R-:W-:Y:S01]  /*28920*/  ISETP.GE.AND P4, PT, R7, RZ, PT ;  /* 0x000000ff0700720c */ /* 0x000fe20003f86270 */
[----:B0-----:R-:W-:Y:S01]  /*28930*/  IMAD R24, R23, UR9, RZ ;  /* 0x0000000917187c24 */ /* 0x001fe2000f8e02ff */
[----:B------:R-:W-:Y:S01]  /*28940*/  SEL R23, R59, R16, !P1 ;  /* 0x000000103b177207 */ /* 0x000fe20004800000 */
[--C-:B------:R-:W-:Y:S01]  /*28950*/  @!P5 IMAD.IADD R26, R26, 0x1, -R22.reuse ;  /* 0x000000011a1ad824 */ /* 0x100fe200078e0a16 */
[----:B------:R-:W-:Y:S01]  /*28960*/  ISETP.GT.U32.AND P2, PT, R22, R79, PT ;  /* 0x0000004f1600720c */ /* 0x000fe20003f44070 */
[----:B------:R-:W-:Y:S01]  /*28970*/  @!P6 IMAD.IADD R57, R57, 0x1, -R22 ;  /* 0x000000013939e824 */ /* 0x000fe200078e0a16 */
[C---:B------:R-:W-:Y:S01]  /*28980*/  IADD3 R7, P5, PT, R24.reuse, R20, RZ ;  /* 0x0000001418077210 */ /* 0x040fe20007fbe0ff */
[----:B---3--:R-:W-:Y:S01]  /*28990*/  IMAD R23, R23, UR8, RZ ;  /* 0x0000000817177c24 */ /* 0x008fe2000f8e02ff */
[----:B------:R-:W0:Y:S01]  /*289a0*/  LDCU UR8, c[0x0][0x3b0] ;  /* 0x00007600ff0877ac */ /* 0x000e220008000800 */
[----:B------:R-:W3:Y:S01]  /*289b0*/  LDCU UR9, c[0x0][0x3b0] ;  /* 0x00007600ff0977ac */ /* 0x000ee20008000800 */
[----:B-1----:R-:W-:-:S02]  /*289c0*/  LEA.HI.X.SX32 R25, R24, R17, 0x1, P5 ;  /* 0x0000001118197211 */ /* 0x002fc400028f0eff */
[----:B------:R-:W-:Y:S01]  /*289d0*/  IADD3 R49, P6, PT, R23, R20, RZ ;  /* 0x0000001417317210 */ /* 0x000fe20007fde0ff */
[----:B------:R1:W-:Y:S04]  /*289e0*/  STL [R1+0x7a8], R7 ;  /* 0x0007a80701007387 */ /* 0x0003e80000100800 */
[----:B------:R0:W-:Y:S01]  /*289f0*/  STL [R1+0x7a4], R25 ;  /* 0x0007a41901007387 */ /* 0x0001e20000100800 */
[----:B------:R-:W-:-:S03]  /*28a00*/  IMAD.MOV.U32 R16, RZ, RZ, R57 ;  /* 0x000000ffff107224 */ /* 0x000fc600078e0039 */
[----:B------:R-:W-:Y:S04]  /*28a10*/  STL [R1+0x7e8], R49 ;  /* 0x0007e83101007387 */ /* 0x000fe80000100800 */
[----:B------:R-:W3:Y:S01]  /*28a20*/  LDL R57, [R1+0x1bd8] ;  /* 0x001bd80001397983 */ /* 0x000ee20000100800 */
[----:B------:R-:W-:Y:S02]  /*28a30*/  @!P2 IMAD.IADD R79, R79, 0x1, -R22 ;  /* 0x000000014f4fa824 */ /* 0x000fe400078e0a16 */
[----:B------:R-:W-:Y:S02]  /*28a40*/  @P0 IMAD.MOV.U32 R24, RZ, RZ, R7 ;  /* 0x000000ffff180224 */ /* 0x000fe400078e0007 */
[----:B-1----:R-:W3:Y:S01]  /*28a50*/  LDL R7, [R1+0x1bf8] ;  /* 0x001bf80001077983 */ /* 0x002ee20000100800 */
[----:B------:R-:W-:Y:S01]  /*28a60*/  ISETP.GT.U32.AND P5, PT, R22, R26, PT ;  /* 0x0000001a1600720c */ /* 0x000fe20003fa4070 */
[----:B------:R-:W-:Y:S01]  /*28a70*/  @!P4 IMAD.MOV R16, RZ, RZ, -R16 ;  /* 0x000000ffff10c224 */ /* 0x000fe200078e0a10 */
[----:B------:R-:W-:Y:S01]  /*28a80*/  LEA.HI.X.SX32 R23, R23, R17, 0x1, P6 ;  /* 0x0000001117177211 */ /* 0x000fe200030f0eff */
[----:B------:R0:W3:Y:S01]  /*28a90*/  @P0 LDG.E.U8 R30, desc[UR14][R24.64] ;  /* 0x0000000e181e0981 */ /* 0x0000e2000c1e1100 */
[----:B--2---:R-:W-:-:S03]  /*28aa0*/  ISETP.GE.AND P2, PT, R0, RZ, PT ;  /* 0x000000ff0000720c */ /* 0x004fc60003f46270 */
[----:B------:R-:W2:Y:S06]  /*28ab0*/  LDL R0, [R1+0x1c14] ;  /* 0x001c140001007983 */ /* 0x000eac0000100800 */
[----:B------:R-:W-:Y:S01]  /*28ac0*/  @!P5 IMAD.IADD R26, R26, 0x1, -R22 ;  /* 0x000000011a1ad824 */ /* 0x000fe200078e0a16 */
[----:B------:R-:W-:Y:S01]  /*28ad0*/  SEL R16, R59, R16, !P1 ;  /* 0x000000103b107207 */ /* 0x000fe20004800000 */
[----:B------:R1:W-:Y:S01]  /*28ae0*/  STL [R1+0x7e4], R23 ;  /* 0x0007e41701007387 */ /* 0x0003e20000100800 */
[----:B0-----:R-:W-:Y:S02]  /*28af0*/  @P0 IMAD.MOV.U32 R25, RZ, RZ, R23 ;  /* 0x000000ffff190224 */ /* 0x001fe400078e0017 */
[----:B------:R-:W-:-:S02]  /*28b00*/  @P0 IMAD.MOV.U32 R24, RZ, RZ, R49 ;  /* 0x000000ffff180224 */ /* 0x000fc400078e0031 */
[----:B------:R-:W-:Y:S01]  /*28b10*/  IMAD R16, R16, UR10, RZ ;  /* 0x0000000a10107c24 */ /* 0x000fe2000f8e02ff */
[----:B------:R-:W0:Y:S02]  /*28b20*/  LDCU UR10, c[0x0][0x3b0] ;  /* 0x00007600ff0a77ac */ /* 0x000e240008000800 */
[----:B------:R0:W2:Y:S01]  /*28b30*/  @P0 LDG.E.U8 R29, desc[UR14][R24.64] ;  /* 0x0000000e181d0981 */ /* 0x0000a2000c1e1100 */
[----:B-1----:R-:W-:Y:S01]  /*28b40*/  IMAD.MOV.U32 R23, RZ, RZ, R79 ;  /* 0x000000ffff177224 */ /* 0x002fe200078e004f */
[C---:B----4-:R-:W-:Y:S02]  /*28b50*/  ISETP.GT.U32.AND P4, PT, R22.reuse, R58, PT ;  /* 0x0000003a1600720c */ /* 0x050fe40003f84070 */
[C---:B------:R-:W-:Y:S02]  /*28b60*/  ISETP.GT.U32.AND P6, PT, R22.reuse, R10, PT ;  /* 0x0000000a1600720c */ /* 0x040fe40003fc4070 */
[----:B------:R-:W-:Y:S01]  /*28b70*/  ISETP.GT.U32.AND P5, PT, R22, R18, PT ;  /* 0x000000121600720c */ /* 0x000fe20003fa4070 */
[----:B------:R-:W-:-:S08]  /*28b80*/  @!P2 IMAD.MOV R23, RZ, RZ, -R23 ;  /* 0x000000ffff17a224 */ /* 0x000fd000078e0a17 */
[--C-:B------:R-:W-:Y:S01]  /*28b90*/  @!P4 IMAD.IADD R58, R58, 0x1, -R22.reuse ;  /* 0x000000013a3ac824 */ /* 0x100fe200078e0a16 */
[----:B------:R-:W-:Y:S01]  /*28ba0*/  ISETP.GE.AND P2, PT, R80, RZ, PT ;  /* 0x000000ff5000720c */ /* 0x000fe20003f46270 */
[--C-:B------:R-:W-:Y:S01]  /*28bb0*/  @!P6 IMAD.IADD R10, R10, 0x1, -R22.reuse ;  /* 0x000000010a0ae824 */ /* 0x100fe200078e0a16 */
[----:B0-----:R-:W-:Y:S01]  /*28bc0*/  IADD3 R24, P4, PT, R16, R20, RZ ;  /* 0x0000001410187210 */ /* 0x001fe20007f9e0ff */
[----:B------:R-:W-:Y:S01]  /*28bd0*/  @!P5 IMAD.IADD R18, R18, 0x1, -R22 ;  /* 0x000000011212d824 */ /* 0x000fe200078e0a16 */
[----:B------:R-:W-:Y:S02]  /*28be0*/  ISETP.GT.U32.AND P6, PT, R22, R58, PT ;  /* 0x0000003a1600720c */ /* 0x000fe40003fc4070 */
[----:B------:R-:W-:Y:S02]  /*28bf0*/  LEA.HI.X.SX32 R25, R16, R17, 0x1, P4 ;  /* 0x0000001110197211 */ /* 0x000fe400020f0eff */
[C---:B------:R-:W-:Y:S02]  /*28c00*/  ISETP.GT.U32.AND P5, PT, R22.reuse, R10, PT ;  /* 0x0000000a1600720c */ /* 0x040fe40003fa4070 */
[----:B------:R-:W-:Y:S01]  /*28c10*/  ISETP.GT.U32.AND P4, PT, R22, R18, PT ;  /* 0x000000121600720c */ /* 0x000fe20003f84070 */
[----:B------:R-:W-:Y:S01]  /*28c20*/  IMAD.MOV.U32 R16, RZ, RZ, R26 ;  /* 0x000000ffff107224 */ /* 0x000fe200078e001a */
[----:B------:R-:W-:Y:S01]  /*28c30*/  SEL R23, R59, R23, !P1 ;  /* 0x000000173b177207 */ /* 0x000fe20004800000 */
[----:B------:R-:W-:Y:S04]  /*28c40*/  STL [R1+0x928], R24 ;  /* 0x0009281801007387 */ /* 0x000fe80000100800 */
[----:B------:R0:W4:Y:S01]  /*28c50*/  @P0 LDG.E.U8 R28, desc[UR14][R24.64] ;  /* 0x0000000e181c0981 */ /* 0x000122000c1e1100 */
[----:B------:R-:W-:-:S03]  /*28c60*/  @!P2 IMAD.MOV R16, RZ, RZ, -R16 ;  /* 0x000000ffff10a224 */ /* 0x000fc600078e0a10 */
[----:B------:R0:W-:Y:S01]  /*28c70*/  STL [R1+0x924], R25 ;  /* 0x0009241901007387 */ /* 0x0001e20000100800 */
[----:B------:R-:W-:Y:S01]  /*28c80*/  IMAD R23, R23, UR8, RZ ;  /* 0x0000000817177c24 */ /* 0x000fe2000f8e02ff */
[----:B------:R-:W1:Y:S01]  /*28c90*/  S2R R15, SR_TID.X ;  /* 0x00000000000f7919 */ /* 0x000e620000002100 */
[--C-:B------:R-:W-:Y:S01]  /*28ca0*/  @!P6 IMAD.IADD R58, R58, 0x1, -R22.reuse ;  /* 0x000000013a3ae824 */ /* 0x100fe200078e0a16 */
[----:B------:R-:W1:Y:S01]  /*28cb0*/  LDCU UR8, c[0x0][0x3b0] ;  /* 0x00007600ff0877ac */ /* 0x000e620008000800 */
[----:B---3--:R-:W-:Y:S02]  /*28cc0*/  ISETP.GE.AND P2, PT, R57, RZ, PT ;  /* 0x000000ff3900720c */ /* 0x008fe40003f46270 */
[----:B0-----:R-:W-:Y:S01]  /*28cd0*/  SEL R25, R59, R16, !P1 ;  /* 0x000000103b197207 */ /* 0x001fe20004800000 */
[--C-:B------:R-:W-:Y:S02]  /*28ce0*/  @!P5 IMAD.IADD R10, R10, 0x1, -R22.reuse ;  /* 0x000000010a0ad824 */ /* 0x100fe400078e0a16 */
[----:B------:R-:W-:-:S02]  /*28cf0*/  @!P4 IMAD.IADD R18, R18, 0x1, -R22 ;  /* 0x000000011212c824 */ /* 0x000fc400078e0a16 */
[----:B------:R-:W-:Y:S02]  /*28d00*/  IMAD.MOV.U32 R24, RZ, RZ, R58 ;  /* 0x000000ffff187224 */ /* 0x000fe400078e003a */
[----:B------:R-:W-:Y:S01]  /*28d10*/  IMAD R26, R25, UR9, RZ ;  /* 0x00000009191a7c24 */ /* 0x000fe2000f8e02ff */
[----:B------:R-:W-:Y:S01]  /*28d20*/  ISETP.GE.AND P6, PT, R7, RZ, PT ;  /* 0x000000ff0700720c */ /* 0x000fe20003fc6270 */
[----:B------:R-:W-:Y:S01]  /*28d30*/  IMAD.MOV.U32 R16, RZ, RZ, R18 ;  /* 0x000000ffff107224 */ /* 0x000fe200078e0012 */
[----:B------:R-:W-:Y:S01]  /*28d40*/  PRMT R27, RZ, 0x7610, R27 ;  /* 0x00007610ff1b7816 */ /* 0x000fe2000000001b */
[----:B------:R-:W0:Y:S01]  /*28d50*/  LDCU UR9, c[0x0][0x3b0] ;  /* 0x00007600ff0977ac */ /* 0x000e220008000800 */
[----:B------:R-:W-:-:S05]  /*28d60*/  @!P2 IMAD.MOV R24, RZ, RZ, -R24 ;  /* 0x000000ffff18a224 */ /* 0x000fca00078e0a18 */
[----:B------:R-:W-:Y:S02]  /*28d70*/  SEL R25, R59, R24, !P1 ;  /* 0x000000183b197207 */ /* 0x000fe40004800000 */
[----:B--2---:R-:W-:Y:S02]  /*28d80*/  ISETP.GE.AND P5, PT, R0, RZ, PT ;  /* 0x000000ff0000720c */ /* 0x004fe40003fa6270 */
[----:B------:R-:W-:-:S04]  /*28d90*/  IADD3 R0, P4, PT, R23, R20, RZ ;  /* 0x0000001417007210 */ /* 0x000fc80007f9e0ff */
[----:B------:R-:W-:Y:S01]  /*28da0*/  LEA.HI.X.SX32 R7, R23, R17, 0x1, P4 ;  /* 0x0000001117077211 */ /* 0x000fe200020f0eff */
[----:B------:R2:W-:Y:S01]  /*28db0*/  STL [R1+0x958], R0 ;  /* 0x0009580001007387 */ /* 0x0005e20000100800 */
[----:B------:R-:W-:-:S03]  /*28dc0*/  @P0 IMAD.MOV.U32 R78, RZ, RZ, R0 ;  /* 0x000000ffff4e0224 */ /* 0x000fc600078e0000 */
[----:B------:R3:W-:Y:S01]  /*28dd0*/  STL [R1+0x954], R7 ;  /* 0x0009540701007387 */ /* 0x0007e20000100800 */
[----:B------:R-:W-:Y:S01]  /*28de0*/  @P0 IMAD.MOV.U32 R79, RZ, RZ, R7 ;  /* 0x000000ffff4f0224 */ /* 0x000fe200078e0007 */
[C---:B--2---:R-:W-:Y:S01]  /*28df0*/  IADD3 R0, P2, PT, R26.reuse, R20, RZ ;  /* 0x000000141a007210 */ /* 0x044fe20007f5e0ff */
[----:B------:R-:W-:Y:S02]  /*28e00*/  IMAD.MOV.U32 R23, RZ, RZ, R10 ;  /* 0x000000ffff177224 */ /* 0x000fe400078e000a */
[----:B------:R-:W-:Y:S01]  /*28e10*/  @!P5 IMAD.MOV R16, RZ, RZ, -R16 ;  /* 0x000000ffff10d224 */ /* 0x000fe200078e0a10 */
[----:B------:R2:W4:Y:S01]  /*28e20*/  @P0 LDG.E.U8 R27, desc[UR14][R78.64] ;  /* 0x0000000e4e1b0981 */ /* 0x000522000c1e1100 */
[----:B---3--:R-:W-:-:S03]  /*28e30*/  LEA.HI.X.SX32 R7, R26, R17, 0x1, P2 ;  /* 0x000000111a077211 */ /* 0x008fc600010f0eff */
[----:B------:R-:W-:Y:S01]  /*28e40*/  STL [R1+0x988], R0 ;  /* 0x0009880001007387 */ /* 0x000fe20000100800 */
[----:B------:R-:W-:Y:S02]  /*28e50*/  IMAD R26, R25, UR10, RZ ;  /* 0x0000000a191a7c24 */ /* 0x000fe4000f8e02ff */
[----:B------:R-:W-:Y:S01]  /*28e60*/  @!P6 IMAD.MOV R23, RZ, RZ, -R23 ;  /* 0x000000ffff17e224 */ /* 0x000fe200078e0a17 */
[----:B------:R-:W-:Y:S01]  /*28e70*/  SEL R16, R59, R16, !P1 ;  /* 0x000000103b107207 */ /* 0x000fe20004800000 */
[----:B------:R3:W-:Y:S04]  /*28e80*/  STL [R1+0x984], R7 ;  /* 0x0009840701007387 */ /* 0x0007e80000100800 */
[----:B------:R-:W4:Y:S04]  /*28e90*/  LDL.LU R88, [R1+0x570] ;  /* 0x0005700001587983 */ /* 0x000f280000300800 */
[----:B------:R-:W4:Y:S01]  /*28ea0*/  LDL.LU R89, [R1+0x56c] ;  /* 0x00056c0001597983 */ /* 0x000f220000300800 */
[----:B------:R-:W-:-:S03]  /*28eb0*/  @P0 IMAD.MOV.U32 R25, RZ, RZ, R7 ;  /* 0x000000ffff190224 */ /* 0x000fc600078e0007 */
[----:B------:R-:W4:Y:S01]  /*28ec0*/  LDL.LU R87, [R1+0x568] ;  /* 0x0005680001577983 */ /* 0x000f220000300800 */
[----:B-1----:R-:W-:Y:S01]  /*28ed0*/  LOP3.LUT R15, R15, 0x7f, RZ, 0xc0, !PT ;  /* 0x0000007f0f0f7812 */ /* 0x002fe200078ec0ff */
[----:B------:R-:W1:Y:S02]  /*28ee0*/  LDCU UR10, c[0x0][0x3b0] ;  /* 0x00007600ff0a77ac */ /* 0x000e640008000800 */
[----:B---3--:R-:W3:Y:S04]  /*28ef0*/  LDL.LU R7, [R1+0x554] ;  /* 0x0005540001077983 */ /* 0x008ee80000300800 */
[----:B------:R-:W4:Y:S04]  /*28f00*/  LDL.LU R18, [R1+0x550] ;  /* 0x0005500001127983 */ /* 0x000f280000300800 */
[----:B------:R-:W4:Y:S04]  /*28f10*/  LDL.LU R86, [R1+0x54c] ;  /* 0x00054c0001567983 */ /* 0x000f280000300800 */
[----:B------:R-:W4:Y:S04]  /*28f20*/  LDL.LU R85, [R1+0x548] ;  /* 0x0005480001557983 */ /* 0x000f280000300800 */
[----:B------:R-:W4:Y:S01]  /*28f30*/  LDL.LU R84, [R1+0x534] ;  /* 0x0005340001547983 */ /* 0x000f220000300800 */
[----:B------:R-:W-:-:S03]  /*28f40*/  SEL R24, R59, R23, !P1 ;  /* 0x000000173b187207 */ /* 0x000fc60004800000 */
[----:B------:R-:W4:Y:S04]  /*28f50*/  LDL.LU R77, [R1+0x530] ;  /* 0x00053000014d7983 */ /* 0x000f280000300800 */
[----:B------:R-:W4:Y:S01]  /*28f60*/  LDL.LU R10, [R1+0x52c] ;  /* 0x00052c00010a7983 */ /* 0x000f220000300800 */
[----:B------:R-:W-:Y:S02]  /*28f70*/  IMAD R49, R24, UR12, RZ ;  /* 0x0000000c18317c24 */ /* 0x000fe4000f8e02ff */
[----:B------:R-:W-:Y:S01]  /*28f80*/  @P0 IMAD.MOV.U32 R24, RZ, RZ, R0 ;  /* 0x000000ffff180224 */ /* 0x000fe200078e0000 */
[----:B------:R-:W-:Y:S01]  /*28f90*/  PRMT R23, RZ, 0x7610, R23 ;  /* 0x00007610ff177816 */ /* 0x000fe20000000017 */
[----:B------:R-:W4:Y:S04]  /*28fa0*/  LDL.LU R0, [R1+0x528] ;  /* 0x0005280001007983 */ /* 0x000f280000300800 */
[----:B------:R-:W4:Y:S01]  /*28fb0*/  LDL.LU R80, [R1+0x514] ;  /* 0x0005140001507983 */ /* 0x000f220000300800 */
[----:B--2---:R-:W-:-:S02]  /*28fc0*/  IADD3 R78, P2, PT, R26, R20, RZ ;  /* 0x000000141a4e7210 */ /* 0x004fc40007f5e0ff */
[CC--:B------:R-:W-:Y:S01]  /*28fd0*/  IADD3 R61, P4, PT, R49.reuse, R20.reuse, RZ ;  /* 0x00000014313d7210 */ /* 0x0c0fe20007f9e0ff */
[----:B------:R-:W-:Y:S01]  /*28fe0*/  IMAD R16, R16, UR8, RZ ;  /* 0x0000000810107c24 */ /* 0x000fe2000f8e02ff */
[----:B------:R2:W4:Y:S01]  /*28ff0*/  @P0 LDG.E.U8 R23, desc[UR14][R24.64] ;  /* 0x0000000e18170981 */ /* 0x000522000c1e1100 */
[-C--:B------:R-:W-:Y:S02]  /*29000*/  LEA.HI.X.SX32 R79, R26, R17.reuse, 0x1, P2 ;  /* 0x000000111a4f7211 */ /* 0x080fe400010f0eff */
[----:B------:R-:W-:Y:S01]  /*29010*/  LEA.HI.X.SX32 R62, R49, R17, 0x1, P4 ;  /* 0x00000011313e7211 */ /* 0x000fe200020f0eff */
[----:B------:R-:W4:Y:S01]  /*29020*/  LDL.LU R58, [R1+0x510] ;  /* 0x00051000013a7983 */ /* 0x000f220000300800 */
[----:B------:R-:W-:-:S03]  /*29030*/  IADD3 R52, P5, PT, R16, R20, RZ ;  /* 0x0000001410347210 */ /* 0x000fc60007fbe0ff */
[----:B------:R0:W-:Y:S01]  /*29040*/  STL [R1+0x9b8], R78 ;  /* 0x0009b84e01007387 */ /* 0x0001e20000100800 */
[----:B------:R-:W-:Y:S01]  /*29050*/  LOP3.LUT R15, R15, 0x60, RZ, 0x3c, !PT ;  /* 0x000000600f0f7812 */ /* 0x000fe200078e3cff */
[----:B------:R-:W0:Y:S01]  /*29060*/  LDCU UR8, c[0x0][0x3b0] ;  /* 0x00007600ff0877ac */ /* 0x000e220008000800 */
[----:B------:R-:W0:Y:S01]  /*29070*/  LDCU UR12, c[0x0][0x3b0] ;  /* 0x00007600ff0c77ac */ /* 0x000e220008000800 */
[----:B--2---:R-:W-:Y:S01]  /*29080*/  PRMT R25, RZ, 0x7610, R25 ;  /* 0x00007610ff197816 */ /* 0x004fe20000000019 */
[----:B------:R-:W-:Y:S01]  /*29090*/  STL [R1+0x9e8], R61 ;  /* 0x0009e83d01007387 */ /* 0x000fe20000100800 */
[----:B------:R-:W-:-:S03]  /*290a0*/  PRMT R24, RZ, 0x7610, R24 ;  /* 0x00007610ff187816 */ /* 0x000fc60000000018 */
[----:B------:R2:W-:Y:S01]  /*290b0*/  STL [R1+0x9b4], R79 ;  /* 0x0009b44f01007387 */ /* 0x0005e20000100800 */
[----:B------:R-:W-:-:S03]  /*290c0*/  LEA.HI.X.SX32 R57, R16, R17, 0x1, P5 ;  /* 0x0000001110397211 */ /* 0x000fc600028f0eff */
[----:B------:R0:W4:Y:S04]  /*290d0*/  @P0 LDG.E.U8 R25, desc[UR14][R78.64] ;  /* 0x0000000e4e190981 */ /* 0x000128000c1e1100 */
[----:B------:R-:W-:Y:S04]  /*290e0*/  STL [R1+0xa18], R52 ;  /* 0x000a183401007387 */ /* 0x000fe80000100800 */
[----:B------:R-:W-:Y:S04]  /*290f0*/  STL [R1+0x9e4], R62 ;  /* 0x0009e43e01007387 */ /* 0x000fe80000100800 */
[----:B------:R-:W4:Y:S04]  /*29100*/  LDL.LU R83, [R1+0x50c] ;  /* 0x00050c0001537983 */ /* 0x000f280000300800 */
[----:B------:R1:W-:Y:S01]  /*29110*/  STL [R1+0xa14], R57 ;  /* 0x000a143901007387 */ /* 0x0003e20000100800 */
[----:B0-----:R-:W-:-:S02]  /*29120*/  @P0 IMAD.MOV.U32 R78, RZ, RZ, R61 ;  /* 0x000000ffff4e0224 */ /* 0x001fc400078e003d */
[----:B--2---:R-:W-:-:S05]  /*29130*/  @P0 IMAD.MOV.U32 R79, RZ, RZ, R62 ;  /* 0x000000ffff4f0224 */ /* 0x004fca00078e003e */
[----:B------:R0:W2:Y:S02]  /*29140*/  @P0 LDG.E.U8 R24, desc[UR14][R78.64] ;  /* 0x0000000e4e180981 */ /* 0x0000a4000c1e1100 */
[----:B0-----:R-:W-:Y:S02]  /*29150*/  @P0 IMAD.MOV.U32 R79, RZ, RZ, R57 ;  /* 0x000000ffff4f0224 */ /* 0x001fe400078e0039 */
[----:B-1----:R-:W2:Y:S01]  /*29160*/  LDL.LU R57, [R1+0x508] ;  /* 0x0005080001397983 */ /* 0x002ea20000300800 */
[----:B------:R-:W-:Y:S01]  /*29170*/  PRMT R26, RZ, 0x7610, R26 ;  /* 0x00007610ff1a7816 */ /* 0x000fe2000000001a */
[----:B------:R-:W-:-:S05]  /*29180*/  @P0 IMAD.MOV.U32 R78, RZ, RZ, R52 ;  /* 0x000000ffff4e0224 */ /* 0x000fca00078e0034 */
[----:B------:R-:W2:Y:S04]  /*29190*/  @P0 LDG.E.U8 R26, desc[UR14][R78.64] ;  /* 0x0000000e4e1a0981 */ /* 0x000ea8000c1e1100 */
[----:B---3--:R0:W-:Y:S04]  /*291a0*/  STS.U8 [R15+UR4+0x1700], R7 ;  /* 0x001700070f007988 */ /* 0x0081e80008000004 */
[----:B----4-:R1:W-:Y:S04]  /*291b0*/  STS.U8 [R15+UR4+0x5700], R18 ;  /* 0x005700120f007988 */ /* 0x0103e80008000004 */
[----:B0-----:R-:W3:Y:S04]  /*291c0*/  LDL.LU R7, [R1+0x4f4] ;  /* 0x0004f40001077983 */ /* 0x001ee80000300800 */
[----:B-1----:R-:W4:Y:S04]  /*291d0*/  LDL.LU R18, [R1+0x4f0] ;  /* 0x0004f00001127983 */ /* 0x002f280000300800 */
        /* <DEDUP_REMOVED lines=15> */
[----:B------:R-:W4:Y:S04]  /*292d0*/  LDL.LU R16, [R1+0x4ac] ;  /* 0x0004ac0001107983 */ /* 0x000f280000300800 */
[----:B------:R1:W-:Y:S04]  /*292e0*/  STS.U8 [R15+UR4+0x9700], R86 ;  /* 0x009700560f007988 */ /* 0x0003e80008000004 */
[----:B------:R1:W-:Y:S04]  /*292f0*/  STS.U8 [R15+UR4+0x5300], R88 ;  /* 0x005300580f007988 */ /* 0x0003e80008000004 */
[----:B0-----:R-:W4:Y:S04]  /*29300*/  LDL.LU R58, [R1+0x4a8] ;  /* 0x0004a800013a7983 */ /* 0x001f280000300800 */
[----:B------:R-:W4:Y:S04]  /*29310*/  LDL.LU R49, [R1+0x484] ;  /* 0x0004840001317983 */ /* 0x000f280000300800 */
[----:B------:R-:W4:Y:S04]  /*29320*/  LDL.LU R61, [R1+0x480] ;  /* 0x00048000013d7983 */ /* 0x000f280000300800 */
[----:B------:R-:W4:Y:S04]  /*29330*/  LDL.LU R62, [R1+0x47c] ;  /* 0x00047c00013e7983 */ /* 0x000f280000300800 */
[----:B-1----:R-:W4:Y:S04]  /*29340*/  LDL.LU R86, [R1+0x478] ;  /* 0x0004780001567983 */ /* 0x002f280000300800 */
[----:B------:R-:W4:Y:S04]  /*29350*/  LDL.LU R52, [R1+0x464] ;  /* 0x0004640001347983 */ /* 0x000f280000300800 */
[----:B------:R-:W4:Y:S04]  /*29360*/  LDL.LU R93, [R1+0x460] ;  /* 0x00046000015d7983 */ /* 0x000f280000300800 */
[----:B------:R-:W4:Y:S04]  /*29370*/  LDL.LU R88, [R1+0x45c] ;  /* 0x00045c0001587983 */ /* 0x000f280000300800 */
[----:B------:R-:W-:Y:S04]  /*29380*/  STS.U8 [R15+UR4+0x9300], R89 ;  /* 0x009300590f007988 */ /* 0x000fe80008000004 */
[----:B--2---:R0:W-:Y:S04]  /*29390*/  STS.U8 [R15+UR4+0xdf00], R57 ;  /* 0x00df00390f007988 */ /* 0x0041e80008000004 */
[----:B------:R-:W-:Y:S04]  /*293a0*/  STS.U8 [R15+UR4+0xd700], R85 ;  /* 0x00d700550f007988 */ /* 0x000fe80008000004 */
[----:B------:R-:W-:Y:S04]  /*293b0*/  STS.U8 [R15+UR4+0x9f00], R83 ;  /* 0x009f00530f007988 */ /* 0x000fe80008000004 */
[----:B0-----:R-:W2:Y:S04]  /*293c0*/  LDL.LU R57, [R1+0x458] ;  /* 0x0004580001397983 */ /* 0x001ea80000300800 */
[----:B---3--:R0:W-:Y:S04]  /*293d0*/  STS.U8 [R15+UR4+0x2300], R7 ;  /* 0x002300070f007988 */ /* 0x0081e80008000004 */
[----:B----4-:R1:W-:Y:S04]  /*293e0*/  STS.U8 [R15+UR4+0x6300], R18 ;  /* 0x006300120f007988 */ /* 0x0103e80008000004 */
[----:B0-----:R-:W3:Y:S04]  /*293f0*/  LDL.LU R7, [R1+0x444] ;  /* 0x0004440001077983 */ /* 0x001ee80000300800 */
[----:B------:R-:W4:Y:S04]  /*29400*/  LDL.LU R89, [R1+0x440] ;  /* 0x0004400001597983 */ /* 0x000f280000300800 */
[----:B------:R-:W4:Y:S04]  /*29410*/  LDL.LU R85, [R1+0x43c] ;  /* 0x00043c0001557983 */ /* 0x000f280000300800 */
[----:B------:R-:W4:Y:S04]  /*29420*/  LDL.LU R83, [R1+0x438] ;  /* 0x0004380001537983 */ /* 0x000f280000300800 */
        /* <DEDUP_REMOVED lines=11> */
[----:B------:R0:W-:Y:S02]  /*294e0*/  STS.U8 [R15+UR4+0x6700], R0 ;  /* 0x006700000f007988 */ /* 0x0001e40008000004 */
[----:B0-----:R-:W0:Y:S02]  /*294f0*/  S2R R0, SR_TID.X ;  /* 0x0000000000007919 */ /* 0x001e240000002100 */
[----:B------:R1:W-:Y:S04]  /*29500*/  STS.U8 [R15+UR4+0xeb00], R58 ;  /* 0x00eb003a0f007988 */ /* 0x0003e80008000004 */
[----:B------:R0:W-:Y:S04]  /*29510*/  STS.U8 [R15+UR4+0xef00], R86 ;  /* 0x00ef00560f007988 */ /* 0x0001e80008000004 */
[----:B-1----:R-:W4:Y:S04]  /*29520*/  LDL.LU R58, [R1+0x400] ;  /* 0x00040000013a7983 */ /* 0x002f280000300800 */
[----:B0-----:R-:W4:Y:S04]  /*29530*/  LDL.LU R86, [R1+0x3fc] ;  /* 0x0003fc0001567983 */ /* 0x001f280000300800 */
[----:B--2---:R0:W-:Y:S04]  /*29540*/  STS.U8 [R15+UR4+0xf300], R57 ;  /* 0x00f300390f007988 */ /* 0x0041e80008000004 */
[----:B0-----:R-:W2:Y:S04]  /*29550*/  LDL.LU R57, [R1+0x3f8] ;  /* 0x0003f80001397983 */ /* 0x001ea80000300800 */
[----:B------:R0:W-:Y:S04]  /*29560*/  STS.U8 [R15+UR4+0xab00], R16 ;  /* 0x00ab00100f007988 */ /* 0x0001e80008000004 */
[----:B------:R-:W-:Y:S01]  /*29570*/  STS.U8 [R15+UR4+0xe700], R78 ;  /* 0x00e7004e0f007988 */ /* 0x000fe20008000004 */
[----:B------:R-:W-:-:S03]  /*29580*/  LOP3.LUT R0, R0, 0x7f, RZ, 0xc0, !PT ;  /* 0x0000007f00007812 */ /* 0x000fc600078ec0ff */
[----:B------:R-:W-:Y:S01]  /*29590*/  STS.U8 [R15+UR4+0x6b00], R79 ;  /* 0x006b004f0f007988 */ /* 0x000fe20008000004 */
[----:B0-----:R-:W-:-:S03]  /*295a0*/  LOP3.LUT R16, R0, 0x70, RZ, 0x3c, !PT ;  /* 0x0000007000107812 */ /* 0x001fc600078e3cff */
[----:B---3--:R0:W-:Y:S04]  /*295b0*/  STS.U8 [R15+UR4+0x3700], R7 ;  /* 0x003700070f007988 */ /* 0x0081e80008000004 */
[----:B----4-:R-:W-:Y:S04]  /*295c0*/  STS.U8 [R15+UR4+0xb700], R85 ;  /* 0x00b700550f007988 */ /* 0x010fe80008000004 */
[----:B------:R1:W-:Y:S04]  /*295d0*/  STS.U8 [R15+UR4+0x3b00], R18 ;  /* 0x003b00120f007988 */ /* 0x0003e80008000004 */
[----:B------:R3:W-:Y:S04]  /*295e0*/  STS.U8 [R15+UR4+0xf700], R83 ;  /* 0x00f700530f007988 */ /* 0x0007e80008000004 */
[----:B0-----:R-:W4:Y:S04]  /*295f0*/  LDL.LU R7, [R1+0x5b0] ;  /* 0x0005b00001077983 */ /* 0x001f280000300800 */
[----:B-1----:R-:W4:Y:S04]  /*29600*/  LDL.LU R18, [R1+0x5ac] ;  /* 0x0005ac0001127983 */ /* 0x002f280000300800 */
[----:B------:R-:W4:Y:S04]  /*29610*/  LDL.LU R85, [R1+0x5a0] ;  /* 0x0005a00001557983 */ /* 0x000f280000300800 */
[----:B---3--:R-:W3:Y:S04]  /*29620*/  LDL.LU R83, [R1+0x59c] ;  /* 0x00059c0001537983 */ /* 0x008ee80000300800 */
[----:B------:R0:W-:Y:S04]  /*29630*/  STS.U8 [R15+UR4+0x7b00], R84 ;  /* 0x007b00540f007988 */ /* 0x0001e80008000004 */
[----:B------:R1:W-:Y:S04]  /*29640*/  STS.U8 [R15+UR4+0xbb00], R77 ;  /* 0x00bb004d0f007988 */ /* 0x0003e80008000004 */
[----:B0-----:R-:W3:Y:S04]  /*29650*/  LDL.LU R84, [R1+0x598] ;  /* 0x0005980001547983 */ /* 0x001ee80000300800 */
[----:B-1----:R-:W3:Y:S04]  /*29660*/  LDL.LU R77, [R1+0x594] ;  /* 0x00059400014d7983 */ /* 0x002ee80000300800 */
[----:B------:R-:W3:Y:S04]  /*29670*/  LDL.LU R0, [R1+0x5a4] ;  /* 0x0005a40001007983 */ /* 0x000ee80000300800 */
[----:B------:R-:W3:Y:S04]  /*29680*/  LDL.LU R78, [R1+0x590] ;  /* 0x00059000014e7983 */ /* 0x000ee80000300800 */
[----:B------:R0:W-:Y:S04]  /*29690*/  STS.U8 [R15+UR4+0x3f00], R80 ;  /* 0x003f00500f007988 */ /* 0x0001e80008000004 */
[----:B------:R-:W3:Y:S04]  /*296a0*/  LDL.LU R79, [R1+0x58c] ;  /* 0x00058c00014f7983 */ /* 0x000ee80000300800 */
[----:B0-----:R-:W3:Y:S04]  /*296b0*/  LDL.LU R80, [R1+0x588] ;  /* 0x0005880001507983 */ /* 0x001ee80000300800 */
[----:B------:R0:W-:Y:S04]  /*296c0*/  STS.U8 [R15+UR4+0x2f00], R49 ;  /* 0x002f00310f007988 */ /* 0x0001e80008000004 */
[----:B------:R1:W-:Y:S04]  /*296d0*/  STS.U8 [R15+UR4+0x6f00], R61 ;  /* 0x006f003d0f007988 */ /* 0x0003e80008000004 */
[----:B------:R0:W-:Y:S04]  /*296e0*/  STS.U8 [R15+UR4+0xaf00], R62 ;  /* 0x00af003e0f007988 */ /* 0x0001e80008000004 */
[----:B------:R-:W-:Y:S04]  /*296f0*/  STS.U8 [R15+UR4+0x3300], R52 ;  /* 0x003300340f007988 */ /* 0x000fe80008000004 */
[----:B------:R-:W-:Y:S04]  /*29700*/  STS.U8 [R15+UR4+0x7300], R93 ;  /* 0x0073005d0f007988 */ /* 0x000fe80008000004 */
[----:B------:R-:W-:Y:S04]  /*29710*/  STS.U8 [R15+UR4+0xb300], R88 ;  /* 0x00b300580f007988 */ /* 0x000fe80008000004 */
[----:B0-----:R-:W3:Y:S04]  /*29720*/  LDL.LU R49, [R1+0x584] ;  /* 0x0005840001317983 */ /* 0x001ee80000300800 */
[----:B-1----:R-:W3:Y:S04]  /*29730*/  LDL.LU R61, [R1+0x580] ;  /* 0x00058000013d7983 */ /* 0x002ee80000300800 */
[----:B------:R0:W-:Y:S04]  /*29740*/  STS.U8 [R15+UR4+0x7f00], R58 ;  /* 0x007f003a0f007988 */ /* 0x0001e80008000004 */
[----:B------:R-:W3:Y:S04]  /*29750*/  LDL.LU R62, [R1+0x57c] ;  /* 0x00057c00013e7983 */ /* 0x000ee80000300800 */
[----:B------:R1:W-:Y:S04]  /*29760*/  STS.U8 [R15+UR4+0x7700], R89 ;  /* 0x007700590f007988 */ /* 0x0003e80008000004 */
[----:B------:R-:W-:Y:S04]  /*29770*/  STS.U8 [R15+UR4+0xfb00], R87 ;  /* 0x00fb00570f007988 */ /* 0x000fe80008000004 */
[----:B------:R-:W-:Y:S04]  /*29780*/  STS.U8 [R15+UR4+0xbf00], R86 ;  /* 0x00bf00560f007988 */ /* 0x000fe80008000004 */
[----:B0-----:R-:W3:Y:S04]  /*29790*/  LDL.LU R58, [R1+0x578] ;  /* 0x00057800013a7983 */ /* 0x001ee80000300800 */
[----:B------:R-:W3:Y:S04]  /*297a0*/  LDL.LU R52, [R1+0x574] ;  /* 0x0005740001347983 */ /* 0x000ee80000300800 */
[----:B------:R-:W3:Y:S04]  /*297b0*/  LDL.LU R93, [R1+0x564] ;  /* 0x00056400015d7983 */ /* 0x000ee80000300800 */
[----:B------:R-:W3:Y:S04]  /*297c0*/  LDL.LU R88, [R1+0x560] ;  /* 0x0005600001587983 */ /* 0x000ee80000300800 */
[----:B-1----:R-:W3:Y:S04]  /*297d0*/  LDL.LU R89, [R1+0x55c] ;  /* 0x00055c0001597983 */ /* 0x002ee80000300800 */
[----:B--2---:R0:W-:Y:S04]  /*297e0*/  STS.U8 [R15+UR4+0xff00], R57 ;  /* 0x00ff00390f007988 */ /* 0x0041e80008000004 */
[----:B0-----:R-:W2:Y:S04]  /*297f0*/  LDL.LU R15, [R1+0x5a8] ;  /* 0x0005a800010f7983 */ /* 0x001ea80000300800 */
[----:B------:R-:W2:Y:S04]  /*29800*/  LDL.LU R87, [R1+0x558] ;  /* 0x0005580001577983 */ /* 0x000ea80000300800 */
[----:B------:R-:W2:Y:S04]  /*29810*/  LDL.LU R86, [R1+0x544] ;  /* 0x0005440001567983 */ /* 0x000ea80000300800 */
[----:B------:R-:W2:Y:S04]  /*29820*/  LDL.LU R57, [R1+0x540] ;  /* 0x0005400001397983 */ /* 0x000ea80000300800 */
[----:B----4-:R0:W-:Y:S04]  /*29830*/  STS.U8 [R16+UR4+0x380], R7 ;  /* 0x0003800710007988 */ /* 0x0101e80008000004 */
[----:B------:R1:W-:Y:S04]  /*29840*/  STS.U8 [R16+UR4+0x4380], R18 ;  /* 0x0043801210007988 */ /* 0x0003e80008000004 */
[----:B---3--:R3:W-:Y:S04]  /*29850*/  STS.U8 [R16+UR4+0x4780], R83 ;  /* 0x0047805310007988 */ /* 0x0087e80008000004 */
[----:B------:R4:W-:Y:S04]  /*29860*/  STS.U8 [R16+UR4+0x780], R85 ;  /* 0x0007805510007988 */ /* 0x0009e80008000004 */
[----:B0-----:R-:W2:Y:S04]  /*29870*/  LDL.LU R7, [R1+0x53c] ;  /* 0x00053c0001077983 */ /* 0x001ea80000300800 */
[----:B-1----:R-:W2:Y:S04]  /*29880*/  LDL.LU R18, [R1+0x538] ;  /* 0x0005380001127983 */ /* 0x002ea80000300800 */
[----:B---3--:R-:W3:Y:S04]  /*29890*/  LDL.LU R83, [R1+0x524] ;  /* 0x0005240001537983 */ /* 0x008ee80000300800 */
[----:B----4-:R-:W4:Y:S04]  /*298a0*/  LDL.LU R85, [R1+0x520] ;  /* 0x0005200001557983 */ /* 0x010f280000300800 */
[----:B------:R0:W-:Y:S04]  /*298b0*/  STS.U8 [R16+UR4+0x8780], R84 ;  /* 0x0087805410007988 */ /* 0x0001e80008000004 */
[----:B0-----:R-:W4:Y:S04]  /*298c0*/  LDL.LU R84, [R1+0x51c] ;  /* 0x00051c0001547983 */ /* 0x001f280000300800 */
[----:B------:R0:W-:Y:S04]  /*298d0*/  STS.U8 [R16+UR4+0xc780], R77 ;  /* 0x00c7804d10007988 */ /* 0x0001e80008000004 */
[----:B------:R1:W-:Y:S04]  /*298e0*/  STS.U8 [R16+UR4+0x8b80], R80 ;  /* 0x008b805010007988 */ /* 0x0003e80008000004 */
[----:B0-----:R-:W4:Y:S04]  /*298f0*/  LDL.LU R77, [R1+0x518] ;  /* 0x00051800014d7983 */ /* 0x001f280000300800 */
[----:B-1----:R-:W4:Y:S04]  /*29900*/  LDL.LU R80, [R1+0x504] ;  /* 0x0005040001507983 */ /* 0x002f280000300800 */
[----:B------:R-:W-:Y:S04]  /*29910*/  STS.U8 [R16+UR4+0xc380], R0 ;  /* 0x00c3800010007988 */ /* 0x000fe80008000004 */
[----:B------:R0:W-:Y:S04]  /*29920*/  STS.U8 [R16+UR4+0x8f80], R58 ;  /* 0x008f803a10007988 */ /* 0x0001e80008000004 */
[----:B------:R1:W-:Y:S04]  /*29930*/  STS.U8 [R16+UR4+0xcf80], R52 ;  /* 0x00cf803410007988 */ /* 0x0003e80008000004 */
[----:B------:R1:W-:Y:S04]  /*29940*/  STS.U8 [R16+UR4+0x1380], R93 ;  /* 0x0013805d10007988 */ /* 0x0003e80008000004 */
[----:B------:R-:W-:Y:S04]  /*29950*/  STS.U8 [R16+UR4+0x5380], R88 ;  /* 0x0053805810007988 */ /* 0x000fe80008000004 */
[----:B0-----:R-:W4:Y:S04]  /*29960*/  LDL.LU R58, [R1+0x500] ;  /* 0x00050000013a7983 */ /* 0x001f280000300800 */
[----:B-1----:R-:W4:Y:S04]  /*29970*/  LDL.LU R52, [R1+0x4fc] ;  /* 0x0004fc0001347983 */ /* 0x002f280000300800 */
[----:B------:R-:W4:Y:S04]  /*29980*/  LDL.LU R93, [R1+0x4f8] ;  /* 0x0004f800015d7983 */ /* 0x000f280000300800 */
[----:B------:R-:W-:Y:S04]  /*29990*/  STS.U8 [R16+UR4+0x9380], R89 ;  /* 0x0093805910007988 */ /* 0x000fe80008000004 */
[----:B--2---:R0:W-:Y:S04]  /*299a0*/  STS.U8 [R16+UR4+0x5780], R57 ;  /* 0x0057803910007988 */ /* 0x0041e80008000004 */
[----:B------:R-:W-:Y:S04]  /*299b0*/  STS.U8 [R16+UR4+0xd380], R87 ;  /* 0x00d3805710007988 */ /* 0x000fe80008000004 */
[----:B------:R-:W-:Y:S04]  /*299c0*/  STS.U8 [R16+UR4+0x8380], R15 ;  /* 0x0083800f10007988 */ /* 0x000fe80008000004 */
[----:B0-----:R-:W2:Y:S04]  /*299d0*/  LDL.LU R57, [R1+0x4e4] ;  /* 0x0004e40001397983 */ /* 0x001ea80000300800 */
[----:B------:R-:W-:Y:S04]  /*299e0*/  STS.U8 [R16+UR4+0xb80], R78 ;  /* 0x000b804e10007988 */ /* 0x000fe80008000004 */
[----:B------:R-:W-:Y:S04]  /*299f0*/  STS.U8 [R16+UR4+0x4b80], R79 ;  /* 0x004b804f10007988 */ /* 0x000fe80008000004 */
[----:B------:R-:W-:Y:S04]  /*29a00*/  STS.U8 [R16+UR4+0xcb80], R49 ;  /* 0x00cb803110007988 */ /* 0x000fe80008000004 */
[----:B------:R-:W-:Y:S04]  /*29a10*/  STS.U8 [R16+UR4+0x1780], R86 ;  /* 0x0017805610007988 */ /* 0x000fe80008000004 */
[----:B------:R0:W-:Y:S04]  /*29a20*/  STS.U8 [R16+UR4+0x9780], R7 ;  /* 0x0097800710007988 */ /* 0x0001e80008000004 */
[----:B------:R1:W-:Y:S04]  /*29a30*/  STS.U8 [R16+UR4+0xd780], R18 ;  /* 0x00d7801210007988 */ /* 0x0003e80008000004 */
[----:B---3--:R3:W-:Y:S04]  /*29a40*/  STS.U8 [R16+UR4+0x1b80], R83 ;  /* 0x001b805310007988 */ /* 0x0087e80008000004 */
[----:B0-----:R-:W2:Y:S04]  /*29a50*/  LDL.LU R7, [R1+0x4e0] ;  /* 0x0004e00001077983 */ /* 0x001ea80000300800 */
[----:B-1----:R-:W2:Y:S04]  /*29a60*/  LDL.LU R18, [R1+0x4dc] ;  /* 0x0004dc0001127983 */ /* 0x002ea80000300800 */
[----:B------:R-:W2:Y:S04]  /*29a70*/  LDL.LU R88, [R1+0x4d8] ;  /* 0x0004d80001587983 */ /* 0x000ea80000300800 */
[----:B------:R-:W2:Y:S04]  /*29a80*/  LDL.LU R89, [R1+0x4c4] ;  /* 0x0004c40001597983 */ /* 0x000ea80000300800 */
[----:B------:R-:W2:Y:S04]  /*29a90*/  LDL.LU R87, [R1+0x4c0] ;  /* 0x0004c00001577983 */ /* 0x000ea80000300800 */
[----:B---3--:R-:W3:Y:S04]  /*29aa0*/  LDL.LU R83, [R1+0x4bc] ;  /* 0x0004bc0001537983 */ /* 0x008ee80000300800 */
[----:B------:R-:W3:Y:S04]  /*29ab0*/  LDL.LU R15, [R1+0x4b8] ;  /* 0x0004b800010f7983 */ /* 0x000ee80000300800 */
[----:B----4-:R0:W-:Y:S04]  /*29ac0*/  STS.U8 [R16+UR4+0x9b80], R84 ;  /* 0x009b805410007988 */ /* 0x0101e80008000004 */
[----:B------:R-:W4:Y:S04]  /*29ad0*/  LDL.LU R0, [R1+0x4a0] ;  /* 0x0004a00001007983 */ /* 0x000f280000300800 */
[----:B0-----:R-:W4:Y:S04]  /*29ae0*/  LDL.LU R84, [R1+0x49c] ;  /* 0x00049c0001547983 */ /* 0x001f280000300800 */
        /* <DEDUP_REMOVED lines=8> */
[----:B-1----:R-:W4:Y:S04]  /*29b70*/  LDL.LU R85, [R1+0x468] ;  /* 0x0004680001557983 */ /* 0x002f280000300800 */
[----:B------:R-:W4:Y:S04]  /*29b80*/  LDL.LU R80, [R1+0x454] ;  /* 0x0004540001507983 */ /* 0x000f280000300800 */
[----:B------:R-:W-:Y:S04]  /*29b90*/  STS.U8 [R16+UR4+0xf80], R61 ;  /* 0x000f803d10007988 */ /* 0x000fe80008000004 */
[----:B------:R-:W-:Y:S04]  /*29ba0*/  STS.U8 [R16+UR4+0x4f80], R62 ;  /* 0x004f803e10007988 */ /* 0x000fe80008000004 */
[----:B------:R0:W-:Y:S04]  /*29bb0*/  STS.U8 [R16+UR4+0x5f80], R58 ;  /* 0x005f803a10007988 */ /* 0x0001e80008000004 */
[----:B------:R1:W-:Y:S04]  /*29bc0*/  STS.U8 [R16+UR4+0x9f80], R52 ;  /* 0x009f803410007988 */ /* 0x0003e80008000004 */
[----:B------:R1:W-:Y:S04]  /*29bd0*/  STS.U8 [R16+UR4+0xdf80], R93 ;  /* 0x00df805d10007988 */ /* 0x0003e80008000004 */
[----:B0-----:R-:W4:Y:S04]  /*29be0*/  LDL.LU R58, [R1+0x138] ;  /* 0x00013800013a7983 */ /* 0x001f280000300800 */
[----:B------:R-:W4:Y:S04]  /*29bf0*/  LDL.LU R61, [R1+0x450] ;  /* 0x00045000013d7983 */ /* 0x000f280000300800 */
[----:B------:R-:W4:Y:S04]  /*29c00*/  LDL.LU R62, [R1+0x44c] ;  /* 0x00044c00013e7983 */ /* 0x000f280000300800 */
[----:B-1----:R-:W4:Y:S04]  /*29c10*/  LDL.LU R52, [R1+0x448] ;  /* 0x0004480001347983 */ /* 0x002f280000300800 */
[----:B------:R-:W4:Y:S04]  /*29c20*/  LDL.LU R93, [R1+0x434] ;  /* 0x00043400015d7983 */ /* 0x000f280000300800 */
[----:B--2---:R0:W-:Y:S04]  /*29c30*/  STS.U8 [R16+UR4+0x2380], R57 ;  /* 0x0023803910007988 */ /* 0x0041e80008000004 */
[----:B0-----:R-:W2:Y:S04]  /*29c40*/  LDL.LU R57, [R1+0x23c] ;  /* 0x00023c0001397983 */ /* 0x001ea80000300800 */
[----:B------:R0:W-:Y:S04]  /*29c50*/  STS.U8 [R16+UR4+0x6380], R7 ;  /* 0x0063800710007988 */ /* 0x0001e80008000004 */
[----:B------:R1:W-:Y:S04]  /*29c60*/  STS.U8 [R16+UR4+0xa380], R18 ;  /* 0x00a3801210007988 */ /* 0x0003e80008000004 */
[----:B------:R0:W-:Y:S04]  /*29c70*/  STS.U8 [R16+UR4+0xe380], R88 ;  /* 0x00e3805810007988 */ /* 0x0001e80008000004 */
        /* <DEDUP_REMOVED lines=9> */
[----:B----4-:R0:W-:Y:S04]  /*29d10*/  STS.U8 [R16+UR4+0x6b80], R84 ;  /* 0x006b805410007988 */ /* 0x0101e80008000004 */
[----:B0-----:R-:W4:Y:S04]  /*29d20*/  LDL.LU R84, [R1+0x410] ;  /* 0x0004100001547983 */ /* 0x001f280000300800 */
        /* <DEDUP_REMOVED lines=8> */
[----:B------:R0:W-:Y:S04]  /*29db0*/  STS.U8 [R16+UR4+0x2b80], R0 ;  /* 0x002b800010007988 */ /* 0x0001e80008000004 */
[----:B0-----:R-:W4:Y:S04]  /*29dc0*/  LDL.LU R0, [R1+0x3e8] ;  /* 0x0003e80001007983 */ /* 0x001f280000300800 */
        /* <DEDUP_REMOVED lines=14> */
[----:B0-----:R-:W4:Y:S04]  /*29eb0*/  LDL.LU R93, [R1+0xd4] ;  /* 0x0000d400015d7983 */ /* 0x001f280000300800 */
[----:B-1----:R-:W4:Y:S04]  /*29ec0*/  LDL.LU R62, [R1+0xd0] ;  /* 0x0000d000013e7983 */ /* 0x002f280000300800 */
[----:B--2---:R0:W-:Y:S04]  /*29ed0*/  STS.U8 [R16+UR4+0x7780], R88 ;  /* 0x0077805810007988 */ /* 0x0041e80008000004 */
[----:B---3--:R1:W-:Y:S04]  /*29ee0*/  STS.U8 [R16+UR4+0x3b80], R83 ;  /* 0x003b805310007988 */ /* 0x0083e80008000004 */
[----:B------:R2:W-:Y:S04]  /*29ef0*/  STS.U8 [R16+UR4+0xb780], R89 ;  /* 0x00b7805910007988 */ /* 0x0005e80008000004 */
[----:B------:R3:W-:Y:S04]  /*29f00*/  STS.U8 [R16+UR4+0xf780], R87 ;  /* 0x00f7805710007988 */ /* 0x0007e80008000004 */
[----:B0-----:R-:W4:Y:S04]  /*29f10*/  LDL.LU R88, [R1+0xcc] ;  /* 0x0000cc0001587983 */ /* 0x001f280000300800 */
[----:B-1----:R-:W4:Y:S04]  /*29f20*/  LDL.LU R83, [R1+0x238] ;  /* 0x0002380001537983 */ /* 0x002f280000300800 */
[----:B--2---:R-:W2:Y:S04]  /*29f30*/  LDL.LU R89, [R1+0xc8] ;  /* 0x0000c80001597983 */ /* 0x004ea80000300800 */
[----:B---3--:R-:W3:Y:S04]  /*29f40*/  LDL.LU R87, [R1+0xc4] ;  /* 0x0000c40001577983 */ /* 0x008ee80000300800 */
[----:B----4-:R0:W-:Y:S04]  /*29f50*/  STS.U8 [R16+UR4+0x7b80], R84 ;  /* 0x007b805410007988 */ /* 0x0101e80008000004 */
[----:B0-----:R-:W4:Y:S04]  /*29f60*/  LDL.LU R84, [R1+0xc0] ;  /* 0x0000c00001547983 */ /* 0x001f280000300800 */
[----:B------:R0:W-:Y:S04]  /*29f70*/  STS.U8 [R16+UR4+0xbb80], R86 ;  /* 0x00bb805610007988 */ /* 0x0001e80008000004 */
[----:B------:R1:W-:Y:S04]  /*29f80*/  STS.U8 [R16+UR4+0xfb80], R77 ;  /* 0x00fb804d10007988 */ /* 0x0003e80008000004 */
[----:B------:R1:W-:Y:S04]  /*29f90*/  STS.U8 [R16+UR4+0x3f80], R85 ;  /* 0x003f805510007988 */ /* 0x0003e80008000004 */
[----:B------:R1:W-:Y:S04]  /*29fa0*/  STS.U8 [R16+UR4+0x7f80], R80 ;  /* 0x007f805010007988 */ /* 0x0003e80008000004 */
[----:B0-----:R-:W3:Y:S04]  /*29fb0*/  LDL.LU R86, [R1+0xb4] ;  /* 0x0000b40001567983 */ /* 0x001ee80000300800 */
[----:B-1----:R-:W3:Y:S04]  /*29fc0*/  LDL.LU R77, [R1+0x234] ;  /* 0x00023400014d7983 */ /* 0x002ee80000300800 */
[----:B------:R-:W3:Y:S04]  /*29fd0*/  LDL R85, [R1+0x1af4] ;  /* 0x001af40001557983 */ /* 0x000ee80000100800 */
[----:B------:R-:W3:Y:S04]  /*29fe0*/  LDL.LU R80, [R1+0xa8] ;  /* 0x0000a80001507983 */ /* 0x000ee80000300800 */
[----:B------:R0:W-:Y:S02]  /*29ff0*/  STS.U8 [R16+UR4+0xff80], R0 ;  /* 0x00ff800010007988 */ /* 0x0001e40008000004 */
[----:B0-----:R-:W0:Y:S02]  /*2a000*/  S2R R0, SR_TID.X ;  /* 0x0000000000007919 */ /* 0x001e240000002100 */
[----:B------:R1:W-:Y:S04]  /*2a010*/  STS.U8 [R16+UR4+0xbf80], R18 ;  /* 0x00bf801210007988 */ /* 0x0003e80008000004 */
[----:B-1----:R-:W3:Y:S01]  /*2a020*/  LDL.LU R18, [R1+0x230] ;  /* 0x0002300001127983 */ /* 0x002ee20000300800 */
[----:B0-----:R-:W-:-:S05]  /*2a030*/  LOP3.LUT R0, R0, 0x7f, RZ, 0xc0, !PT ;  /* 0x0000007f00007812 */ /* 0x001fca00078ec0ff */
[----:B------:R0:W-:Y:S02]  /*2a040*/  STS.U8 [R0+UR4+0x23c00], R10 ;  /* 0x023c000a00007988 */ /* 0x0001e40008000004 */
[----:B0-----:R-:W0:Y:S02]  /*2a050*/  S2R R10, SR_TID.X ;  /* 0x00000000000a7919 */ /* 0x001e240000002100 */
[----:B------:R1:W-:Y:S04]  /*2a060*/  STS.U8 [R0+UR4+0x21400], R52 ;  /* 0x0214003400007988 */ /* 0x0003e80008000004 */
[----:B------:R1:W-:Y:S04]  /*2a070*/  STS.U8 [R0+UR4+0x21800], R93 ;  /* 0x0218005d00007988 */ /* 0x0003e80008000004 */
[----:B-1----:R-:W3:Y:S04]  /*2a080*/  LDL.LU R52, [R1+0x98] ;  /* 0x0000980001347983 */ /* 0x002ee80000300800 */
[----:B------:R-:W3:Y:S04]  /*2a090*/  LDL.LU R93, [R1+0x94] ;  /* 0x00009400015d7983 */ /* 0x000ee80000300800 */
[----:B------:R-:W-:Y:S04]  /*2a0a0*/  STS.U8 [R0+UR4+0x20000], R15 ;  /* 0x0200000f00007988 */ /* 0x000fe80008000004 */
[----:B------:R-:W-:Y:S04]  /*2a0b0*/  STS.U8 [R0+UR4+0x20400], R78 ;  /* 0x0204004e00007988 */ /* 0x000fe80008000004 */
[----:B------:R-:W-:Y:S04]  /*2a0c0*/  STS.U8 [R0+UR4+0x20800], R79 ;  /* 0x0208004f00007988 */ /* 0x000fe80008000004 */
[----:B------:R-:W-:Y:S04]  /*2a0d0*/  STS.U8 [R0+UR4+0x20c00], R49 ;  /* 0x020c003100007988 */ /* 0x000fe80008000004 */
[----:B------:R-:W-:Y:S04]  /*2a0e0*/  STS.U8 [R0+UR4+0x21000], R61 ;  /* 0x0210003d00007988 */ /* 0x000fe80008000004 */
[----:B------:R-:W-:Y:S04]  /*2a0f0*/  STS.U8 [R0+UR4+0x21c00], R62 ;  /* 0x021c003e00007988 */ /* 0x000fe80008000004 */
[----:B------:R-:W-:Y:S01]  /*2a100*/  STS.U8 [R0+UR4+0x23400], R7 ;  /* 0x0234000700007988 */ /* 0x000fe20008000004 */
[----:B0-----:R-:W-:-:S04]  /*2a110*/  LOP3.LUT R10, R10, 0x7f, RZ, 0xc0, !PT ;  /* 0x0000007f0a0a7812 */ /* 0x001fc800078ec0ff */
[----:B------:R-:W-:Y:S01]  /*2a120*/  LOP3.LUT R10, R10, 0x10, RZ, 0x3c, !PT ;  /* 0x000000100a0a7812 */ /* 0x000fe200078e3cff */
[----:B------:R0:W-:Y:S04]  /*2a130*/  STS.U8 [R0+UR4+0x22000], R88 ;  /* 0x0220005800007988 */ /* 0x0001e80008000004 */
[----:B0-----:R-:W3:Y:S04]  /*2a140*/  LDL R88, [R1+0x1b1c] ;  /* 0x001b1c0001587983 */ /* 0x001ee80000100800 */
[----:B----4-:R0:W-:Y:S04]  /*2a150*/  STS.U8 [R0+UR4+0x22c00], R84 ;  /* 0x022c005400007988 */ /* 0x0101e80008000004 */
[----:B--2---:R1:W-:Y:S04]  /*2a160*/  STS.U8 [R0+UR4+0x22400], R89 ;  /* 0x0224005900007988 */ /* 0x0043e80008000004 */
[----:B0-----:R-:W2:Y:S04]  /*2a170*/  LDL.LU R84, [R1+0x8c] ;  /* 0x00008c0001547983 */ /* 0x001ea80000300800 */
[----:B---3--:R0:W-:Y:S04]  /*2a180*/  STS.U8 [R0+UR4+0x22800], R87 ;  /* 0x0228005700007988 */ /* 0x0081e80008000004 */
[----:B-1----:R-:W3:Y:S04]  /*2a190*/  LDL.LU R89, [R1+0x88] ;  /* 0x0000880001597983 */ /* 0x002ee80000300800 */
[----:B------:R1:W-:Y:S04]  /*2a1a0*/  STS.U8 [R0+UR4+0x23000], R86 ;  /* 0x0230005600007988 */ /* 0x0003e80008000004 */
[----:B------:R-:W-:Y:S04]  /*2a1b0*/  STS.U8 [R0+UR4+0x23800], R80 ;  /* 0x0238005000007988 */ /* 0x000fe80008000004 */
[----:B------:R4:W-:Y:S04]  /*2a1c0*/  STS.U8 [R10+UR4+0x20080], R8 ;  /* 0x020080080a007988 */ /* 0x0009e80008000004 */
[----:B0-----:R-:W3:Y:S04]  /*2a1d0*/  LDL.LU R87, [R1+0x84] ;  /* 0x0000840001577983 */ /* 0x001ee80000300800 */
[----:B-1----:R-:W3:Y:S04]  /*2a1e0*/  LDL.LU R86, [R1+0x80] ;  /* 0x0000800001567983 */ /* 0x002ee80000300800 */
[----:B------:R-:W3:Y:S01]  /*2a1f0*/  LDL.LU R7, [R1+0x22c] ;  /* 0x00022c0001077983 */ /* 0x000ee20000300800 */
[----:B------:R-:W-:-:S03]  /*2a200*/  ISETP.GE.AND P6, PT, R85, RZ, PT ;  /* 0x000000ff5500720c */ /* 0x000fc60003fc6270 */
[----:B----4-:R-:W4:Y:S04]  /*2a210*/  LDL R8, [R1+0x1b20] ;  /* 0x001b200001087983 */ /* 0x010f280000100800 */
[----:B------:R-:W3:Y:S04]  /*2a220*/  LDL.LU R85, [R1+0x78] ;  /* 0x0000780001557983 */ /* 0x000ee80000300800 */
[----:B------:R-:W3:Y:S04]  /*2a230*/  LDL.LU R80, [R1+0x70] ;  /* 0x0000700001507983 */ /* 0x000ee80000300800 */
[----:B------:R0:W-:Y:S04]  /*2a240*/  STS.U8 [R10+UR4+0x20480], R6 ;  /* 0x020480060a007988 */ /* 0x0001e80008000004 */
[----:B------:R1:W-:Y:S04]  /*2a250*/  STS.U8 [R10+UR4+0x21080], R5 ;  /* 0x021080050a007988 */ /* 0x0003e80008000004 */
[----:B0-----:R-:W3:Y:S04]  /*2a260*/  LDL.LU R6, [R1+0x208] ;  /* 0x0002080001067983 */ /* 0x001ee80000300800 */
[----:B-1----:R-:W3:Y:S01]  /*2a270*/  LDL R5, [R1+0x1b3c] ;  /* 0x001b3c0001057983 */ /* 0x002ee20000100800 */
[----:B------:R-:W-:-:S02]  /*2a280*/  ISETP.GT.U32.AND P4, PT, R22, R58, PT ;  /* 0x0000003a1600720c */ /* 0x000fc40003f84070 */
[----:B------:R-:W-:-:S11]  /*2a290*/  ISETP.GT.U32.AND P2, PT, R22, R57, PT ;  /* 0x000000391600720c */ /* 0x000fd60003f44070 */
[--C-:B------:R-:W-:Y:S02]  /*2a2a0*/  @!P4 IMAD.IADD R58, R58, 0x1, -R22.reuse ;  /* 0x000000013a3ac824 */ /* 0x100fe400078e0a16 */
[--C-:B------:R-:W-:Y:S01]  /*2a2b0*/  @!P2 IMAD.IADD R57, R57, 0x1, -R22.reuse ;  /* 0x000000013939a824 */ /* 0x100fe200078e0a16 */
[C---:B------:R-:W-:Y:S02]  /*2a2c0*/  ISETP.GT.U32.AND P2, PT, R22.reuse, R83, PT ;  /* 0x000000531600720c */ /* 0x040fe40003f44070 */
[C---:B------:R-:W-:Y:S02]  /*2a2d0*/  ISETP.GT.U32.AND P5, PT, R22.reuse, R58, PT ;  /* 0x0000003a1600720c */ /* 0x040fe40003fa4070 */
[----:B------:R-:W-:Y:S01]  /*2a2e0*/  ISETP.GT.U32.AND P4, PT, R22, R57, PT ;  /* 0x000000391600720c */ /* 0x000fe20003f84070 */
[----:B------:R0:W-:Y:S08]  /*2a2f0*/  STS.U8 [R10+UR4+0x23480], R11 ;  /* 0x0234800b0a007988 */ /* 0x0001f00008000004 */
[----:B------:R-:W-:-:S02]  /*2a300*/  @!P2 IMAD.IADD R83, R83, 0x1, -R22 ;  /* 0x000000015353a824 */ /* 0x000fc400078e0a16 */
[----:B------:R-:W-:Y:S01]  /*2a310*/  @!P5 IMAD.IADD R58, R58, 0x1, -R22 ;  /* 0x000000013a3ad824 */ /* 0x000fe200078e0a16 */
[----:B0-----:R-:W0:Y:S03]  /*2a320*/  S2R R11, SR_TID.X ;  /* 0x00000000000b7919 */ /* 0x001e260000002100 */
[----:B------:R-:W-:Y:S01]  /*2a330*/  @!P6 IMAD.MOV R58, RZ, RZ, -R58 ;  /* 0x000000ffff3ae224 */ /* 0x000fe200078e0a3a */
[C---:B------:R-:W-:Y:S01]  /*2a340*/  ISETP.GT.U32.AND P6, PT, R22.reuse, R83, PT ;  /* 0x000000531600720c */ /* 0x040fe20003fc4070 */
[--C-:B------:R-:W-:Y:S01]  /*2a350*/  @!P4 IMAD.IADD R57, R57, 0x1, -R22.reuse ;  /* 0x000000013939c824 */ /* 0x100fe200078e0a16 */
[----:B------:R-:W-:Y:S01]  /*2a360*/  ISETP.GT.U32.AND P4, PT, R22, R18, PT ;  /* 0x000000121600720c */ /* 0x000fe20003f84070 */
[----:B------:R-:W-:Y:S04]  /*2a370*/  STS.U8 [R10+UR4+0x22480], R3 ;  /* 0x022480030a007988 */ /* 0x000fe80008000004 */
[----:B------:R-:W-:Y:S06]  /*2a380*/  STS.U8 [R10+UR4+0x23080], R9 ;  /* 0x023080090a007988 */ /* 0x000fec0008000004 */
[----:B------:R-:W-:-:S02]  /*2a390*/  @!P6 IMAD.IADD R83, R83, 0x1, -R22 ;  /* 0x000000015353e824 */ /* 0x000fc400078e0a16 */
[----:B------:R-:W-:-:S05]  /*2a3a0*/  @!P4 IMAD.IADD R18, R18, 0x1, -R22 ;  /* 0x000000011212c824 */ /* 0x000fca00078e0a16 */
[----:B------:R-:W-:Y:S01]  /*2a3b0*/  ISETP.GT.U32.AND P4, PT, R22, R18, PT ;  /* 0x000000121600720c */ /* 0x000fe20003f84070 */
[----:B------:R-:W-:Y:S01]  /*2a3c0*/  STS.U8 [R10+UR4+0x23880], R19 ;  /* 0x023880130a007988 */ /* 0x000fe20008000004 */
[----:B0-----:R-:W-:-:S04]  /*2a3d0*/  LOP3.LUT R11, R11, 0x7f, RZ, 0xc0, !PT ;  /* 0x0000007f0b0b7812 */ /* 0x001fc800078ec0ff */
[----:B------:R-:W-:-:S07]  /*2a3e0*/  LOP3.LUT R11, R11, 0x20, RZ, 0x3c, !PT ;  /* 0x000000200b0b7812 */ /* 0x000fce00078e3cff */
[----:B------:R-:W-:Y:S01]  /*2a3f0*/  @!P4 IMAD.IADD R18, R18, 0x1, -R22 ;  /* 0x000000011212c824 */ /* 0x000fe200078e0a16 */
[----:B------:R-:W-:Y:S04]  /*2a400*/  STS.U8 [R10+UR4+0x20880], R52 ;  /* 0x020880340a007988 */ /* 0x000fe80008000004 */
[----:B------:R-:W-:Y:S04]  /*2a410*/  STS.U8 [R10+UR4+0x20c80], R93 ;  /* 0x020c805d0a007988 */ /* 0x000fe80008000004 */
[----:B------:R-:W-:Y:S04]  /*2a420*/  STS.U8 [R10+UR4+0x23c80], R56 ;  /* 0x023c80380a007988 */ /* 0x000fe80008000004 */
[----:B--2---:R0:W-:Y:S04]  /*2a430*/  STS.U8 [R10+UR4+0x21480], R84 ;  /* 0x021480540a007988 */ /* 0x0041e80008000004 */
[----:B0-----:R-:W2:Y:S04]  /*2a440*/  LDL R84, [R1+0x1b40] ;  /* 0x001b400001547983 */ /* 0x001ea80000100800 */
[----:B------:R-:W2:Y:S01]  /*2a450*/  LDL.LU R3, [R1+0x204] ;  /* 0x0002040001037983 */ /* 0x000ea20000300800 */
[----:B----4-:R-:W-:-:S03]  /*2a460*/  ISETP.GE.AND P6, PT, R8, RZ, PT ;  /* 0x000000ff0800720c */ /* 0x010fc60003fc6270 */
[----:B------:R-:W4:Y:S04]  /*2a470*/  LDL.LU R8, [R1+0x200] ;  /* 0x0002000001087983 */ /* 0x000f280000300800 */
[----:B---3--:R0:W-:Y:S04]  /*2a480*/  STS.U8 [R10+UR4+0x22c80], R80 ;  /* 0x022c80500a007988 */ /* 0x0081e80008000004 */
[----:B------:R-:W3:Y:S04]  /*2a490*/  LDL.LU R9, [R1+0x1d1c] ;  /* 0x001d1c0001097983 */ /* 0x000ee80000300800 */
[----:B0-----:R-:W3:Y:S04]  /*2a4a0*/  LDL R80, [R1+0x1b5c] ;  /* 0x001b5c0001507983 */ /* 0x001ee80000100800 */
[----:B------:R-:W3:Y:S01]  /*2a4b0*/  LDL.LU R19, [R1+0x1fc] ;  /* 0x0001fc0001137983 */ /* 0x000ee20000300800 */
[----:B------:R-:W-:-:S03]  /*2a4c0*/  ISETP.GE.AND P4, PT, R5, RZ, PT ;  /* 0x000000ff0500720c */ /* 0x000fc60003f86270 */
[----:B------:R-:W-:Y:S04]  /*2a4d0*/  STS.U8 [R10+UR4+0x21880], R89 ;  /* 0x021880590a007988 */ /* 0x000fe80008000004 */
[----:B------:R-:W3:Y:S04]  /*2a4e0*/  LDL R5, [R1+0x1b60] ;  /* 0x001b600001057983 */ /* 0x000ee80000100800 */
[----:B------:R-:W-:Y:S04]  /*2a4f0*/  STS.U8 [R10+UR4+0x21c80], R87 ;  /* 0x021c80570a007988 */ /* 0x000fe80008000004 */
[----:B------:R-:W-:Y:S04]  /*2a500*/  STS.U8 [R10+UR4+0x22080], R86 ;  /* 0x022080560a007988 */ /* 0x000fe80008000004 */
[----:B------:R-:W-:Y:S04]  /*2a510*/  STS.U8 [R10+UR4+0x22880], R85 ;  /* 0x022880550a007988 */ /* 0x000fe80008000004 */
[----:B------:R0:W-:Y:S04]  /*2a520*/  STS.U8 [R11+UR4+0x20100], R21 ;  /* 0x020100150b007988 */ /* 0x0001e80008000004 */
[----:B------:R1:W-:Y:S04]  /*2a530*/  STS.U8 [R11+UR4+0x20500], R81 ;  /* 0x020500510b007988 */ /* 0x0003e80008000004 */
[----:B------:R0:W-:Y:S04]  /*2a540*/  STS.U8 [R11+UR4+0x20d00], R54 ;  /* 0x020d00360b007988 */ /* 0x0001e80008000004 */
[----:B------:R1:W-:Y:S04]  /*2a550*/  STS.U8 [R11+UR4+0x21100], R2 ;  /* 0x021100020b007988 */ /* 0x0003e80008000004 */
[----:B------:R1:W-:Y:S04]  /*2a560*/  STS.U8 [R11+UR4+0x21d00], R4 ;  /* 0x021d00040b007988 */ /* 0x0003e80008000004 */
[----:B0-----:R-:W3:Y:S04]  /*2a570*/  LDL.LU R21, [R1+0x1d18] ;  /* 0x001d180001157983 */ /* 0x001ee80000300800 */
[----:B-1----:R-:W3:Y:S01]  /*2a580*/  LDL.LU R81, [R1+0x1d14] ;  /* 0x001d140001517983 */ /* 0x002ee20000300800 */
[----:B------:R-:W-:-:S03]  /*2a590*/  IMAD.MOV.U32 R54, RZ, RZ, R18 ;  /* 0x000000ffff367224 */ /* 0x000fc600078e0012 */
[----:B------:R-:W3:Y:S04]  /*2a5a0*/  LDL.LU R2, [R1+0x1c8] ;  /* 0x0001c80001027983 */ /* 0x000ee80000300800 */
[----:B------:R-:W3:Y:S04]  /*2a5b0*/  LDL.LU R18, [R1+0x1c4] ;  /* 0x0001c40001127983 */ /* 0x000ee80000300800 */
[----:B------:R-:W3:Y:S01]  /*2a5c0*/  LDL R4, [R1+0x1b7c] ;  /* 0x001b7c0001047983 */ /* 0x000ee20000100800 */
[----:B------:R-:W-:Y:S02]  /*2a5d0*/  ISETP.GT.U32.AND P5, PT, R22, R77, PT ;  /* 0x0000004d1600720c */ /* 0x000fe40003fa4070 */
[----:B------:R-:W-:-:S11]  /*2a5e0*/  ISETP.GE.AND P2, PT, R88, RZ, PT ;  /* 0x000000ff5800720c */ /* 0x000fd60003f46270 */
[----:B------:R-:W-:Y:S02]  /*2a5f0*/  @!P5 IMAD.IADD R77, R77, 0x1, -R22 ;  /* 0x000000014d4dd824 */ /* 0x000fe400078e0a16 */
[----:B------:R-:W-:Y:S01]  /*2a600*/  @!P2 IMAD.MOV R57, RZ, RZ, -R57 ;  /* 0x000000ffff39a224 */ /* 0x000fe200078e0a39 */
[C---:B------:R-:W-:Y:S02]  /*2a610*/  ISETP.GT.U32.AND P2, PT, R22.reuse, R7, PT ;  /* 0x000000071600720c */ /* 0x040fe40003f44070 */
[----:B------:R-:W-:Y:S01]  /*2a620*/  ISETP.GT.U32.AND P5, PT, R22, R77, PT ;  /* 0x0000004d1600720c */ /* 0x000fe20003fa4070 */
[----:B------:R-:W-:Y:S01]  /*2a630*/  IMAD.MOV.U32 R56, RZ, RZ, R83 ;  /* 0x000000ffff387224 */ /* 0x000fe200078e0053 */
[----:B------:R0:W-:Y:S04]  /*2a640*/  STS.U8 [R11+UR4+0x22100], R12 ;  /* 0x0221000c0b007988 */ /* 0x0001e80008000004 */
[----:B------:R1:W-:Y:S01]  /*2a650*/  STS.U8 [R11+UR4+0x20900], R55 ;  /* 0x020900370b007988 */ /* 0x0003e20008000004 */
[----:B------:R-:W-:-:S04]  /*2a660*/  @!P6 IMAD.MOV R56, RZ, RZ, -R56 ;  /* 0x000000ffff38e224 */ /* 0x000fc800078e0a38 */
[--C-:B------:R-:W-:Y:S02]  /*2a670*/  @!P2 IMAD.IADD R7, R7, 0x1, -R22.reuse ;  /* 0x000000010707a824 */ /* 0x100fe400078e0a16 */
[----:B------:R-:W-:Y:S01]  /*2a680*/  @!P5 IMAD.IADD R77, R77, 0x1, -R22 ;  /* 0x000000014d4dd824 */ /* 0x000fe200078e0a16 */
[C---:B------:R-:W-:Y:S02]  /*2a690*/  ISETP.GT.U32.AND P5, PT, R22.reuse, R6, PT ;  /* 0x000000061600720c */ /* 0x040fe40003fa4070 */
[----:B------:R-:W-:Y:S01]  /*2a6a0*/  ISETP.GT.U32.AND P6, PT, R22, R7, PT ;  /* 0x000000071600720c */ /* 0x000fe20003fc4070 */
[----:B0-----:R-:W0:Y:S01]  /*2a6b0*/  S2R R12, SR_TID.X ;  /* 0x00000000000c7919 */ /* 0x001e220000002100 */
[----:B-1----:R-:W-:Y:S02]  /*2a6c0*/  IMAD.MOV.U32 R55, RZ, RZ, R77 ;  /* 0x000000ffff377224 */ /* 0x002fe400078e004d */
[----:B------:R-:W3:Y:S02]  /*2a6d0*/  LDL R77, [R1+0x1b80] ;  /* 0x001b8000014d7983 */ /* 0x000ee40000100800 */
[----:B------:R-:W-:-:S05]  /*2a6e0*/  @!P4 IMAD.MOV R55, RZ, RZ, -R55 ;  /* 0x000000ffff37c224 */ /* 0x000fca00078e0a37 */
[--C-:B------:R-:W-:Y:S02]  /*2a6f0*/  @!P5 IMAD.IADD R6, R6, 0x1, -R22.reuse ;  /* 0x000000010606d824 */ /* 0x100fe400078e0a16 */
[----:B------:R-:W-:-:S03]  /*2a700*/  @!P6 IMAD.IADD R7, R7, 0x1, -R22 ;  /* 0x000000010707e824 */ /* 0x000fc600078e0a16 */
[----:B------:R-:W-:Y:S01]  /*2a710*/  ISETP.GT.U32.AND P5, PT, R22, R6, PT ;  /* 0x000000061600720c */ /* 0x000fe20003fa4070 */
[----:B------:R1:W-:Y:S02]  /*2a720*/  STS.U8 [R11+UR4+0x22900], R53 ;  /* 0x022900350b007988 */ /* 0x0003e40008000004 */
[----:B-1----:R-:W-:-:S10]  /*2a730*/  IMAD.MOV.U32 R53, RZ, RZ, R7 ;  /* 0x000000ffff357224 */ /* 0x002fd400078e0007 */
[----:B------:R-:W-:Y:S01]  /*2a740*/  @!P5 IMAD.IADD R6, R6, 0x1, -R22 ;  /* 0x000000010606d824 */ /* 0x000fe200078e0a16 */
[----:B0-----:R-:W-:-:S03]  /*2a750*/  LOP3.LUT R12, R12, 0x7f, RZ, 0xc0, !PT ;  /* 0x0000007f0c0c7812 */ /* 0x001fc600078ec0ff */
[----:B------:R-:W-:Y:S01]  /*2a760*/  IMAD.MOV.U32 R52, RZ, RZ, R6 ;  /* 0x000000ffff347224 */ /* 0x000fe200078e0006 */
[----:B------:R-:W-:Y:S01]  /*2a770*/  LOP3.LUT R12, R12, 0x30, RZ, 0x3c, !PT ;  /* 0x000000300c0c7812 */ /* 0x000fe200078e3cff */
        /* <DEDUP_REMOVED lines=8> */
[----:B------:R0:W-:Y:S01]  /*2a800*/  STS.U8 [R12+UR4+0x21580], R51 ;  /* 0x021580330c007988 */ /* 0x0001e20008000004 */
[----:B--2---:R-:W-:-:S02]  /*2a810*/  ISETP.GE.AND P2, PT, R84, RZ, PT ;  /* 0x000000ff5400720c */ /* 0x004fc40003f46270 */
[----:B------:R-:W-:-:S11]  /*2a820*/  ISETP.GT.U32.AND P4, PT, R22, R3, PT ;  /* 0x000000031600720c */ /* 0x000fd60003f84070 */
[----:B------:R-:W-:Y:S01]  /*2a830*/  @!P2 IMAD.MOV R54, RZ, RZ, -R54 ;  /* 0x000000ffff36a224 */ /* 0x000fe200078e0a36 */
[----:B----4-:R-:W-:Y:S01]  /*2a840*/  ISETP.GT.U32.AND P2, PT, R22, R8, PT ;  /* 0x000000081600720c */ /* 0x010fe20003f44070 */
[--C-:B------:R-:W-:Y:S01]  /*2a850*/  @!P4 IMAD.IADD R3, R3, 0x1, -R22.reuse ;  /* 0x000000010303c824 */ /* 0x100fe200078e0a16 */
[----:B---3--:R-:W-:Y:S02]  /*2a860*/  ISETP.GE.AND P6, PT, R80, RZ, PT ;  /* 0x000000ff5000720c */ /* 0x008fe40003fc6270 */
[----:B------:R-:W2:Y:S04]  /*2a870*/  LDL R80, [R1+0x1b9c] ;  /* 0x001b9c0001507983 */ /* 0x000ea80000100800 */
[----:B------:R-:W3:Y:S05]  /*2a880*/  LDL.LU R7, [R1+0x1a8] ;  /* 0x0001a80001077983 */ /* 0x000eea0000300800 */
[----:B------:R-:W-:Y:S01]  /*2a890*/  @!P2 IMAD.IADD R8, R8, 0x1, -R22 ;  /* 0x000000010808a824 */ /* 0x000fe200078e0a16 */
[----:B------:R-:W-:Y:S01]  /*2a8a0*/  ISETP.GT.U32.AND P2, PT, R22, R3, PT ;  /* 0x000000031600720c */ /* 0x000fe20003f44070 */
[----:B------:R-:W-:-:S03]  /*2a8b0*/  @!P6 IMAD.MOV R53, RZ, RZ, -R53 ;  /* 0x000000ffff35e224 */ /* 0x000fc600078e0a35 */
[----:B------:R-:W-:Y:S02]  /*2a8c0*/  ISETP.GT.U32.AND P6, PT, R22, R8, PT ;  /* 0x000000081600720c */ /* 0x000fe40003fc4070 */
[----:B------:R-:W-:Y:S02]  /*2a8d0*/  ISETP.GE.AND P4, PT, R5, RZ, PT ;  /* 0x000000ff0500720c */ /* 0x000fe40003f86270 */
[----:B------:R-:W4:Y:S04]  /*2a8e0*/  LDL.LU R5, [R1+0x198] ;  /* 0x0001980001057983 */ /* 0x000f280000300800 */
[----:B------:R-:W4:Y:S01]  /*2a8f0*/  LDL R6, [R1+0x1ba0] ;  /* 0x001ba00001067983 */ /* 0x000f220000100800 */
[----:B------:R-:W-:-:S04]  /*2a900*/  @!P2 IMAD.IADD R3, R3, 0x1, -R22 ;  /* 0x000000010303a824 */ /* 0x000fc800078e0a16 */
[----:B0-----:R-:W-:Y:S02]  /*2a910*/  IMAD.MOV.U32 R51, RZ, RZ, R3 ;  /* 0x000000ffff337224 */ /* 0x001fe400078e0003 */
[----:B------:R-:W-:Y:S01]  /*2a920*/  @!P6 IMAD.IADD R8, R8, 0x1, -R22 ;  /* 0x000000010808e824 */ /* 0x000fe200078e0a16 */
[----:B------:R-:W-:Y:S02]  /*2a930*/  ISETP.GE.AND P6, PT, R4, RZ, PT ;  /* 0x000000ff0400720c */ /* 0x000fe40003fc6270 */
[----:B------:R-:W4:Y:S04]  /*2a940*/  LDL.LU R4, [R1+0x194] ;  /* 0x0001940001047983 */ /* 0x000f280000300800 */
[----:B------:R-:W4:Y:S01]  /*2a950*/  LDL R3, [R1+0x1bbc] ;  /* 0x001bbc0001037983 */ /* 0x000f220000100800 */
[C---:B------:R-:W-:Y:S01]  /*2a960*/  ISETP.GT.U32.AND P5, PT, R22.reuse, R19, PT ;  /* 0x000000131600720c */ /* 0x040fe20003fa4070 */
[----:B------:R-:W-:Y:S01]  /*2a970*/  @!P4 IMAD.MOV R52, RZ, RZ, -R52 ;  /* 0x000000ffff34c224 */ /* 0x000fe200078e0a34 */
[----:B------:R-:W-:-:S02]  /*2a980*/  ISETP.GT.U32.AND P4, PT, R22, R2, PT ;  /* 0x000000021600720c */ /* 0x000fc40003f84070 */
[----:B------:R-:W-:-:S09]  /*2a990*/  ISETP.GT.U32.AND P2, PT, R22, R18, PT ;  /* 0x000000121600720c */ /* 0x000fd20003f44070 */
[----:B------:R-:W-:-:S05]  /*2a9a0*/  @!P5 IMAD.IADD R19, R19, 0x1, -R22 ;  /* 0x000000011313d824 */ /* 0x000fca00078e0a16 */
[----:B------:R-:W-:Y:S01]  /*2a9b0*/  ISETP.GT.U32.AND P5, PT, R22, R19, PT ;  /* 0x000000131600720c */ /* 0x000fe20003fa4070 */
[--C-:B------:R-:W-:Y:S02]  /*2a9c0*/  @!P4 IMAD.IADD R2, R2, 0x1, -R22.reuse ;  /* 0x000000010202c824 */ /* 0x100fe400078e0a16 */
[----:B------:R-:W-:Y:S02]  /*2a9d0*/  @!P2 IMAD.IADD R18, R18, 0x1, -R22 ;  /* 0x000000011212a824 */ /* 0x000fe400078e0a16 */
[----:B------:R-:W-:Y:S01]  /*2a9e0*/  @!P6 IMAD.MOV R51, RZ, RZ, -R51 ;  /* 0x000000ffff33e224 */ /* 0x000fe200078e0a33 */
[----:B------:R-:W-:-:S07]  /*2a9f0*/  ISETP.GT.U32.AND P2, PT, R22, R2, PT ;  /* 0x000000021600720c */ /* 0x000fce0003f44070 */
[----:B------:R-:W-:Y:S01]  /*2aa00*/  @!P5 IMAD.IADD R19, R19, 0x1, -R22 ;  /* 0x000000011313d824 */ /* 0x000fe200078e0a16 */
[----:B------:R-:W-:Y:S02]  /*2aa10*/  ISETP.GE.AND P5, PT, R77, RZ, PT ;  /* 0x000000ff4d00720c */ /* 0x000fe40003fa6270 */
[----:B------:R-:W-:Y:S01]  /*2aa20*/  ISETP.GT.U32.AND P6, PT, R22, R18, PT ;  /* 0x000000121600720c */ /* 0x000fe20003fc4070 */
[----:B------:R0:W-:Y:S01]  /*2aa30*/  STS.U8 [R12+UR4+0x21980], R50 ;  /* 0x021980320c007988 */ /* 0x0001e20008000004 */
[----:B------:R-:W-:-:S03]  /*2aa40*/  IMAD.MOV.U32 R49, RZ, RZ, R19 ;  /* 0x000000ffff317224 */ /* 0x000fc600078e0013 */
[----:B------:R-:W4:Y:S04]  /*2aa50*/  LDL.LU R77, [R1+0x178] ;  /* 0x00017800014d7983 */ /* 0x000f280000300800 */
[----:B------:R-:W4:Y:S01]  /*2aa60*/  LDL.LU R19, [R1+0x16c] ;  /* 0x00016c0001137983 */ /* 0x000f220000300800 */
[----:B0-----:R-:W-:-:S04]  /*2aa70*/  IMAD.MOV.U32 R50, RZ, RZ, R8 ;  /* 0x000000ffff327224 */ /* 0x001fc800078e0008 */
[----:B------:R-:W-:Y:S02]  /*2aa80*/  @!P5 IMAD.MOV R50, RZ, RZ, -R50 ;  /* 0x000000ffff32d224 */ /* 0x000fe400078e0a32 */
[--C-:B------:R-:W-:Y:S02]  /*2aa90*/  @!P2 IMAD.IADD R2, R2, 0x1, -R22.reuse ;  /* 0x000000010202a824 */ /* 0x100fe400078e0a16 */
[----:B------:R-:W-:Y:S01]  /*2aaa0*/  @!P6 IMAD.IADD R18, R18, 0x1, -R22 ;  /* 0x000000011212e824 */ /* 0x000fe200078e0a16 */
[----:B------:R0:W-:Y:S02]  /*2aab0*/  STS.U8 [R12+UR4+0x23d80], R48 ;  /* 0x023d80300c007988 */ /* 0x0001e40008000004 */
[----:B0-----:R-:W-:Y:S01]  /*2aac0*/  IMAD.MOV.U32 R48, RZ, RZ, R2 ;  /* 0x000000ffff307224 */ /* 0x001fe200078e0002 */
[----:B---3--:R-:W-:Y:S02]  /*2aad0*/  ISETP.GT.U32.AND P5, PT, R22, R7, PT ;  /* 0x000000071600720c */ /* 0x008fe40003fa4070 */
[----:B--2---:R-:W-:-:S02]  /*2aae0*/  ISETP.GE.AND P4, PT, R80, RZ, PT ;  /* 0x000000ff5000720c */ /* 0x004fc40003f86270 */
[----:B------:R-:W2:Y:S04]  /*2aaf0*/  LDL.LU R80, [R1+0x15c] ;  /* 0x00015c0001507983 */ /* 0x000ea80000300800 */
[----:B------:R-:W3:Y:S01]  /*2ab00*/  LDL R2, [R1+0x1be0] ;  /* 0x001be00001027983 */ /* 0x000ee20000100800 */
[----:B----4-:R-:W-:-:S03]  /*2ab10*/  ISETP.GE.AND P6, PT, R6, RZ, PT ;  /* 0x000000ff0600720c */ /* 0x010fc60003fc6270 */
[----:B------:R-:W4:Y:S01]  /*2ab20*/  LDL R6, [R1+0x1bc0] ;  /* 0x001bc00001067983 */ /* 0x000f220000100800 */
[----:B------:R-:W-:Y:S01]  /*2ab30*/  @!P5 IMAD.IADD R7, R7, 0x1, -R22 ;  /* 0x000000010707d824 */ /* 0x000fe200078e0a16 */
[----:B------:R-:W-:Y:S02]  /*2ab40*/  ISETP.GE.AND P5, PT, R3, RZ, PT ;  /* 0x000000ff0300720c */ /* 0x000fe40003fa6270 */
[----:B------:R-:W2:Y:S01]  /*2ab50*/  LDL R3, [R1+0x1bdc] ;  /* 0x001bdc0001037983 */ /* 0x000ea20000100800 */
[----:B------:R-:W0:Y:S01]  /*2ab60*/  S2R R13, SR_TID.X ;  /* 0x00000000000d7919 */ /* 0x000e220000002100 */
[----:B------:R-:W-:Y:S01]  /*2ab70*/  @!P4 IMAD.MOV R49, RZ, RZ, -R49 ;  /* 0x000000ffff31c224 */ /* 0x000fe200078e0a31 */
[C---:B------:R-:W-:Y:S02]  /*2ab80*/  ISETP.GT.U32.AND P4, PT, R22.reuse, R5, PT ;  /* 0x000000051600720c */ /* 0x040fe40003f84070 */
[----:B------:R-:W-:-:S11]  /*2ab90*/  ISETP.GT.U32.AND P2, PT, R22, R4, PT ;  /* 0x000000041600720c */ /* 0x000fd60003f44070 */
[--C-:B------:R-:W-:Y:S01]  /*2aba0*/  @!P4 IMAD.IADD R5, R5, 0x1, -R22.reuse ;  /* 0x000000010505c824 */ /* 0x100fe200078e0a16 */
[----:B------:R-:W-:Y:S01]  /*2abb0*/  ISETP.GT.U32.AND P4, PT, R22, R7, PT ;  /* 0x000000071600720c */ /* 0x000fe20003f84070 */
[----:B------:R-:W-:Y:S02]  /*2abc0*/  @!P2 IMAD.IADD R4, R4, 0x1, -R22 ;  /* 0x000000010404a824 */ /* 0x000fe400078e0a16 */
[----:B------:R-:W-:Y:S01]  /*2abd0*/  @!P6 IMAD.MOV R48, RZ, RZ, -R48 ;  /* 0x000000ffff30e224 */ /* 0x000fe200078e0a30 */
        /* <DEDUP_REMOVED lines=8> */
[----:B------:R-:W-:Y:S04]  /*2ac60*/  STS.U8 [R12+UR4+0x22180], R69 ;  /* 0x022180450c007988 */ /* 0x000fe80008000004 */
[----:B------:R-:W-:Y:S04]  /*2ac70*/  STS.U8 [R12+UR4+0x22580], R66 ;  /* 0x022580420c007988 */ /* 0x000fe80008000004 */
[----:B------:R-:W-:Y:S04]  /*2ac80*/  STS.U8 [R12+UR4+0x22980], R67 ;  /* 0x022980430c007988 */ /* 0x000fe80008000004 */
[----:B------:R-:W-:Y:S04]  /*2ac90*/  STS.U8 [R12+UR4+0x22d80], R65 ;  /* 0x022d80410c007988 */ /* 0x000fe80008000004 */
[----:B------:R-:W-:Y:S04]  /*2aca0*/  STS.U8 [R12+UR4+0x23180], R64 ;  /* 0x023180400c007988 */ /* 0x000fe80008000004 */
[----:B------:R-:W-:Y:S04]  /*2acb0*/  STS.U8 [R12+UR4+0x23580], R63 ;  /* 0x0235803f0c007988 */ /* 0x000fe80008000004 */
[----:B------:R-:W-:Y:S01]  /*2acc0*/  STS.U8 [R12+UR4+0x23980], R60 ;  /* 0x0239803c0c007988 */ /* 0x000fe20008000004 */
[----:B------:R-:W-:-:S03]  /*2acd0*/  ISETP.GT.U32.AND P6, PT, R22, R4, PT ;  /* 0x000000041600720c */ /* 0x000fc60003fc4070 */
[----:B------:R0:W-:Y:S01]  /*2ace0*/  STS.U8 [R13+UR4+0x20200], R47 ;  /* 0x0202002f0d007988 */ /* 0x0001e20008000004 */
[----:B------:R-:W-:Y:S01]  /*2acf0*/  @!P4 IMAD.IADD R7, R7, 0x1, -R22 ;  /* 0x000000010707c824 */ /* 0x000fe200078e0a16 */
[C---:B------:R-:W-:Y:S01]  /*2ad00*/  ISETP.GT.U32.AND P4, PT, R22.reuse, R19, PT ;  /* 0x000000131600720c */ /* 0x040fe20003f84070 */
[----:B0-----:R-:W-:Y:S02]  /*2ad10*/  IMAD.MOV.U32 R47, RZ, RZ, R18 ;  /* 0x000000ffff2f7224 */ /* 0x001fe400078e0012 */
[----:B------:R-:W2:Y:S02]  /*2ad20*/  LDL.LU R18, [R1+0x144] ;  /* 0x0001440001127983 */ /* 0x000ea40000300800 */
[----:B------:R-:W-:Y:S01]  /*2ad30*/  @!P5 IMAD.MOV R47, RZ, RZ, -R47 ;  /* 0x000000ffff2fd224 */ /* 0x000fe200078e0a2f */
[----:B------:R-:W-:Y:S02]  /*2ad40*/  ISETP.GT.U32.AND P5, PT, R22, R77, PT ;  /* 0x0000004d1600720c */ /* 0x000fe40003fa4070 */
[----:B------:R-:W-:-:S05]  /*2ad50*/  @!P6 IMAD.IADD R4, R4, 0x1, -R22 ;  /* 0x000000010404e824 */ /* 0x000fca00078e0a16 */
[----:B------:R-:W-:-:S06]  /*2ad60*/  @!P4 IMAD.IADD R19, R19, 0x1, -R22 ;  /* 0x000000011313c824 */ /* 0x000fcc00078e0a16 */
[----:B------:R-:W-:Y:S01]  /*2ad70*/  @!P5 IMAD.IADD R77, R77, 0x1, -R22 ;  /* 0x000000014d4dd824 */ /* 0x000fe200078e0a16 */
[----:B------:R0:W-:Y:S02]  /*2ad80*/  STS.U8 [R13+UR4+0x20e00], R44 ;  /* 0x020e002c0d007988 */ /* 0x0001e40008000004 */
[----:B0-----:R-:W-:Y:S01]  /*2ad90*/  IMAD.MOV.U32 R44, RZ, RZ, R4 ;  /* 0x000000ffff2c7224 */ /* 0x001fe200078e0004 */
[----:B---3--:R-:W-:Y:S02]  /*2ada0*/  ISETP.GE.AND P4, PT, R2, RZ, PT ;  /* 0x000000ff0200720c */ /* 0x008fe40003f86270 */
[----:B----4-:R-:W-:Y:S02]  /*2adb0*/  ISETP.GE.AND P6, PT, R6, RZ, PT ;  /* 0x000000ff0600720c */ /* 0x010fe40003fc6270 */
[----:B------:R-:W3:Y:S04]  /*2adc0*/  LDL.LU R6, [R1+0x140] ;  /* 0x0001400001067983 */ /* 0x000ee80000300800 */
[----:B------:R-:W4:Y:S04]  /*2add0*/  LDL.LU R8, [R1+0x13c] ;  /* 0x00013c0001087983 */ /* 0x000f280000300800 */
[----:B------:R-:W3:Y:S04]  /*2ade0*/  LDL R2, [R1+0x1c00] ;  /* 0x001c000001027983 */ /* 0x000ee80000100800 */
[----:B------:R-:W4:Y:S01]  /*2adf0*/  LDL R4, [R1+0x1c1c] ;  /* 0x001c1c0001047983 */ /* 0x000f220000100800 */
[----:B--2---:R-:W-:-:S03]  /*2ae00*/  ISETP.GE.AND P5, PT, R3, RZ, PT ;  /* 0x000000ff0300720c */ /* 0x004fc60003fa6270 */
[----:B------:R-:W2:Y:S01]  /*2ae10*/  LDL R3, [R1+0x1bfc] ;  /* 0x001bfc0001037983 */ /* 0x000ea20000100800 */
[----:B------:R-:W-:-:S13]  /*2ae20*/  ISETP.GT.U32.AND P2, PT, R22, R5, PT ;  /* 0x000000051600720c */ /* 0x000fda0003f44070 */
[----:B------:R-:W-:Y:S01]  /*2ae30*/  @!P2 IMAD.IADD R5, R5, 0x1, -R22 ;  /* 0x000000010505a824 */ /* 0x000fe200078e0a16 */
[----:B------:R-:W-:Y:S01]  /*2ae40*/  ISETP.GT.U32.AND P2, PT, R22, R80, PT ;  /* 0x000000501600720c */ /* 0x000fe20003f44070 */
[----:B------:R0:W-:Y:S01]  /*2ae50*/  STS.U8 [R13+UR4+0x20600], R46 ;  /* 0x0206002e0d007988 */ /* 0x0001e20008000004 */
[----:B------:R-:W-:Y:S02]  /*2ae60*/  @!P4 IMAD.MOV R44, RZ, RZ, -R44 ;  /* 0x000000ffff2cc224 */ /* 0x000fe400078e0a2c */
[----:B0-----:R-:W-:-:S09]  /*2ae70*/  IMAD.MOV.U32 R46, RZ, RZ, R7 ;  /* 0x000000ffff2e7224 */ /* 0x001fd200078e0007 */
[----:B------:R-:W-:Y:S02]  /*2ae80*/  @!P2 IMAD.IADD R80, R80, 0x1, -R22 ;  /* 0x000000015050a824 */ /* 0x000fe400078e0a16 */
[----:B------:R-:W-:-:S03]  /*2ae90*/  @!P6 IMAD.MOV R46, RZ, RZ, -R46 ;  /* 0x000000ffff2ee224 */ /* 0x000fc600078e0a2e */
[C---:B------:R-:W-:Y:S01]  /*2aea0*/  ISETP.GT.U32.AND P6, PT, R22.reuse, R80, PT ;  /* 0x000000501600720c */ /* 0x040fe20003fc4070 */
[----:B------:R0:W-:Y:S01]  /*2aeb0*/  STS.U8 [R13+UR4+0x20a00], R45 ;  /* 0x020a002d0d007988 */ /* 0x0001e20008000004 */
[C---:B------:R-:W-:Y:S01]  /*2aec0*/  ISETP.GT.U32.AND P2, PT, R22.reuse, R77, PT ;  /* 0x0000004d1600720c */ /* 0x040fe20003f44070 */
[----:B0-----:R-:W-:Y:S02]  /*2aed0*/  IMAD.MOV.U32 R45, RZ, RZ, R5 ;  /* 0x000000ffff2d7224 */ /* 0x001fe400078e0005 */
[----:B------:R-:W4:Y:S04]  /*2aee0*/  LDL.LU R5, [R1+0x20c] ;  /* 0x00020c0001057983 */ /* 0x000f280000300800 */
[----:B------:R-:W4:Y:S01]  /*2aef0*/  LDL.LU R7, [R1+0x1e0] ;  /* 0x0001e00001077983 */ /* 0x000f220000300800 */
[----:B------:R-:W-:-:S03]  /*2af00*/  ISETP.GT.U32.AND P4, PT, R22, R18, PT ;  /* 0x000000121600720c */ /* 0x000fc60003f84070 */
[----:B------:R-:W-:-:S10]  /*2af10*/  @!P6 IMAD.IADD R80, R80, 0x1, -R22 ;  /* 0x000000015050e824 */ /* 0x000fd400078e0a16 */
[--C-:B------:R-:W-:Y:S02]  /*2af20*/  @!P4 IMAD.IADD R18, R18, 0x1, -R22.reuse ;  /* 0x000000011212c824 */ /* 0x100fe400078e0a16 */
[----:B------:R-:W-:Y:S01]  /*2af30*/  @!P2 IMAD.IADD R77, R77, 0x1, -R22 ;  /* 0x000000014d4da824 */ /* 0x000fe200078e0a16 */
[----:B---3--:R-:W-:Y:S02]  /*2af40*/  ISETP.GE.AND P4, PT, R2, RZ, PT ;  /* 0x000000ff0200720c */ /* 0x008fe40003f86270 */
[----:B------:R-:W3:Y:S01]  /*2af50*/  LDL R2, [R1+0x1c38] ;  /* 0x001c380001027983 */ /* 0x000ee20000100800 */
[----:B--2---:R-:W-:-:S03]  /*2af60*/  ISETP.GE.AND P6, PT, R3, RZ, PT ;  /* 0x000000ff0300720c */ /* 0x004fc60003fc6270 */
[----:B------:R-:W2:Y:S01]  /*2af70*/  LDL R3, [R1+0x1c20] ;  /* 0x001c200001037983 */ /* 0x000ea20000100800 */
[----:B------:R-:W-:-:S13]  /*2af80*/  ISETP.GT.U32.AND P2, PT, R22, R6, PT ;  /* 0x000000061600720c */ /* 0x000fda0003f44070 */
[----:B------:R-:W-:Y:S01]  /*2af90*/  @!P2 IMAD.IADD R6, R6, 0x1, -R22 ;  /* 0x000000010606a824 */ /* 0x000fe200078e0a16 */
[----:B----4-:R-:W-:Y:S02]  /*2afa0*/  ISETP.GE.AND P2, PT, R4, RZ, PT ;  /* 0x000000ff0400720c */ /* 0x010fe40003f46270 */
[----:B------:R-:W4:Y:S01]  /*2afb0*/  LDL R4, [R1+0x1c40] ;  /* 0x001c400001047983 */ /* 0x000f220000100800 */
[----:B------:R-:W-:Y:S01]  /*2afc0*/  @!P5 IMAD.MOV R45, RZ, RZ, -R45 ;  /* 0x000000ffff2dd224 */ /* 0x000fe200078e0a2d */
[----:B------:R-:W-:-:S13]  /*2afd0*/  ISETP.GT.U32.AND P5, PT, R22, R19, PT ;  /* 0x000000131600720c */ /* 0x000fda0003fa4070 */
[----:B------:R-:W-:Y:S01]  /*2afe0*/  @!P5 IMAD.IADD R19, R19, 0x1, -R22 ;  /* 0x000000011313d824 */ /* 0x000fe200078e0a16 */
[----:B------:R-:W-:Y:S01]  /*2aff0*/  ISETP.GT.U32.AND P5, PT, R22, R8, PT ;  /* 0x000000081600720c */ /* 0x000fe20003fa4070 */
[----:B------:R0:W-:Y:S01]  /*2b000*/  STS.U8 [R13+UR4+0x21600], R42 ;  /* 0x0216002a0d007988 */ /* 0x0001e20008000004 */
[----:B------:R-:W1:Y:S01]  /*2b010*/  S2R R14, SR_TID.X ;  /* 0x00000000000e7919 */ /* 0x000e620000002100 */
[----:B0-----:R-:W-:-:S10]  /*2b020*/  IMAD.MOV.U32 R42, RZ, RZ, R19 ;  /* 0x000000ffff2a7224 */ /* 0x001fd400078e0013 */
[----:B------:R-:W-:Y:S01]  /*2b030*/  @!P5 IMAD.IADD R8, R8, 0x1, -R22 ;  /* 0x000000010808d824 */ /* 0x000fe200078e0a16 */
[----:B------:R0:W-:Y:S01]  /*2b040*/  STS.U8 [R13+UR4+0x21200], R43 ;  /* 0x0212002b0d007988 */ /* 0x0001e20008000004 */
[----:B------:R-:W-:-:S03]  /*2b050*/  @!P4 IMAD.MOV R42, RZ, RZ, -R42 ;  /* 0x000000ffff2ac224 */ /* 0x000fc600078e0a2a */
[----:B------:R-:W4:Y:S01]  /*2b060*/  LDL.LU R19, [R1+0x1dc] ;  /* 0x0001dc0001137983 */ /* 0x000f220000300800 */
[C---:B------:R-:W-:Y:S02]  /*2b070*/  ISETP.GT.U32.AND P4, PT, R22.reuse, R8, PT ;  /* 0x000000081600720c */ /* 0x040fe40003f84070 */
[----:B------:R-:W-:Y:S01]  /*2b080*/  ISETP.GT.U32.AND P5, PT, R22, R6, PT ;  /* 0x000000061600720c */ /* 0x000fe20003fa4070 */
[----:B0-----:R-:W-:-:S04]  /*2b090*/  IMAD.MOV.U32 R43, RZ, RZ, R77 ;  /* 0x000000ffff2b7224 */ /* 0x001fc800078e004d */
[----:B------:R-:W-:-:S06]  /*2b0a0*/  @!P6 IMAD.MOV R43, RZ, RZ, -R43 ;  /* 0x000000ffff2be224 */ /* 0x000fcc00078e0a2b */
[--C-:B------:R-:W-:Y:S01]  /*2b0b0*/  @!P4 IMAD.IADD R8, R8, 0x1, -R22.reuse ;  /* 0x000000010808c824 */ /* 0x100fe200078e0a16 */
[----:B------:R-:W-:Y:S01]  /*2b0c0*/  ISETP.GT.U32.AND P6, PT, R22, R18, PT ;  /* 0x000000121600720c */ /* 0x000fe20003fc4070 */
[----:B------:R-:W-:Y:S01]  /*2b0d0*/  @!P5 IMAD.IADD R6, R6, 0x1, -R22 ;  /* 0x000000010606d824 */ /* 0x000fe200078e0a16 */
[----:B-1----:R-:W-:-:S04]  /*2b0e0*/  LOP3.LUT R14, R14, 0x7f, RZ, 0xc0, !PT ;  /* 0x0000007f0e0e7812 */ /* 0x002fc800078ec0ff */
[----:B------:R-:W-:-:S07]  /*2b0f0*/  LOP3.LUT R14, R14, 0x50, RZ, 0x3c, !PT ;  /* 0x000000500e0e7812 */ /* 0x000fce00078e3cff */
[----:B------:R-:W-:Y:S01]  /*2b100*/  @!P6 IMAD.IADD R18, R18, 0x1, -R22 ;  /* 0x000000011212e824 */ /* 0x000fe200078e0a16 */
[----:B------:R-:W-:Y:S01]  /*2b110*/  ISETP.GT.U32.AND P6, PT, R22, R7, PT ;  /* 0x000000071600720c */ /* 0x000fe20003fc4070 */
        /* <DEDUP_REMOVED lines=11> */
[----:B0-----:R-:W-:-:S02]  /*2b1d0*/  IMAD.MOV.U32 R40, RZ, RZ, R18 ;  /* 0x000000ffff287224 */ /* 0x001fc400078e0012 */
[----:B------:R-:W-:Y:S02]  /*2b1e0*/  @!P6 IMAD.IADD R7, R7, 0x1, -R22 ;  /* 0x000000010707e824 */ /* 0x000fe400078e0a16 */
[----:B-1----:R-:W-:Y:S02]  /*2b1f0*/  IMAD.MOV.U32 R23, RZ, RZ, R6 ;  /* 0x000000ffff177224 */ /* 0x002fe400078e0006 */
[----:B------:R-:W-:Y:S01]  /*2b200*/  IMAD.MOV.U32 R39, RZ, RZ, R8 ;  /* 0x000000ffff277224 */ /* 0x000fe200078e0008 */
[----:B---3--:R-:W-:Y:S02]  /*2b210*/  ISETP.GE.AND P4, PT, R2, RZ, PT ;  /* 0x000000ff0200720c */ /* 0x008fe40003f86270 */
[----:B------:R-:W3:Y:S01]  /*2b220*/  LDL R2, [R1+0x1c3c] ;  /* 0x001c3c0001027983 */ /* 0x000ee20000100800 */
[----:B--2---:R-:W-:-:S03]  /*2b230*/  ISETP.GE.AND P5, PT, R3, RZ, PT ;  /* 0x000000ff0300720c */ /* 0x004fc60003fa6270 */
[----:B------:R-:W2:Y:S04]  /*2b240*/  LDL.LU R3, [R1+0x1d0] ;  /* 0x0001d00001037983 */ /* 0x000ea80000300800 */
[----:B------:R-:W2:Y:S04]  /*2b250*/  LDL.LU R18, [R1+0x1b0] ;  /* 0x0001b00001127983 */ /* 0x000ea80000300800 */
[----:B------:R-:W2:Y:S04]  /*2b260*/  LDL R6, [R1+0x1c6c] ;  /* 0x001c6c0001067983 */ /* 0x000ea80000100800 */
[----:B------:R-:W2:Y:S01]  /*2b270*/  LDL R8, [R1+0x1c7c] ;  /* 0x001c7c0001087983 */ /* 0x000ea20000100800 */
[----:B----4-:R-:W-:-:S03]  /*2b280*/  ISETP.GE.AND P6, PT, R4, RZ, PT ;  /* 0x000000ff0400720c */ /* 0x010fc60003fc6270 */
[----:B------:R-:W4:Y:S01]  /*2b290*/  LDL R4, [R1+0x1c58] ;  /* 0x001c580001047983 */ /* 0x000f220000100800 */
[----:B------:R-:W-:Y:S02]  /*2b2a0*/  IMAD.MOV.U32 R41, RZ, RZ, R80 ;  /* 0x000000ffff297224 */ /* 0x000fe400078e0050 */
[----:B------:R-:W-:Y:S02]  /*2b2b0*/  @!P4 IMAD.MOV R23, RZ, RZ, -R23 ;  /* 0x000000ffff17c224 */ /* 0x000fe400078e0a17 */
[----:B------:R-:W-:Y:S01]  /*2b2c0*/  @!P5 IMAD.MOV R40, RZ, RZ, -R40 ;  /* 0x000000ffff28d224 */ /* 0x000fe200078e0a28 */
[----:B------:R-:W4:Y:S01]  /*2b2d0*/  LDL.LU R77, [R1+0x1a0] ;  /* 0x0001a000014d7983 */ /* 0x000f220000300800 */
[----:B------:R-:W-:Y:S01]  /*2b2e0*/  @!P2 IMAD.MOV R41, RZ, RZ, -R41 ;  /* 0x000000ffff29a224 */ /* 0x000fe200078e0a29 */
[----:B------:R-:W-:Y:S02]  /*2b2f0*/  ISETP.GT.U32.AND P2, PT, R22, R5, PT ;  /* 0x000000051600720c */ /* 0x000fe40003f44070 */
[----:B------:R-:W-:-:S02]  /*2b300*/  SEL R23, R59, R23, !P1 ;  /* 0x000000173b177207 */ /* 0x000fc40004800000 */
[----:B------:R-:W-:-:S09]  /*2b310*/  ISETP.GT.U32.AND P4, PT, R22, R7, PT ;  /* 0x000000071600720c */ /* 0x000fd20003f84070 */
[----:B------:R-:W-:-:S05]  /*2b320*/  @!P2 IMAD.IADD R5, R5, 0x1, -R22 ;  /* 0x000000010505a824 */ /* 0x000fca00078e0a16 */
[----:B------:R-:W-:Y:S01]  /*2b330*/  ISETP.GT.U32.AND P5, PT, R22, R5, PT ;  /* 0x000000051600720c */ /* 0x000fe20003fa4070 */
[----:B------:R-:W-:Y:S02]  /*2b340*/  IMAD R23, R23, UR27, RZ ;  /* 0x0000001b17177c24 */ /* 0x000fe4000f8e02ff */
[----:B------:R-:W-:Y:S02]  /*2b350*/  @!P6 IMAD.MOV R39, RZ, RZ, -R39 ;  /* 0x000000ffff27e224 */ /* 0x000fe400078e0a27 */
[----:B------:R-:W-:Y:S01]  /*2b360*/  @!P4 IMAD.IADD R7, R7, 0x1, -R22 ;  /* 0x000000010707c824 */ /* 0x000fe200078e0a16 */
[----:B------:R0:W-:Y:S04]  /*2b370*/  STS.U8 [R14+UR4+0x21a80], R25 ;  /* 0x021a80190e007988 */ /* 0x0001e80008000004 */
[----:B------:R-:W-:Y:S01]  /*2b380*/  STS.U8 [R14+UR4+0x20280], R32 ;  /* 0x020280200e007988 */ /* 0x000fe20008000004 */
[----:B------:R-:W-:-:S02]  /*2b390*/  IADD3 R0, P6, PT, R23, R20, RZ ;  /* 0x0000001417007210 */ /* 0x000fc40007fde0ff */
[----:B------:R-:W-:Y:S01]  /*2b3a0*/  ISETP.GT.U32.AND P2, PT, R22, R19, PT ;  /* 0x000000131600720c */ /* 0x000fe20003f44070 */
[----:B------:R-:W-:Y:S01]  /*2b3b0*/  STS.U8 [R14+UR4+0x21e80], R24 ;  /* 0x021e80180e007988 */ /* 0x000fe20008000004 */
[----:B------:R-:W-:-:S03]  /*2b3c0*/  @!P5 IMAD.IADD R5, R5, 0x1, -R22 ;  /* 0x000000010505d824 */ /* 0x000fc600078e0a16 */
[----:B------:R-:W-:Y:S04]  /*2b3d0*/  STL [R1+0xa48], R0 ;  /* 0x000a480001007387 */ /* 0x000fe80000100800 */
[----:B------:R-:W4:Y:S04]  /*2b3e0*/  LDL.LU R80, [R1+0x184] ;  /* 0x0001840001507983 */ /* 0x000f280000300800 */
[----:B------:R-:W-:Y:S04]  /*2b3f0*/  STS.U8 [R14+UR4+0x20680], R30 ;  /* 0x0206801e0e007988 */ /* 0x000fe80008000004 */
[----:B------:R-:W-:Y:S01]  /*2b400*/  STS.U8 [R14+UR4+0x21280], R27 ;  /* 0x0212801b0e007988 */ /* 0x000fe20008000004 */
[----:B------:R-:W-:-:S03]  /*2b410*/  PRMT R60, RZ, 0x7610, R60 ;  /* 0x00007610ff3c7816 */ /* 0x000fc6000000003c */
[----:B------:R-:W-:Y:S01]  /*2b420*/  STS.U8 [R14+UR4+0x22280], R26 ;  /* 0x0222801a0e007988 */ /* 0x000fe20008000004 */
[----:B------:R-:W-:Y:S02]  /*2b430*/  @!P2 IMAD.IADD R19, R19, 0x1, -R22 ;  /* 0x000000011313a824 */ /* 0x000fe400078e0a16 */
[----:B------:R-:W-:Y:S01]  /*2b440*/  IMAD.MOV.U32 R38, RZ, RZ, R5 ;  /* 0x000000ffff267224 */ /* 0x000fe200078e0005 */
[----:B------:R-:W-:Y:S04]  /*2b450*/  STS.U8 [R14+UR4+0x20a80], R29 ;  /* 0x020a801d0e007988 */ /* 0x000fe80008000004 */
[----:B------:R-:W-:Y:S01]  /*2b460*/  STS.U8 [R14+UR4+0x20e80], R28 ;  /* 0x020e801c0e007988 */ /* 0x000fe20008000004 */
[----:B------:R-:W-:Y:S02]  /*2b470*/  SEL R57, R59, R57, !P1 ;  /* 0x000000393b397207 */ /* 0x000fe40004800000 */
[----:B------:R-:W-:Y:S01]  /*2b480*/  ISETP.GT.U32.AND P2, PT, R22, R19, PT ;  /* 0x000000131600720c */ /* 0x000fe20003f44070 */
[----:B------:R-:W-:-:S02]  /*2b490*/  VIADD R5, R9, 0x75 ;  /* 0x0000007509057836 */ /* 0x000fc40000000000 */
[----:B------:R-:W-:Y:S01]  /*2b4a0*/  IMAD.MOV.U32 R37, RZ, RZ, R7 ;  /* 0x000000ffff257224 */ /* 0x000fe200078e0007 */
[C---:B------:R-:W-:Y:S02]  /*2b4b0*/  SEL R58, R59.reuse, R58, !P1 ;  /* 0x0000003a3b3a7207 */ /* 0x040fe40004800000 */
[C---:B------:R-:W-:Y:S02]  /*2b4c0*/  SEL R55, R59.reuse, R55, !P1 ;  /* 0x000000373b377207 */ /* 0x040fe40004800000 */
[C---:B------:R-:W-:Y:S02]  /*2b4d0*/  SEL R54, R59.reuse, R54, !P1 ;  /* 0x000000363b367207 */ /* 0x040fe40004800000 */
[C---:B------:R-:W-:Y:S02]  /*2b4e0*/  SEL R53, R59.reuse, R53, !P1 ;  /* 0x000000353b357207 */ /* 0x040fe40004800000 */
[C---:B------:R-:W-:Y:S02]  /*2b4f0*/  SEL R52, R59.reuse, R52, !P1 ;  /* 0x000000343b347207 */ /* 0x040fe40004800000 */
[----:B------:R-:W-:-:S02]  /*2b500*/  SEL R51, R59, R51, !P1 ;  /* 0x000000333b337207 */ /* 0x000fc40004800000 */
[C---:B------:R-:W-:Y:S02]  /*2b510*/  SEL R50, R59.reuse, R50, !P1 ;  /* 0x000000323b327207 */ /* 0x040fe40004800000 */
[C---:B------:R-:W-:Y:S02]  /*2b520*/  SEL R49, R59.reuse, R49, !P1 ;  /* 0x000000313b317207 */ /* 0x040fe40004800000 */
[C---:B------:R-:W-:Y:S02]  /*2b530*/  SEL R48, R59.reuse, R48, !P1 ;  /* 0x000000303b307207 */ /* 0x040fe40004800000 */
[----:B------:R-:W-:Y:S01]  /*2b540*/  SEL R47, R59, R47, !P1 ;  /* 0x0000002f3b2f7207 */ /* 0x000fe20004800000 */
[----:B------:R-:W-:Y:S01]  /*2b550*/  @!P2 IMAD.IADD R19, R19, 0x1, -R22 ;  /* 0x000000011313a824 */ /* 0x000fe200078e0a16 */
[C---:B------:R-:W-:Y:S02]  /*2b560*/  SEL R46, R59.reuse, R46, !P1 ;  /* 0x0000002e3b2e7207 */ /* 0x040fe40004800000 */
[----:B------:R-:W-:-:S02]  /*2b570*/  SEL R45, R59, R45, !P1 ;  /* 0x0000002d3b2d7207 */ /* 0x000fc40004800000 */
[C---:B------:R-:W-:Y:S01]  /*2b580*/  SEL R44, R59.reuse, R44, !P1 ;  /* 0x0000002c3b2c7207 */ /* 0x040fe20004800000 */
[----:B------:R-:W-:Y:S01]  /*2b590*/  IMAD.MOV.U32 R36, RZ, RZ, R19 ;  /* 0x000000ffff247224 */ /* 0x000fe200078e0013 */
[C---:B------:R-:W-:Y:S02]  /*2b5a0*/  SEL R43, R59.reuse, R43, !P1 ;  /* 0x0000002b3b2b7207 */ /* 0x040fe40004800000 */
[C---:B------:R-:W-:Y:S02]  /*2b5b0*/  SEL R42, R59.reuse, R42, !P1 ;  /* 0x0000002a3b2a7207 */ /* 0x040fe40004800000 */
[C---:B------:R-:W-:Y:S02]  /*2b5c0*/  SEL R41, R59.reuse, R41, !P1 ;  /* 0x000000293b297207 */ /* 0x040fe40004800000 */
[----:B------:R-:W-:Y:S01]  /*2b5d0*/  SEL R40, R59, R40, !P1 ;  /* 0x000000283b287207 */ /* 0x000fe20004800000 */
[----:B------:R-:W1:Y:S01]  /*2b5e0*/  LDCU UR27, c[0x0][0x3b0] ;  /* 0x00007600ff1b77ac */ /* 0x000e620008000800 */
[----:B---3--:R-:W-:-:S02]  /*2b5f0*/  ISETP.GE.AND P5, PT, R2, RZ, PT ;  /* 0x000000ff0200720c */ /* 0x008fc40003fa6270 */
[----:B------:R-:W-:-:S05]  /*2b600*/  LEA.HI.X.SX32 R2, R23, R17, 0x1, P6 ;  /* 0x0000001117027211 */ /* 0x000fca00030f0eff */
[----:B------:R3:W-:Y:S01]  /*2b610*/  STL [R1+0xa44], R2 ;  /* 0x000a440201007387 */ /* 0x0007e20000100800 */
[----:B0-----:R-:W-:Y:S01]  /*2b620*/  @P0 IMAD.MOV.U32 R25, RZ, RZ, R2 ;  /* 0x000000ffff190224 */ /* 0x001fe200078e0002 */
[----:B--2---:R-:W-:Y:S02]  /*2b630*/  ISETP.GT.U32.AND P4, PT, R22, R3, PT ;  /* 0x000000031600720c */ /* 0x004fe40003f84070 */
[----:B---3--:R-:W2:Y:S02]  /*2b640*/  LDL.LU R2, [R1+0x150] ;  /* 0x0001500001027983 */ /* 0x008ea40000300800 */
[----:B------:R-:W-:-:S09]  /*2b650*/  @!P5 IMAD.MOV R38, RZ, RZ, -R38 ;  /* 0x000000ffff26d224 */ /* 0x000fd200078e0a26 */
[----:B------:R-:W-:-:S05]  /*2b660*/  @!P4 IMAD.IADD R3, R3, 0x1, -R22 ;  /* 0x000000010303c824 */ /* 0x000fca00078e0a16 */
[----:B------:R-:W-:Y:S02]  /*2b670*/  ISETP.GT.U32.AND P5, PT, R22, R3, PT ;  /* 0x000000031600720c */ /* 0x000fe40003fa4070 */
[----:B------:R-:W-:Y:S01]  /*2b680*/  ISETP.GE.AND P4, PT, R6, RZ, PT ;  /* 0x000000ff0600720c */ /* 0x000fe20003f86270 */
[----:B------:R-:W-:Y:S01]  /*2b690*/  VIADD R6, R9, 0x6f ;  /* 0x0000006f09067836 */ /* 0x000fe20000000000 */
[----:B----4-:R-:W-:Y:S02]  /*2b6a0*/  ISETP.GE.AND P2, PT, R4, RZ, PT ;  /* 0x000000ff0400720c */ /* 0x010fe40003f46270 */
[----:B------:R-:W3:Y:S04]  /*2b6b0*/  LDL R4, [R1+0x1ca0] ;  /* 0x001ca00001047983 */ /* 0x000ee80000100800 */
[----:B------:R-:W-:Y:S04]  /*2b6c0*/  STL [R1+0x1af8], R6 ;  /* 0x001af80601007387 */ /* 0x000fe80000100800 */
[----:B------:R-:W-:Y:S04]  /*2b6d0*/  STL [R1+0x1af0], R5 ;  /* 0x001af00501007387 */ /* 0x000fe80000100800 */
[----:B------:R-:W4:Y:S04]  /*2b6e0*/  LDL.LU R19, [R1+0x154] ;  /* 0x0001540001137983 */ /* 0x000f280000300800 */
[----:B------:R-:W4:Y:S01]  /*2b6f0*/  LDL R83, [R1+0x1ca4] ;  /* 0x001ca40001537983 */ /* 0x000f220000100800 */
[----:B------:R-:W-:Y:S01]  /*2b700*/  @!P5 IMAD.IADD R3, R3, 0x1, -R22 ;  /* 0x000000010303d824 */ /* 0x000fe200078e0a16 */
[----:B------:R-:W-:-:S02]  /*2b710*/  ISETP.GE.AND P5, PT, R8, RZ, PT ;  /* 0x000000ff0800720c */ /* 0x000fc40003fa6270 */
[----:B------:R-:W4:Y:S04]  /*2b720*/  LDL.LU R8, [R1+0x158] ;  /* 0x0001580001087983 */ /* 0x000f280000300800 */
[----:B------:R-:W4:Y:S01]  /*2b730*/  LDL R7, [R1+0x1ca8] ;  /* 0x001ca80001077983 */ /* 0x000f220000100800 */
[----:B------:R-:W-:Y:S01]  /*2b740*/  ISETP.GT.U32.AND P6, PT, R22, R18, PT ;  /* 0x000000121600720c */ /* 0x000fe20003fc4070 */
[----:B------:R-:W-:Y:S02]  /*2b750*/  @!P2 IMAD.MOV R37, RZ, RZ, -R37 ;  /* 0x000000ffff25a224 */ /* 0x000fe400078e0a25 */
[----:B------:R-:W4:Y:S10]  /*2b760*/  LDL R84, [R1+0x1cc0] ;  /* 0x001cc00001547983 */ /* 0x000f340000100800 */
[----:B------:R-:W-:-:S05]  /*2b770*/  @!P6 IMAD.IADD R18, R18, 0x1, -R22 ;  /* 0x000000011212e824 */ /* 0x000fca00078e0a16 */
[C---:B------:R-:W-:Y:S02]  /*2b780*/  ISETP.GT.U32.AND P6, PT, R22.reuse, R18, PT ;  /* 0x000000121600720c */ /* 0x040fe40003fc4070 */
[----:B------:R-:W-:-:S11]  /*2b790*/  ISETP.GT.U32.AND P2, PT, R22, R77, PT ;  /* 0x0000004d1600720c */ /* 0x000fd60003f44070 */
[----:B------:R-:W-:-:S04]  /*2b7a0*/  @!P6 IMAD.IADD R18, R18, 0x1, -R22 ;  /* 0x000000011212e824 */ /* 0x000fc800078e0a16 */
[----:B------:R-:W-:Y:S02]  /*2b7b0*/  IMAD.MOV.U32 R34, RZ, RZ, R18 ;  /* 0x000000ffff227224 */ /* 0x000fe400078e0012 */
[----:B------:R-:W4:Y:S01]  /*2b7c0*/  LDL.LU R18, [R1+0xec] ;  /* 0x0000ec0001127983 */ /* 0x000f220000300800 */
[----:B------:R-:W-:Y:S02]  /*2b7d0*/  @!P2 IMAD.IADD R77, R77, 0x1, -R22 ;  /* 0x000000014d4da824 */ /* 0x000fe400078e0a16 */
[----:B------:R-:W-:Y:S02]  /*2b7e0*/  IMAD.MOV.U32 R35, RZ, RZ, R3 ;  /* 0x000000ffff237224 */ /* 0x000fe400078e0003 */
[----:B------:R-:W-:Y:S01]  /*2b7f0*/  VIADD R3, R9, 0x77 ;  /* 0x0000007709037836 */ /* 0x000fe20000000000 */
[----:B--2---:R-:W-:-:S13]  /*2b800*/  ISETP.GT.U32.AND P6, PT, R22, R2, PT ;  /* 0x000000021600720c */ /* 0x004fda0003fc4070 */
[----:B------:R-:W-:-:S05]  /*2b810*/  @!P6 IMAD.IADD R2, R2, 0x1, -R22 ;  /* 0x000000010202e824 */ /* 0x000fca00078e0a16 */
[----:B------:R-:W-:Y:S02]  /*2b820*/  ISETP.GT.U32.AND P6, PT, R22, R2, PT ;  /* 0x000000021600720c */ /* 0x000fe40003fc4070 */
[----:B---3--:R-:W-:Y:S01]  /*2b830*/  ISETP.GE.AND P2, PT, R4, RZ, PT ;  /* 0x000000ff0400720c */ /* 0x008fe20003f46270 */
[----:B------:R-:W-:-:S05]  /*2b840*/  VIADD R4, R9, 0x76 ;  /* 0x0000007609047836 */ /* 0x000fca0000000000 */
[----:B------:R-:W-:Y:S04]  /*2b850*/  STL [R1+0x1aec], R4 ;  /* 0x001aec0401007387 */ /* 0x000fe80000100800 */
[----:B------:R0:W-:Y:S01]  /*2b860*/  STL [R1+0x1ae8], R3 ;  /* 0x001ae80301007387 */ /* 0x0001e20000100800 */
[----:B------:R-:W-:Y:S01]  /*2b870*/  @!P6 IMAD.IADD R2, R2, 0x1, -R22 ;  /* 0x000000010202e824 */ /* 0x000fe200078e0a16 */
[----:B----4-:R-:W-:Y:S02]  /*2b880*/  ISETP.GE.AND P6, PT, R7, RZ, PT ;  /* 0x000000ff0700720c */ /* 0x010fe40003fc6270 */
[----:B------:R-:W2:Y:S01]  /*2b890*/  LDL R7, [R1+0x1cd0] ;  /* 0x001cd00001077983 */ /* 0x000ea20000100800 */
[----:B------:R-:W-:Y:S01]  /*2b8a0*/  @!P4 IMAD.MOV R36, RZ, RZ, -R36 ;  /* 0x000000ffff24c224 */ /* 0x000fe200078e0a24 */
[----:B------:R-:W-:Y:S01]  /*2b8b0*/  ISETP.GT.U32.AND P4, PT, R22, R80, PT ;  /* 0x000000501600720c */ /* 0x000fe20003f84070 */
[----:B------:R-:W-:-:S12]  /*2b8c0*/  @!P5 IMAD.MOV R35, RZ, RZ, -R35 ;  /* 0x000000ffff23d224 */ /* 0x000fd800078e0a23 */
[----:B------:R-:W-:-:S05]  /*2b8d0*/  @!P4 IMAD.IADD R80, R80, 0x1, -R22 ;  /* 0x000000015050c824 */ /* 0x000fca00078e0a16 */
[----:B------:R-:W-:-:S13]  /*2b8e0*/  ISETP.GT.U32.AND P5, PT, R22, R80, PT ;  /* 0x000000501600720c */ /* 0x000fda0003fa4070 */
[----:B------:R-:W-:-:S04]  /*2b8f0*/  @!P5 IMAD.IADD R80, R80, 0x1, -R22 ;  /* 0x000000015050d824 */ /* 0x000fc800078e0a16 */
[----:B------:R-:W-:-:S04]  /*2b900*/  IMAD.MOV.U32 R32, RZ, RZ, R80 ;  /* 0x000000ffff207224 */ /* 0x000fc800078e0050 */
[----:B------:R-:W-:Y:S01]  /*2b910*/  @!P6 IMAD.MOV R32, RZ, RZ, -R32 ;  /* 0x000000ffff20e224 */ /* 0x000fe200078e0a20 */
[C---:B------:R-:W-:Y:S01]  /*2b920*/  ISETP.GT.U32.AND P6, PT, R22.reuse, R18, PT ;  /* 0x000000121600720c */ /* 0x040fe20003fc4070 */
[----:B------:R-:W-:Y:S01]  /*2b930*/  @!P2 IMAD.MOV R34, RZ, RZ, -R34 ;  /* 0x000000ffff22a224 */ /* 0x000fe200078e0a22 */
[C---:B------:R-:W-:Y:S01]  /*2b940*/  ISETP.GT.U32.AND P2, PT, R22.reuse, R19, PT ;  /* 0x000000131600720c */ /* 0x040fe20003f44070 */
[----:B------:R-:W-:Y:S02]  /*2b950*/  IMAD.MOV.U32 R31, RZ, RZ, R2 ;  /* 0x000000ffff1f7224 */ /* 0x000fe400078e0002 */
[----:B------:R-:W-:Y:S02]  /*2b960*/  @P0 IMAD.MOV.U32 R24, RZ, RZ, R0 ;  /* 0x000000ffff180224 */ /* 0x000fe400078e0000 */
[C---:B------:R-:W-:Y:S02]  /*2b970*/  VIADD R2, R9.reuse, 0x7d ;  /* 0x0000007d09027836 */ /* 0x040fe40000000000 */
[----:B------:R-:W-:Y:S01]  /*2b980*/  VIADD R0, R9, 0x7e ;  /* 0x0000007e09007836 */ /* 0x000fe20000000000 */
[----:B------:R-:W-:-:S02]  /*2b990*/  ISETP.GT.U32.AND P5, PT, R22, R8, PT ;  /* 0x000000081600720c */ /* 0x000fc40003fa4070 */
[----:B------:R-:W-:Y:S02]  /*2b9a0*/  ISETP.GT.U32.AND P4, PT, R22, R77, PT ;  /* 0x0000004d1600720c */ /* 0x000fe40003f84070 */
[----:B------:R-:W-:Y:S01]  /*2b9b0*/  IABS R27, R6 ;  /* 0x00000006001b7213 */ /* 0x000fe20000000000 */
[----:B------:R-:W-:Y:S04]  /*2b9c0*/  STL [R1+0x1b04], R2 ;  /* 0x001b040201007387 */ /* 0x000fe80000100800 */
[----:B------:R3:W-:Y:S01]  /*2b9d0*/  STL [R1+0x1b00], R0 ;  /* 0x001b000001007387 */ /* 0x0007e20000100800 */
[----:B------:R-:W-:-:S03]  /*2b9e0*/  @!P6 IMAD.IADD R18, R18, 0x1, -R22 ;  /* 0x000000011212e824 */ /* 0x000fc600078e0a16 */
[----:B------:R-:W4:Y:S01]  /*2b9f0*/  LDL R9, [R1+0x1cd4] ;  /* 0x001cd40001097983 */ /* 0x000f220000100800 */
[--C-:B------:R-:W-:Y:S01]  /*2ba00*/  @!P2 IMAD.IADD R19, R19, 0x1, -R22.reuse ;  /* 0x000000011313a824 */ /* 0x100fe200078e0a16 */
[----:B------:R-:W-:Y:S02]  /*2ba10*/  IABS R26, R5 ;  /* 0x00000005001a7213 */ /* 0x000fe40000000000 */
[----:B------:R0:W3:Y:S01]  /*2ba20*/  @P0 LDG.E.U8 R60, desc[UR14][R24.64] ;  /* 0x0000000e183c0981 */ /* 0x0000e2000c1e1100 */
[----:B------:R-:W-:Y:S01]  /*2ba30*/  @!P5 IMAD.IADD R8, R8, 0x1, -R22 ;  /* 0x000000010808d824 */ /* 0x000fe200078e0a16 */
[----:B------:R-:W-:-:S13]  /*2ba40*/  ISETP.GT.U32.AND P5, PT, R22, R19, PT ;  /* 0x000000131600720c */ /* 0x000fda0003fa4070 */
[----:B------:R-:W-:-:S04]  /*2ba50*/  @!P5 IMAD.IADD R19, R19, 0x1, -R22 ;  /* 0x000000011313d824 */ /* 0x000fc800078e0a16 */
[----:B------:R-:W-:Y:S02]  /*2ba60*/  IMAD.MOV.U32 R30, RZ, RZ, R19 ;  /* 0x000000ffff1e7224 */ /* 0x000fe400078e0013 */
[----:B------:R-:W3:Y:S01]  /*2ba70*/  LDL R19, [R1+0x1c5c] ;  /* 0x001c5c0001137983 */ /* 0x000ee20000100800 */
[----:B--2---:R-:W-:-:S03]  /*2ba80*/  ISETP.GE.AND P6, PT, R7, RZ, PT ;  /* 0x000000ff0700720c */ /* 0x004fc60003fc6270 */
[----:B------:R-:W2:Y:S01]  /*2ba90*/  LDL R7, [R1+0x1ce0] ;  /* 0x001ce00001077983 */ /* 0x000ea20000100800 */
[----:B------:R-:W-:Y:S01]  /*2baa0*/  @!P4 IMAD.IADD R77, R77, 0x1, -R22 ;  /* 0x000000014d4dc824 */ /* 0x000fe200078e0a16 */
[----:B------:R-:W-:Y:S02]  /*2bab0*/  ISETP.GE.AND P4, PT, R83, RZ, PT ;  /* 0x000000ff5300720c */ /* 0x000fe40003f86270 */
[----:B------:R-:W-:Y:S01]  /*2bac0*/  ISETP.GE.AND P2, PT, R84, RZ, PT ;  /* 0x000000ff5400720c */ /* 0x000fe20003f46270 */
[----:B------:R-:W-:Y:S02]  /*2bad0*/  IMAD.MOV.U32 R33, RZ, RZ, R77 ;  /* 0x000000ffff217224 */ /* 0x000fe400078e004d */
[----:B------:R-:W-:-:S04]  /*2bae0*/  IMAD.HI.U32 R23, R21, R27, RZ ;  /* 0x0000001b15177227 */ /* 0x000fc800078e00ff */
[----:B0-----:R-:W-:-:S04]  /*2baf0*/  IMAD.HI.U32 R24, R21, R26, RZ ;  /* 0x0000001a15187227 */ /* 0x001fc800078e00ff */
[----:B------:R-:W-:Y:S02]  /*2bb00*/  IMAD.MOV R23, RZ, RZ, -R23 ;  /* 0x000000ffff177224 */ /* 0x000fe400078e0a17 */
[----:B------:R-:W-:Y:S01]  /*2bb10*/  @!P4 IMAD.MOV R33, RZ, RZ, -R33 ;  /* 0x000000ffff21c224 */ /* 0x000fe200078e0a21 */
[C---:B------:R-:W-:Y:S01]  /*2bb20*/  ISETP.GT.U32.AND P4, PT, R22.reuse, R8, PT ;  /* 0x000000081600720c */ /* 0x040fe20003f84070 */
[----:B------:R-:W-:Y:S01]  /*2bb30*/  @!P2 IMAD.MOV R31, RZ, RZ, -R31 ;  /* 0x000000ffff1fa224 */ /* 0x000fe200078e0a1f */
[C---:B------:R-:W-:Y:S01]  /*2bb40*/  ISETP.GT.U32.AND P2, PT, R22.reuse, R81, PT ;  /* 0x000000511600720c */ /* 0x040fe20003f44070 */
[----:B------:R-:W-:Y:S02]  /*2bb50*/  IMAD.MOV R24, RZ, RZ, -R24 ;  /* 0x000000ffff187224 */ /* 0x000fe400078e0a18 */
[C---:B------:R-:W-:Y:S02]  /*2bb60*/  IMAD R27, R22.reuse, R23, R27 ;  /* 0x00000017161b7224 */ /* 0x040fe400078e021b */
[----:B------:R-:W-:Y:S01]  /*2bb70*/  IMAD R26, R22, R24, R26 ;  /* 0x00000018161a7224 */ /* 0x000fe200078e021a */
[----:B------:R-:W-:-:S02]  /*2bb80*/  IABS R24, R3 ;  /* 0x0000000300187213 */ /* 0x000fc40000000000 */
[----:B------:R-:W-:Y:S02]  /*2bb90*/  ISETP.GT.U32.AND P5, PT, R22, R27, PT ;  /* 0x0000001b1600720c */ /* 0x000fe40003fa4070 */
[----:B------:R-:W-:Y:S01]  /*2bba0*/  IABS R25, R4 ;  /* 0x0000000400197213 */ /* 0x000fe20000000000 */
[----:B------:R-:W-:Y:S01]  /*2bbb0*/  @!P4 IMAD.IADD R8, R8, 0x1, -R22 ;  /* 0x000000010808c824 */ /* 0x000fe200078e0a16 */
[----:B------:R-:W-:Y:S01]  /*2bbc0*/  ISETP.GT.U32.AND P4, PT, R22, R26, PT ;  /* 0x0000001a1600720c */ /* 0x000fe20003f84070 */
[----:B------:R-:W-:-:S04]  /*2bbd0*/  IMAD.HI.U32 R23, R21, R24, RZ ;  /* 0x0000001815177227 */ /* 0x000fc800078e00ff */
[----:B------:R-:W-:Y:S01]  /*2bbe0*/  @!P2 IMAD.IADD R81, R81, 0x1, -R22 ;  /* 0x000000015151a824 */ /* 0x000fe200078e0a16 */
[----:B------:R-:W-:Y:S01]  /*2bbf0*/  ISETP.GT.U32.AND P2, PT, R22, R18, PT ;  /* 0x000000121600720c */ /* 0x000fe20003f44070 */
[----:B------:R-:W-:-:S04]  /*2bc00*/  IMAD.HI.U32 R28, R21, R25, RZ ;  /* 0x00000019151c7227 */ /* 0x000fc800078e00ff */
[----:B------:R-:W-:Y:S02]  /*2bc10*/  IMAD.MOV R23, RZ, RZ, -R23 ;  /* 0x000000ffff177224 */ /* 0x000fe400078e0a17 */
[----:B------:R-:W-:Y:S02]  /*2bc20*/  IMAD.MOV R28, RZ, RZ, -R28 ;  /* 0x000000ffff1c7224 */ /* 0x000fe400078e0a1c */
[C---:B------:R-:W-:Y:S02]  /*2bc30*/  IMAD R24, R22.reuse, R23, R24 ;  /* 0x0000001716187224 */ /* 0x040fe400078e0218 */
[--C-:B------:R-:W-:Y:S01]  /*2bc40*/  @!P5 IMAD.IADD R27, R27, 0x1, -R22.reuse ;  /* 0x000000011b1bd824 */ /* 0x100fe200078e0a16 */
[----:B------:R-:W-:Y:S01]  /*2bc50*/  IABS R23, R2 ;  /* 0x0000000200177213 */ /* 0x000fe20000000000 */
[----:B------:R-:W-:Y:S02]  /*2bc60*/  IMAD R25, R22, R28, R25 ;  /* 0x0000001c16197224 */ /* 0x000fe400078e0219 */
[----:B------:R-:W-:-:S02]  /*2bc70*/  @!P4 IMAD.IADD R26, R26, 0x1, -R22 ;  /* 0x000000011a1ac824 */ /* 0x000fc400078e0a16 */
[----:B------:R-:W-:Y:S01]  /*2bc80*/  @!P6 IMAD.MOV R30, RZ, RZ, -R30 ;  /* 0x000000ffff1ee224 */ /* 0x000fe200078e0a1e */
[C---:B------:R-:W-:Y:S02]  /*2bc90*/  ISETP.GT.U32.AND P5, PT, R22.reuse, R81, PT ;  /* 0x000000511600720c */ /* 0x040fe40003fa4070 */
[----:B------:R-:W-:Y:S01]  /*2bca0*/  ISETP.GT.U32.AND P6, PT, R22, R27, PT ;  /* 0x0000001b1600720c */ /* 0x000fe20003fc4070 */
[----:B------:R-:W-:-:S04]  /*2bcb0*/  IMAD.HI.U32 R29, R21, R23, RZ ;  /* 0x00000017151d7227 */ /* 0x000fc800078e00ff */
[----:B------:R-:W-:Y:S01]  /*2bcc0*/  @!P2 IMAD.IADD R18, R18, 0x1, -R22 ;  /* 0x000000011212a824 */ /* 0x000fe200078e0a16 */
[C---:B------:R-:W-:Y:S02]  /*2bcd0*/  ISETP.GT.U32.AND P4, PT, R22.reuse, R26, PT ;  /* 0x0000001a1600720c */ /* 0x040fe40003f84070 */
[----:B------:R-:W-:Y:S01]  /*2bce0*/  ISETP.GT.U32.AND P2, PT, R22, R25, PT ;  /* 0x000000191600720c */ /* 0x000fe20003f44070 */
[----:B------:R-:W-:Y:S01]  /*2bcf0*/  IMAD.MOV R29, RZ, RZ, -R29 ;  /* 0x000000ffff1d7224 */ /* 0x000fe200078e0a1d */
[----:B------:R-:W-:-:S03]  /*2bd00*/  IABS R28, R0 ;  /* 0x00000000001c7213 */ /* 0x000fc60000000000 */
[C---:B------:R-:W-:Y:S02]  /*2bd10*/  IMAD R23, R22.reuse, R29, R23 ;  /* 0x0000001d16177224 */ /* 0x040fe400078e0217 */
[--C-:B------:R-:W-:Y:S02]  /*2bd20*/  @!P5 IMAD.IADD R81, R81, 0x1, -R22.reuse ;  /* 0x000000015151d824 */ /* 0x100fe400078e0a16 */
[----:B------:R-:W-:Y:S01]  /*2bd30*/  @!P6 IMAD.IADD R27, R27, 0x1, -R22 ;  /* 0x000000011b1be824 */ /* 0x000fe200078e0a16 */
[C---:B------:R-:W-:Y:S02]  /*2bd40*/  ISETP.GT.U32.AND P5, PT, R22.reuse, R24, PT ;  /* 0x000000181600720c */ /* 0x040fe40003fa4070 */
[----:B------:R-:W-:Y:S01]  /*2bd50*/  ISETP.GT.U32.AND P6, PT, R22, R23, PT ;  /* 0x000000171600720c */ /* 0x000fe20003fc4070 */
[----:B------:R-:W-:-:S04]  /*2bd60*/  IMAD.HI.U32 R21, R21, R28, RZ ;  /* 0x0000001c15157227 */ /* 0x000fc800078e00ff */
[--C-:B------:R-:W-:Y:S02]  /*2bd70*/  @!P4 IMAD.IADD R26, R26, 0x1, -R22.reuse ;  /* 0x000000011a1ac824 */ /* 0x100fe400078e0a16 */
[----:B------:R-:W-:Y:S01]  /*2bd80*/  @!P2 IMAD.IADD R25, R25, 0x1, -R22 ;  /* 0x000000011919a824 */ /* 0x000fe200078e0a16 */
[----:B----4-:R-:W-:Y:S01]  /*2bd90*/  ISETP.GE.AND P4, PT, R9, RZ, PT ;  /* 0x000000ff0900720c */ /* 0x010fe20003f86270 */
[----:B------:R-:W-:-:S04]  /*2bda0*/  IMAD.MOV R21, RZ, RZ, -R21 ;  /* 0x000000ffff157224 */ /* 0x000fc800078e0a15 */
[----:B------:R-:W-:Y:S02]  /*2bdb0*/  IMAD R21, R22, R21, R28 ;  /* 0x0000001516157224 */ /* 0x000fe400078e021c */
[----:B------:R-:W-:Y:S02]  /*2bdc0*/  IMAD.MOV.U32 R29, RZ, RZ, R8 ;  /* 0x000000ffff1d7224 */ /* 0x000fe400078e0008 */
[----:B------:R-:W-:Y:S02]  /*2bdd0*/  IMAD.MOV.U32 R28, RZ, RZ, R18 ;  /* 0x000000ffff1c7224 */ /* 0x000fe400078e0012 */
[--C-:B------:R-:W-:Y:S02]  /*2bde0*/  @!P5 IMAD.IADD R24, R24, 0x1, -R22.reuse ;  /* 0x000000011818d824 */ /* 0x100fe400078e0a16 */
[----:B------:R-:W-:Y:S01]  /*2bdf0*/  @!P6 IMAD.IADD R23, R23, 0x1, -R22 ;  /* 0x000000011717e824 */ /* 0x000fe200078e0a16 */
[C---:B------:R-:W-:Y:S01]  /*2be00*/  ISETP.GT.U32.AND P5, PT, R22.reuse, R21, PT ;  /* 0x000000151600720c */ /* 0x040fe20003fa4070 */
[----:B------:R-:W-:Y:S01]  /*2be10*/  @!P4 IMAD.MOV R29, RZ, RZ, -R29 ;  /* 0x000000ffff1dc224 */ /* 0x000fe200078e0a1d */
[----:B------:R-:W-:-:S02]  /*2be20*/  ISETP.GT.U32.AND P4, PT, R22, R25, PT ;  /* 0x000000191600720c */ /* 0x000fc40003f84070 */
[----:B------:R-:W-:-:S09]  /*2be30*/  ISETP.GT.U32.AND P6, PT, R22, R24, PT ;  /* 0x000000181600720c */ /* 0x000fd20003fc4070 */
[--C-:B------:R-:W-:Y:S02]  /*2be40*/  @!P5 IMAD.IADD R21, R21, 0x1, -R22.reuse ;  /* 0x000000011515d824 */ /* 0x100fe400078e0a16 */
[--C-:B------:R-:W-:Y:S02]  /*2be50*/  @!P4 IMAD.IADD R25, R25, 0x1, -R22.reuse ;  /* 0x000000011919c824 */ /* 0x100fe400078e0a16 */
[----:B------:R-:W-:Y:S01]  /*2be60*/  @!P6 IMAD.IADD R24, R24, 0x1, -R22 ;  /* 0x000000011818e824 */ /* 0x000fe200078e0a16 */
[----:B------:R-:W-:Y:S02]  /*2be70*/  ISETP.GT.U32.AND P5, PT, R22, R21, PT ;  /* 0x000000151600720c */ /* 0x000fe40003fa4070 */
[----:B---3--:R-:W-:Y:S02]  /*2be80*/  ISETP.GE.AND P4, PT, R19, RZ, PT ;  /* 0x000000ff1300720c */ /* 0x008fe40003f86270 */
[----:B------:R-:W-:-:S09]  /*2be90*/  ISETP.GE.AND P6, PT, R6, RZ, PT ;  /* 0x000000ff0600720c */ /* 0x000fd20003fc6270 */
[----:B------:R-:W-:Y:S02]  /*2bea0*/  @!P5 IMAD.IADD R21, R21, 0x1, -R22 ;  /* 0x000000011515d824 */ /* 0x000fe400078e0a16 */
[----:B------:R-:W-:Y:S02]  /*2beb0*/  @!P4 IMAD.MOV R81, RZ, RZ, -R81 ;  /* 0x000000ffff51c224 */ /* 0x000fe400078e0a51 */
[----:B------:R-:W-:Y:S01]  /*2bec0*/  @!P6 IMAD.MOV R27, RZ, RZ, -R27 ;  /* 0x000000ffff1be224 */ /* 0x000fe200078e0a1b */
[----:B------:R-:W-:Y:S02]  /*2bed0*/  ISETP.GE.AND P4, PT, R4, RZ, PT ;  /* 0x000000ff0400720c */ /* 0x000fe40003f86270 */
[----:B------:R-:W-:Y:S02]  /*2bee0*/  ISETP.GE.AND P5, PT, R3, RZ, PT ;  /* 0x000000ff0300720c */ /* 0x000fe40003fa6270 */
[----:B------:R-:W-:Y:S02]  /*2bef0*/  ISETP.GE.AND P6, PT, R0, RZ, PT ;  /* 0x000000ff0000720c */ /* 0x000fe40003fc6270 */
[----:B------:R-:W-:-:S02]  /*2bf00*/  SEL R39, R59, R39, !P1 ;  /* 0x000000273b277207 */ /* 0x000fc40004800000 */
[C---:B------:R-:W-:Y:S02]  /*2bf10*/  SEL R38, R59.reuse, R38, !P1 ;  /* 0x000000263b267207 */ /* 0x040fe40004800000 */
[C---:B------:R-:W-:Y:S02]  /*2bf20*/  SEL R37, R59.reuse, R37, !P1 ;  /* 0x000000253b257207 */ /* 0x040fe40004800000 */
[C---:B------:R-:W-:Y:S02]  /*2bf30*/  SEL R36, R59.reuse, R36, !P1 ;  /* 0x000000243b247207 */ /* 0x040fe40004800000 */
[C---:B------:R-:W-:Y:S02]  /*2bf40*/  SEL R35, R59.reuse, R35, !P1 ;  /* 0x000000233b237207 */ /* 0x040fe40004800000 */
[----:B------:R-:W-:Y:S01]  /*2bf50*/  SEL R34, R59, R34, !P1 ;  /* 0x000000223b227207 */ /* 0x000fe20004800000 */
[----:B------:R-:W-:Y:S02]  /*2bf60*/  @!P4 IMAD.MOV R25, RZ, RZ, -R25 ;  /* 0x000000ffff19c224 */ /* 0x000fe400078e0a19 */
[----:B------:R-:W-:-:S02]  /*2bf70*/  @!P5 IMAD.MOV R24, RZ, RZ, -R24 ;  /* 0x000000ffff18d224 */ /* 0x000fc400078e0a18 */
[----:B------:R-:W-:Y:S01]  /*2bf80*/  @!P6 IMAD.MOV R21, RZ, RZ, -R21 ;  /* 0x000000ffff15e224 */ /* 0x000fe200078e0a15 */
        /* <DEDUP_REMOVED lines=10> */
[----:B------:R-:W-:Y:S02]  /*2c030*/  IMAD R57, R57, UR8, RZ ;  /* 0x0000000839397c24 */ /* 0x000fe4000f8e02ff */
[----:B------:R-:W-:-:S03]  /*2c040*/  IMAD R55, R55, UR10, RZ ;  /* 0x0000000a37377c24 */ /* 0x000fc6000f8e02ff */
[----:B------:R-:W-:Y:S01]  /*2c050*/  IADD3 R3, P6, PT, R57, R20, RZ ;  /* 0x0000001439037210 */ /* 0x000fe20007fde0ff */
[----:B------:R-:W-:Y:S02]  /*2c060*/  IMAD R54, R54, UR12, RZ ;  /* 0x0000000c36367c24 */ /* 0x000fe4000f8e02ff */
[----:B------:R-:W-:Y:S02]  /*2c070*/  IMAD R53, R53, UR13, RZ ;  /* 0x0000000d35357c24 */ /* 0x000fe4000f8e02ff */
[----:B------:R0:W-:Y:S01]  /*2c080*/  STL [R1+0x770], R3 ;  /* 0x0007700301007387 */ /* 0x0001e20000100800 */
[----:B------:R-:W-:Y:S02]  /*2c090*/  IMAD R52, R52, UR16, RZ ;  /* 0x0000001034347c24 */ /* 0x000fe4000f8e02ff */
[----:B------:R-:W-:Y:S02]  /*2c0a0*/  IMAD R51, R51, UR17, RZ ;  /* 0x0000001133337c24 */ /* 0x000fe4000f8e02ff */
[----:B------:R-:W-:-:S02]  /*2c0b0*/  IMAD R50, R50, UR18, RZ ;  /* 0x0000001232327c24 */ /* 0x000fc4000f8e02ff */
[----:B------:R-:W-:Y:S02]  /*2c0c0*/  IMAD R49, R49, UR19, RZ ;  /* 0x0000001331317c24 */ /* 0x000fe4000f8e02ff */
[----:B------:R-:W-:Y:S02]  /*2c0d0*/  IMAD R48, R48, UR20, RZ ;  /* 0x0000001430307c24 */ /* 0x000fe4000f8e02ff */
[----:B------:R-:W-:Y:S02]  /*2c0e0*/  IMAD R47, R47, UR21, RZ ;  /* 0x000000152f2f7c24 */ /* 0x000fe4000f8e02ff */
[----:B------:R-:W-:Y:S02]  /*2c0f0*/  IMAD R46, R46, UR22, RZ ;  /* 0x000000162e2e7c24 */ /* 0x000fe4000f8e02ff */
[----:B------:R-:W-:Y:S02]  /*2c100*/  IMAD R45, R45, UR23, RZ ;  /* 0x000000172d2d7c24 */ /* 0x000fe4000f8e02ff */
[----:B------:R-:W-:-:S02]  /*2c110*/  IMAD R44, R44, UR24, RZ ;  /* 0x000000182c2c7c24 */ /* 0x000fc4000f8e02ff */
[----:B------:R-:W-:Y:S02]  /*2c120*/  IMAD R43, R43, UR25, RZ ;  /* 0x000000192b2b7c24 */ /* 0x000fe4000f8e02ff */
[----:B------:R-:W-:Y:S02]  /*2c130*/  IMAD R42, R42, UR26, RZ ;  /* 0x0000001a2a2a7c24 */ /* 0x000fe4000f8e02ff */
[----:B-1----:R-:W-:Y:S02]  /*2c140*/  IMAD R41, R41, UR27, RZ ;  /* 0x0000001b29297c24 */ /* 0x002fe4000f8e02ff */
[----:B------:R-:W-:Y:S02]  /*2c150*/  IMAD R40, R40, UR28, RZ ;  /* 0x0000001c28287c24 */ /* 0x000fe4000f8e02ff */
[----:B------:R-:W-:Y:S02]  /*2c160*/  IMAD R39, R39, UR29, RZ ;  /* 0x0000001d27277c24 */ /* 0x000fe4000f8e02ff */
[----:B------:R-:W-:-:S02]  /*2c170*/  IMAD R38, R38, UR30, RZ ;  /* 0x0000001e26267c24 */ /* 0x000fc4000f8e02ff */
[----:B------:R-:W-:Y:S02]  /*2c180*/  IMAD R37, R37, UR31, RZ ;  /* 0x0000001f25257c24 */ /* 0x000fe4000f8e02ff */
[----:B------:R-:W-:Y:S02]  /*2c190*/  IMAD R36, R36, UR32, RZ ;  /* 0x0000002024247c24 */ /* 0x000fe4000f8e02ff */
[----:B------:R-:W-:Y:S01]  /*2c1a0*/  IMAD R35, R35, UR33, RZ ;  /* 0x0000002123237c24 */ /* 0x000fe2000f8e02ff */
[----:B--2---:R-:W-:-:S13]  /*2c1b0*/  ISETP.GE.AND P2, PT, R7, RZ, PT ;  /* 0x000000ff0700720c */ /* 0x004fda0003f46270 */
[----:B------:R-:W-:Y:S01]  /*2c1c0*/  @!P2 IMAD.MOV R28, RZ, RZ, -R28 ;  /* 0x000000ffff1ca224 */ /* 0x000fe200078e0a1c */
[----:B------:R-:W-:-:S13]  /*2c1d0*/  ISETP.GT.U32.AND P2, PT, R22, R23, PT ;  /* 0x000000171600720c */ /* 0x000fda0003f44070 */
[----:B------:R-:W-:Y:S01]  /*2c1e0*/  @!P2 IMAD.IADD R23, R23, 0x1, -R22 ;  /* 0x000000011717a824 */ /* 0x000fe200078e0a16 */
[----:B------:R-:W-:-:S13]  /*2c1f0*/  ISETP.GE.AND P2, PT, R5, RZ, PT ;  /* 0x000000ff0500720c */ /* 0x000fda0003f46270 */
[----:B------:R-:W-:Y:S01]  /*2c200*/  @!P2 IMAD.MOV R26, RZ, RZ, -R26 ;  /* 0x000000ffff1aa224 */ /* 0x000fe200078e0a1a */
[----:B------:R-:W-:Y:S02]  /*2c210*/  ISETP.GE.AND P2, PT, R2, RZ, PT ;  /* 0x000000ff0200720c */ /* 0x000fe40003f46270 */
[C---:B------:R-:W-:Y:S02]  /*2c220*/  SEL R22, R59.reuse, R56, !P1 ;  /* 0x000000383b167207 */ /* 0x040fe40004800000 */
[C---:B------:R-:W-:Y:S02]  /*2c230*/  SEL R28, R59.reuse, R28, !P1 ;  /* 0x0000001c3b1c7207 */ /* 0x040fe40004800000 */
[----:B------:R-:W-:-:S07]  /*2c240*/  SEL R26, R59, R26, !P1 ;  /* 0x0000001a3b1a7207 */ /* 0x000fce0004800000 */
[----:B------:R-:W-:-:S05]  /*2c250*/  @!P2 IMAD.MOV R23, RZ, RZ, -R23 ;  /* 0x000000ffff17a224 */ /* 0x000fca00078e0a17 */
[----:B------:R-:W-:Y:S01]  /*2c260*/  SEL R23, R59, R23, !P1 ;  /* 0x000000173b177207 */ /* 0x000fe20004800000 */
[----:B------:R-:W-:Y:S02]  /*2c270*/  IMAD R59, R22, UR9, RZ ;  /* 0x00000009163b7c24 */ /* 0x000fe4000f8e02ff */
[----:B------:R-:W-:Y:S01]  /*2c280*/  IMAD R22, R58, UR48, RZ ;  /* 0x000000303a167c24 */ /* 0x000fe2000f8e02ff */
[-C--:B------:R-:W-:Y:S02]  /*2c290*/  IADD3 R0, P2, PT, R55, R20.reuse, RZ ;  /* 0x0000001437007210 */ /* 0x080fe40007f5e0ff */
[-C--:B------:R-:W-:Y:S02]  /*2c2a0*/  IADD3 R2, P1, PT, R59, R20.reuse, RZ ;  /* 0x000000143b027210 */ /* 0x080fe40007f3e0ff */
[----:B------:R-:W-:-:S05]  /*2c2b0*/  IADD3 R61, P5, PT, R22, R20, RZ ;  /* 0x00000014163d7210 */ /* 0x000fca0007fbe0ff */
[----:B------:R-:W-:Y:S04]  /*2c2c0*/  STL [R1+0x920], R61 ;  /* 0x0009203d01007387 */ /* 0x000fe80000100800 */
[----:B------:R-:W-:Y:S04]  /*2c2d0*/  STL [R1+0x778], R2 ;  /* 0x0007780201007387 */ /* 0x000fe80000100800 */
[----:B------:R-:W-:Y:S04]  /*2c2e0*/  STL [R1+0x1d0c], R61 ;  /* 0x001d0c3d01007387 */ /* 0x000fe80000100800 */
[----:B------:R1:W-:Y:S01]  /*2c2f0*/  STL [R1+0x7b0], R0 ;  /* 0x0007b00001007387 */ /* 0x0003e20000100800 */
[----:B------:R-:W-:-:S02]  /*2c300*/  LEA.HI.X.SX32 R62, R22, R17, 0x1, P5 ;  /* 0x00000011163e7211 */ /* 0x000fc400028f0eff */
[-C--:B0-----:R-:W-:Y:S02]  /*2c310*/  IADD3 R3, P5, PT, R53, R20.reuse, RZ ;  /* 0x0000001435037210 */ /* 0x081fe40007fbe0ff */
[----:B-1----:R-:W-:Y:S02]  /*2c320*/  IADD3 R0, P4, PT, R54, R20, RZ ;  /* 0x0000001436007210 */ /* 0x002fe40007f9e0ff */
[----:B------:R-:W-:-:S03]  /*2c330*/  LEA.HI.X.SX32 R2, R57, R17, 0x1, P6 ;  /* 0x0000001139027211 */ /* 0x000fc600030f0eff */
[----:B------:R0:W-:Y:S04]  /*2c340*/  STL [R1+0x7b8], R0 ;  /* 0x0007b80001007387 */ /* 0x0001e80000100800 */
[----:B------:R1:W-:Y:S04]  /*2c350*/  STL [R1+0x7f0], R3 ;  /* 0x0007f00301007387 */ /* 0x0003e80000100800 */
[----:B------:R-:W-:Y:S04]  /*2c360*/  STL [R1+0x91c], R62 ;  /* 0x00091c3e01007387 */ /* 0x000fe80000100800 */
[----:B------:R2:W-:Y:S04]  /*2c370*/  STL [R1+0x76c], R2 ;  /* 0x00076c0201007387 */ /* 0x0005e80000100800 */
[----:B------:R-:W-:Y:S01]  /*2c380*/  STL [R1+0x1d10], R62 ;  /* 0x001d103e01007387 */ /* 0x000fe20000100800 */
[----:B0-----:R-:W-:-:S02]  /*2c390*/  IADD3 R0, P6, PT, R52, R20, RZ ;  /* 0x0000001434007210 */ /* 0x001fc40007fde0ff */
[-C--:B-1----:R-:W-:Y:S02]  /*2c3a0*/  LEA.HI.X.SX32 R3, R59, R17.reuse, 0x1, P1 ;  /* 0x000000113b037211 */ /* 0x082fe400008f0eff */
[----:B--2---:R-:W-:Y:S01]  /*2c3b0*/  IADD3 R2, P1, PT, R51, R20, RZ ;  /* 0x0000001433027210 */ /* 0x004fe20007f3e0ff */
[----:B------:R0:W-:Y:S04]  /*2c3c0*/  STL [R1+0x7f8], R0 ;  /* 0x0007f80001007387 */ /* 0x0001e80000100800 */
[----:B------:R1:W-:Y:S04]  /*2c3d0*/  STL [R1+0x774], R3 ;  /* 0x0007740301007387 */ /* 0x0003e80000100800 */
[----:B------:R2:W-:Y:S01]  /*2c3e0*/  STL [R1+0x840], R2 ;  /* 0x0008400201007387 */ /* 0x0005e20000100800 */
[----:B0-----:R-:W-:-:S02]  /*2c3f0*/  LEA.HI.X.SX32 R0, R55, R17, 0x1, P2 ;  /* 0x0000001137007211 */ /* 0x001fc400010f0eff */
[-C--:B-1----:R-:W-:Y:S02]  /*2c400*/  IADD3 R3, P2, PT, R50, R20.reuse, RZ ;  /* 0x0000001432037210 */ /* 0x082fe40007f5e0ff */
[----:B--2---:R-:W-:Y:S01]  /*2c410*/  LEA.HI.X.SX32 R2, R54, R17, 0x1, P4 ;  /* 0x0000001136027211 */ /* 0x004fe200020f0eff */
[----:B------:R0:W-:Y:S04]  /*2c420*/  STL [R1+0x7ac], R0 ;  /* 0x0007ac0001007387 */ /* 0x0001e80000100800 */
[----:B------:R1:W-:Y:S04]  /*2c430*/  STL [R1+0x848], R3 ;  /* 0x0008480301007387 */ /* 0x0003e80000100800 */
[----:B------:R2:W-:Y:S01]  /*2c440*/  STL [R1+0x7b4], R2 ;  /* 0x0007b40201007387 */ /* 0x0005e20000100800 */
[----:B0-----:R-:W-:-:S02]  /*2c450*/  IADD3 R0, P4, PT, R49, R20, RZ ;  /* 0x0000001431007210 */ /* 0x001fc40007f9e0ff */
[-C--:B-1----:R-:W-:Y:S02]  /*2c460*/  LEA.HI.X.SX32 R3, R53, R17.reuse, 0x1, P5 ;  /* 0x0000001135037211 */ /* 0x082fe400028f0eff */
[----:B--2---:R-:W-:Y:S01]  /*2c470*/  IADD3 R2, P5, PT, R48, R20, RZ ;  /* 0x0000001430027210 */ /* 0x004fe20007fbe0ff */
[----:B------:R0:W-:Y:S04]  /*2c480*/  STL [R1+0x850], R0 ;  /* 0x0008500001007387 */ /* 0x0001e80000100800 */
[----:B------:R-:W-:Y:S04]  /*2c490*/  STL [R1+0x7ec], R3 ;  /* 0x0007ec0301007387 */ /* 0x000fe80000100800 */
[----:B------:R1:W-:Y:S01]  /*2c4a0*/  STL [R1+0x858], R2 ;  /* 0x0008580201007387 */ /* 0x0003e20000100800 */
[----:B0-----:R-:W-:-:S02]  /*2c4b0*/  LEA.HI.X.SX32 R0, R52, R17, 0x1, P6 ;  /* 0x0000001134007211 */ /* 0x001fc400030f0eff */
[-C--:B------:R-:W-:Y:S02]  /*2c4c0*/  IADD3 R62, P6, PT, R47, R20.reuse, RZ ;  /* 0x000000142f3e7210 */ /* 0x080fe40007fde0ff */
[----:B-1----:R-:W-:Y:S01]  /*2c4d0*/  LEA.HI.X.SX32 R2, R51, R17, 0x1, P1 ;  /* 0x0000001133027211 */ /* 0x002fe200008f0eff */
[----:B------:R0:W-:Y:S04]  /*2c4e0*/  STL [R1+0x7f4], R0 ;  /* 0x0007f40001007387 */ /* 0x0001e80000100800 */
[----:B------:R-:W-:Y:S04]  /*2c4f0*/  STL [R1+0x83c], R2 ;  /* 0x00083c0201007387 */ /* 0x000fe80000100800 */
[----:B------:R-:W-:Y:S01]  /*2c500*/  STL [R1+0x860], R62 ;  /* 0x0008603e01007387 */ /* 0x000fe20000100800 */
[----:B------:R-:W-:-:S02]  /*2c510*/  IADD3 R9, P1, PT, R46, R20, RZ ;  /* 0x000000142e097210 */ /* 0x000fc40007f3e0ff */
[----:B0-----:R-:W-:-:S05]  /*2c520*/  LEA.HI.X.SX32 R0, R50, R17, 0x1, P2 ;  /* 0x0000001132007211 */ /* 0x001fca00010f0eff */
[----:B------:R0:W-:Y:S04]  /*2c530*/  STL [R1+0x844], R0 ;  /* 0x0008440001007387 */ /* 0x0001e80000100800 */
[----:B------:R-:W-:Y:S01]  /*2c540*/  STL [R1+0x868], R9 ;  /* 0x0008680901007387 */ /* 0x000fe20000100800 */
[----:B------:R-:W-:Y:S02]  /*2c550*/  IADD3 R5, P2, PT, R45, R20, RZ ;  /* 0x000000142d057210 */ /* 0x000fe40007f5e0ff */
[----:B0-----:R-:W-:-:S05]  /*2c560*/  LEA.HI.X.SX32 R0, R49, R17, 0x1, P4 ;  /* 0x0000001131007211 */ /* 0x001fca00020f0eff */
[----:B------:R0:W-:Y:S04]  /*2c570*/  STL [R1+0x84c], R0 ;  /* 0x00084c0001007387 */ /* 0x0001e80000100800 */
[----:B------:R-:W-:Y:S01]  /*2c580*/  STL [R1+0x870], R5 ;  /* 0x0008700501007387 */ /* 0x000fe20000100800 */
[-C--:B------:R-:W-:Y:S02]  /*2c590*/  IADD3 R6, P4, PT, R44, R20.reuse, RZ ;  /* 0x000000142c067210 */ /* 0x080fe40007f9e0ff */
[-C--:B0-----:R-:W-:Y:S02]  /*2c5a0*/  LEA.HI.X.SX32 R0, R48, R17.reuse, 0x1, P5 ;  /* 0x0000001130007211 */ /* 0x081fe400028f0eff */
[----:B------:R-:W-:Y:S02]  /*2c5b0*/  IADD3 R3, P5, PT, R43, R20, RZ ;  /* 0x000000142b037210 */ /* 0x000fe40007fbe0ff */
[-C--:B------:R-:W-:Y:S01]  /*2c5c0*/  LEA.HI.X.SX32 R61, R46, R17.reuse, 0x1, P1 ;  /* 0x000000112e3d7211 */ /* 0x080fe200008f0eff */
[----:B------:R0:W-:Y:S04]  /*2c5d0*/  STL [R1+0x854], R0 ;  /* 0x0008540001007387 */ /* 0x0001e80000100800 */
[----:B------:R-:W-:Y:S01]  /*2c5e0*/  STL [R1+0x878], R6 ;  /* 0x0008780601007387 */ /* 0x000fe20000100800 */
[----:B------:R-:W-:-:S02]  /*2c5f0*/  LEA.HI.X.SX32 R7, R45, R17, 0x1, P2 ;  /* 0x000000112d077211 */ /* 0x000fc400010f0eff */
[-C--:B------:R-:W-:Y:S02]  /*2c600*/  IADD3 R13, P1, PT, R41, R20.reuse, RZ ;  /* 0x00000014290d7210 */ /* 0x080fe40007f3e0ff */
[-C--:B------:R-:W-:Y:S02]  /*2c610*/  LEA.HI.X.SX32 R8, R44, R17.reuse, 0x1, P4 ;  /* 0x000000112c087211 */ /* 0x080fe400020f0eff */
[-C--:B0-----:R-:W-:Y:S02]  /*2c620*/  LEA.HI.X.SX32 R0, R47, R17.reuse, 0x1, P6 ;  /* 0x000000112f007211 */ /* 0x081fe400030f0eff */
[-C--:B------:R-:W-:Y:S02]  /*2c630*/  IADD3 R18, P6, PT, R42, R20.reuse, RZ ;  /* 0x000000142a127210 */ /* 0x080fe40007fde0ff */
[----:B------:R-:W-:Y:S01]  /*2c640*/  IADD3 R11, P2, PT, R40, R20, RZ ;  /* 0x00000014280b7210 */ /* 0x000fe20007f5e0ff */
[----:B------:R0:W-:Y:S04]  /*2c650*/  STL [R1+0x85c], R0 ;  /* 0x00085c0001007387 */ /* 0x0001e80000100800 */
[----:B------:R-:W-:Y:S04]  /*2c660*/  STL [R1+0x880], R3 ;  /* 0x0008800301007387 */ /* 0x000fe80000100800 */
[----:B------:R-:W-:Y:S04]  /*2c670*/  STL [R1+0x864], R61 ;  /* 0x0008643d01007387 */ /* 0x000fe80000100800 */
[----:B------:R-:W-:Y:S01]  /*2c680*/  STL [R1+0x888], R18 ;  /* 0x0008881201007387 */ /* 0x000fe20000100800 */
[----:B------:R-:W-:-:S03]  /*2c690*/  LEA.HI.X.SX32 R4, R43, R17, 0x1, P5 ;  /* 0x000000112b047211 */ /* 0x000fc600028f0eff */
[----:B------:R-:W-:Y:S04]  /*2c6a0*/  STL [R1+0x86c], R7 ;  /* 0x00086c0701007387 */ /* 0x000fe80000100800 */
[----:B------:R-:W-:Y:S01]  /*2c6b0*/  STL [R1+0x890], R13 ;  /* 0x0008900d01007387 */ /* 0x000fe20000100800 */
[----:B------:R-:W-:-:S03]  /*2c6c0*/  LEA.HI.X.SX32 R2, R42, R17, 0x1, P6 ;  /* 0x000000112a027211 */ /* 0x000fc600030f0eff */
[----:B------:R-:W-:Y:S01]  /*2c6d0*/  STL [R1+0x874], R8 ;  /* 0x0008740801007387 */ /* 0x000fe20000100800 */
[-C--:B0-----:R-:W-:Y:S02]  /*2c6e0*/  IADD3 R0, P4, PT, R39, R20.reuse, RZ ;  /* 0x0000001427007210 */ /* 0x081fe40007f9e0ff */
[-C--:B------:R-:W-:Y:S01]  /*2c6f0*/  IADD3 R15, P5, PT, R38, R20.reuse, RZ ;  /* 0x00000014260f7210 */ /* 0x080fe20007fbe0ff */
[----:B------:R-:W-:Y:S01]  /*2c700*/  STL [R1+0x898], R11 ;  /* 0x0008980b01007387 */ /* 0x000fe20000100800 */
[----:B------:R-:W-:Y:S01]  /*2c710*/  LEA.HI.X.SX32 R19, R41, R17, 0x1, P1 ;  /* 0x0000001129137211 */ /* 0x000fe200008f0eff */
[----:B------:R-:W-:Y:S02]  /*2c720*/  IMAD R34, R34, UR34, RZ ;  /* 0x0000002222227c24 */ /* 0x000fe4000f8e02ff */
[----:B------:R-:W-:Y:S01]  /*2c730*/  STL [R1+0x87c], R4 ;  /* 0x00087c0401007387 */ /* 0x000fe20000100800 */
[----:B------:R-:W-:-:S03]  /*2c740*/  IADD3 R57, P6, PT, R37, R20, RZ ;  /* 0x0000001425397210 */ /* 0x000fc60007fde0ff */
[----:B------:R-:W-:Y:S01]  /*2c750*/  STL [R1+0x8a0], R0 ;  /* 0x0008a00001007387 */ /* 0x000fe20000100800 */
[----:B------:R-:W-:Y:S01]  /*2c760*/  LEA.HI.X.SX32 R12, R40, R17, 0x1, P2 ;  /* 0x00000011280c7211 */ /* 0x000fe200010f0eff */
[----:B------:R-:W-:Y:S02]  /*2c770*/  IMAD R33, R33, UR35, RZ ;  /* 0x0000002321217c24 */ /* 0x000fe4000f8e02ff */
[----:B------:R-:W-:Y:S01]  /*2c780*/  STL [R1+0x884], R2 ;  /* 0x0008840201007387 */ /* 0x000fe20000100800 */
[----:B------:R-:W-:-:S03]  /*2c790*/  IADD3 R58, P1, PT, R36, R20, RZ ;  /* 0x00000014243a7210 */ /* 0x000fc60007f3e0ff */
[----:B------:R-:W-:Y:S01]  /*2c7a0*/  STL [R1+0x8a8], R15 ;  /* 0x0008a80f01007387 */ /* 0x000fe20000100800 */
[----:B------:R-:W-:-:S03]  /*2c7b0*/  LEA.HI.X.SX32 R10, R39, R17, 0x1, P4 ;  /* 0x00000011270a7211 */ /* 0x000fc600020f0eff */
[----:B------:R-:W-:Y:S01]  /*2c7c0*/  STL [R1+0x88c], R19 ;  /* 0x00088c1301007387 */ /* 0x000fe20000100800 */
[-C--:B------:R-:W-:Y:S01]  /*2c7d0*/  IADD3 R71, P2, PT, R35, R20.reuse, RZ ;  /* 0x0000001423477210 */ /* 0x080fe20007f5e0ff */
[----:B------:R-:W-:Y:S02]  /*2c7e0*/  IMAD R32, R32, UR36, RZ ;  /* 0x0000002420207c24 */ /* 0x000fe4000f8e02ff */
[----:B------:R-:W-:Y:S01]  /*2c7f0*/  STL [R1+0x8b0], R57 ;  /* 0x0008b03901007387 */ /* 0x000fe20000100800 */
[----:B------:R-:W-:Y:S01]  /*2c800*/  IADD3 R92, P4, PT, R34, R20, RZ ;  /* 0x00000014225c7210 */ /* 0x000fe20007f9e0ff */
[----:B------:R-:W-:Y:S02]  /*2c810*/  IMAD R31, R31, UR37, RZ ;  /* 0x000000251f1f7c24 */ /* 0x000fe4000f8e02ff */
[----:B------:R-:W-:Y:S01]  /*2c820*/  STL [R1+0x894], R12 ;  /* 0x0008940c01007387 */ /* 0x000fe20000100800 */
[----:B------:R-:W-:-:S03]  /*2c830*/  LEA.HI.X.SX32 R16, R38, R17, 0x1, P5 ;  /* 0x0000001126107211 */ /* 0x000fc600028f0eff */
[----:B------:R-:W-:Y:S01]  /*2c840*/  STL [R1+0x8b8], R58 ;  /* 0x0008b83a01007387 */ /* 0x000fe20000100800 */
[----:B------:R-:W-:Y:S01]  /*2c850*/  IADD3 R82, P5, PT, R33, R20, RZ ;  /* 0x0000001421527210 */ /* 0x000fe20007fbe0ff */
[----:B------:R-:W-:Y:S02]  /*2c860*/  IMAD R30, R30, UR38, RZ ;  /* 0x000000261e1e7c24 */ /* 0x000fe4000f8e02ff */
[----:B------:R-:W-:Y:S01]  /*2c870*/  STL [R1+0x89c], R10 ;  /* 0x00089c0a01007387 */ /* 0x000fe20000100800 */
[----:B------:R-:W-:-:S03]  /*2c880*/  LEA.HI.X.SX32 R59, R37, R17, 0x1, P6 ;  /* 0x00000011253b7211 */ /* 0x000fc600030f0eff */
[----:B------:R-:W-:Y:S01]  /*2c890*/  STL [R1+0x8c0], R71 ;  /* 0x0008c04701007387 */ /* 0x000fe20000100800 */
[----:B------:R-:W-:Y:S01]  /*2c8a0*/  LEA.HI.X.SX32 R22, R36, R17, 0x1, P1 ;  /* 0x0000001124167211 */ /* 0x000fe200008f0eff */
[----:B------:R-:W-:Y:S02]  /*2c8b0*/  IMAD R29, R29, UR39, RZ ;  /* 0x000000271d1d7c24 */ /* 0x000fe4000f8e02ff */
[----:B------:R-:W-:Y:S01]  /*2c8c0*/  STL [R1+0x8c8], R92 ;  /* 0x0008c85c01007387 */ /* 0x000fe20000100800 */
[----:B------:R-:W-:-:S03]  /*2c8d0*/  IADD3 R69, P6, PT, R32, R20, RZ ;  /* 0x0000001420457210 */ /* 0x000fc60007fde0ff */
        /* <DEDUP_REMOVED lines=40> */
[----:B------:R-:W-:-:S03]  /*2cb60*/  IMAD R21, R21, UR47, RZ ;  /* 0x0000002f15157c24 */ /* 0x000fc6000f8e02ff */
[----:B------:R-:W-:Y:S01]  /*2cb70*/  STL [R1+0x90c], R86 ;  /* 0x00090c5601007387 */ /* 0x000fe20000100800 */
[----:B------:R-:W-:-:S03]  /*2cb80*/  IADD3 R63, P5, PT, R24, R20, RZ ;  /* 0x00000014183f7210 */ /* 0x000fc60007fbe0ff */
[----:B------:R-:W-:Y:S01]  /*2cb90*/  STL [R1+0x8ec], R68 ;  /* 0x0008ec4401007387 */ /* 0x000fe20000100800 */
[----:B------:R-:W-:-:S03]  /*2cba0*/  LEA.HI.X.SX32 R78, R81, R17, 0x1, P6 ;  /* 0x00000011514e7211 */ /* 0x000fc600030f0eff */
[----:B------:R-:W-:Y:S01]  /*2cbb0*/  STL [R1+0x910], R75 ;  /* 0x0009104b01007387 */ /* 0x000fe20000100800 */
[----:B------:R-:W-:-:S03]  /*2cbc0*/  IADD3 R84, P6, PT, R23, R20, RZ ;  /* 0x0000001417547210 */ /* 0x000fc60007fde0ff */
[----:B------:R-:W-:Y:S04]  /*2cbd0*/  STL [R1+0x8f4], R89 ;  /* 0x0008f45901007387 */ /* 0x000fe80000100800 */
[----:B------:R-:W2:Y:S01]  /*2cbe0*/  LDL R81, [R1+0x85c] ;  /* 0x00085c0001517983 */ /* 0x000ea20000100800 */
[----:B------:R-:W-:-:S03]  /*2cbf0*/  LEA.HI.X.SX32 R66, R27, R17, 0x1, P1 ;  /* 0x000000111b427211 */ /* 0x000fc600008f0eff */
[----:B------:R-:W-:Y:S01]  /*2cc00*/  STL [R1+0x914], R63 ;  /* 0x0009143f01007387 */ /* 0x000fe20000100800 */
[----:B------:R-:W-:-:S03]  /*2cc10*/  IADD3 R73, P1, PT, R21, R20, RZ ;  /* 0x0000001415497210 */ /* 0x000fc60007f3e0ff */
[----:B------:R-:W-:Y:S01]  /*2cc20*/  STL [R1+0x8fc], R78 ;  /* 0x0008fc4e01007387 */ /* 0x000fe20000100800 */
[----:B------:R-:W-:-:S03]  /*2cc30*/  LEA.HI.X.SX32 R87, R26, R17, 0x1, P2 ;  /* 0x000000111a577211 */ /* 0x000fc600010f0eff */
[----:B------:R-:W-:Y:S04]  /*2cc40*/  STL [R1+0x918], R84 ;  /* 0x0009185401007387 */ /* 0x000fe80000100800 */
[----:B------:R-:W3:Y:S01]  /*2cc50*/  LDL R20, [R1+0x770] ;  /* 0x0007700001147983 */ /* 0x000ee20000100800 */
[----:B------:R-:W-:-:S03]  /*2cc60*/  LEA.HI.X.SX32 R76, R25, R17, 0x1, P4 ;  /* 0x00000011194c7211 */ /* 0x000fc600020f0eff */
[----:B------:R-:W-:Y:S04]  /*2cc70*/  STL [R1+0x904], R66 ;  /* 0x0009044201007387 */ /* 0x000fe80000100800 */
[----:B------:R-:W-:Y:S04]  /*2cc80*/  STL [R1+0x810], R73 ;  /* 0x0008104901007387 */ /* 0x000fe80000100800 */
[----:B------:R-:W-:Y:S01]  /*2cc90*/  STL [R1+0x7fc], R87 ;  /* 0x0007fc5701007387 */ /* 0x000fe20000100800 */
[-C--:B------:R-:W-:Y:S02]  /*2cca0*/  LEA.HI.X.SX32 R85, R23, R17.reuse, 0x1, P6 ;  /* 0x0000001117557211 */ /* 0x080fe400030f0eff */
[----:B------:R-:W-:Y:S01]  /*2ccb0*/  LEA.HI.X.SX32 R74, R21, R17, 0x1, P1 ;  /* 0x00000011154a7211 */ /* 0x000fe200008f0eff */
[----:B------:R-:W4:Y:S04]  /*2ccc0*/  LDL R23, [R1+0x858] ;  /* 0x0008580001177983 */ /* 0x000f280000100800 */
[----:B------:R-:W-:Y:S04]  /*2ccd0*/  STL [R1+0x804], R76 ;  /* 0x0008044c01007387 */ /* 0x000fe80000100800 */
[----:B------:R-:W3:Y:S01]  /*2cce0*/  LDL R21, [R1+0x76c] ;  /* 0x00076c0001157983 */ /* 0x000ee20000100800 */
[----:B------:R-:W-:-:S02]  /*2ccf0*/  PRMT R56, RZ, 0x7610, R56 ;  /* 0x00007610ff387816 */ /* 0x000fc40000000038 */
[----:B------:R-:W-:Y:S01]  /*2cd00*/  LEA.HI.X.SX32 R64, R24, R17, 0x1, P5 ;  /* 0x0000001118407211 */ /* 0x000fe200028f0eff */
[----:B------:R0:W-:Y:S04]  /*2cd10*/  STS.U8 [R14+UR4+0x22680], R60 ;  /* 0x0226803c0e007988 */ /* 0x0001e80008000004 */
[----:B0-----:R-:W2:Y:S04]  /*2cd20*/  LDL R60, [R1+0x854] ;  /* 0x00085400013c7983 */ /* 0x001ea80000100800 */
[----:B------:R0:W-:Y:S04]  /*2cd30*/  STL [R1+0x80c], R85 ;  /* 0x00080c5501007387 */ /* 0x0001e80000100800 */
[----:B------:R0:W-:Y:S04]  /*2cd40*/  STL [R1+0x808], R64 ;  /* 0x0008084001007387 */ /* 0x0001e80000100800 */
[----:B------:R0:W-:Y:S04]  /*2cd50*/  STL [R1+0x800], R74 ;  /* 0x0008004a01007387 */ /* 0x0001e80000100800 */
[----:B---3--:R1:W3:Y:S04]  /*2cd60*/  @P0 LDG.E.U8 R56, desc[UR14][R20.64] ;  /* 0x0000000e14380981 */ /* 0x0082e8000c1e1100 */
[----:B------:R-:W1:Y:S04]  /*2cd70*/  LDL R20, [R1+0x774] ;  /* 0x0007740001147983 */ /* 0x000e680000100800 */
[----:B------:R-:W1:Y:S01]  /*2cd80*/  LDL R21, [R1+0x778] ;  /* 0x0007780001157983 */ /* 0x000e620000100800 */
[----:B------:R-:W-:-:S02]  /*2cd90*/  PRMT R55, RZ, 0x7610, R55 ;  /* 0x00007610ff377816 */ /* 0x000fc40000000037 */
[----:B-1----:R-:W-:-:S04]  /*2cda0*/  @P0 LOP3.LUT R21, R21, R20, RZ, 0x3c, !PT ;  /* 0x0000001415150212 */ /* 0x002fc800078e3cff */
[----:B------:R-:W-:-:S04]  /*2cdb0*/  @P0 LOP3.LUT R20, R21, R20, RZ, 0x3c, !PT ;  /* 0x0000001415140212 */ /* 0x000fc800078e3cff */
[----:B------:R-:W-:-:S05]  /*2cdc0*/  @P0 LOP3.LUT R21, R21, R20, RZ, 0x3c, !PT ;  /* 0x0000001415150212 */ /* 0x000fca00078e3cff */
[----:B------:R1:W2:Y:S04]  /*2cdd0*/  @P0 LDG.E.U8 R55, desc[UR14][R20.64] ;  /* 0x0000000e14370981 */ /* 0x0002a8000c1e1100 */
[----:B------:R-:W1:Y:S04]  /*2cde0*/  LDL R20, [R1+0x7ac] ;  /* 0x0007ac0001147983 */ /* 0x000e680000100800 */
[----:B------:R-:W1:Y:S01]  /*2cdf0*/  LDL R21, [R1+0x7b0] ;  /* 0x0007b00001157983 */ /* 0x000e620000100800 */
[----:B------:R-:W-:Y:S02]  /*2ce00*/  PRMT R54, RZ, 0x7610, R54 ;  /* 0x00007610ff367816 */ /* 0x000fe40000000036 */
        /* <DEDUP_REMOVED lines=42> */
[----:B------:R-:W-:-:S02]  /*2d0b0*/  PRMT R47, RZ, 0x7610, R47 ;  /* 0x00007610ff2f7816 */ /* 0x000fc4000000002f */
[----:B------:R-:W-:Y:S02]  /*2d0c0*/  PRMT R46, RZ, 0x7610, R46 ;  /* 0x00007610ff2e7816 */ /* 0x000fe4000000002e */
[----:B------:R-:W-:Y:S02]  /*2d0d0*/  PRMT R45, RZ, 0x7610, R45 ;  /* 0x00007610ff2d7816 */ /* 0x000fe4000000002d */
[----:B------:R-:W-:Y:S02]  /*2d0e0*/  PRMT R44, RZ, 0x7610, R44 ;  /* 0x00007610ff2c7816 */ /* 0x000fe4000000002c */
[----:B------:R-:W-:Y:S02]  /*2d0f0*/  PRMT R43, RZ, 0x7610, R43 ;  /* 0x00007610ff2b7816 */ /* 0x000fe4000000002b */
        /* <DEDUP_REMOVED lines=15> */
[----:B-1----:R-:W-:-:S04]  /*2d1f0*/  @P0 LOP3.LUT R21, R21, R20, RZ, 0x3c, !PT ;  /* 0x0000001415150212 */ /* 0x002fc800078e3cff */
[----:B------:R-:W-:-:S04]  /*2d200*/  @P0 LOP3.LUT R20, R21, R20, RZ, 0x3c, !PT ;  /* 0x0000001415140212 */ /* 0x000fc800078e3cff */
[----:B------:R-:W-:-:S05]  /*2d210*/  @P0 LOP3.LUT R21, R21, R20, RZ, 0x3c, !PT ;  /* 0x0000001415150212 */ /* 0x000fca00078e3cff */
[----:B------:R4:W3:Y:S02]  /*2d220*/  @P0 LDG.E.U8 R48, desc[UR14][R20.64] ;  /* 0x0000000e14300981 */ /* 0x0008e4000c1e1100 */
[----:B----4-:R-:W-:Y:S02]  /*2d230*/  @P0 IMAD.MOV.U32 R20, RZ, RZ, R23 ;  /* 0x000000ffff140224 */ /* 0x010fe400078e0017 */
[----:B--2---:R-:W-:-:S05]  /*2d240*/  @P0 IMAD.MOV.U32 R21, RZ, RZ, R60 ;  /* 0x000000ffff150224 */ /* 0x004fca00078e003c */
[----:B------:R1:W2:Y:S02]  /*2d250*/  @P0 LDG.E.U8 R47, desc[UR14][R20.64] ;  /* 0x0000000e142f0981 */ /* 0x0002a4000c1e1100 */
[----:B-1----:R-:W-:Y:S02]  /*2d260*/  @P0 IMAD.MOV.U32 R20, RZ, RZ, R62 ;  /* 0x000000ffff140224 */ /* 0x002fe400078e003e */
[----:B------:R-:W-:Y:S01]  /*2d270*/  @P0 IMAD.MOV.U32 R21, RZ, RZ, R81 ;  /* 0x000000ffff150224 */ /* 0x000fe200078e0051 */
[----:B------:R-:W4:Y:S04]  /*2d280*/  LDL.LU R62, [R1+0x1d10] ;  /* 0x001d1000013e7983 */ /* 0x000f280000300800 */
[----:B------:R1:W2:Y:S02]  /*2d290*/  @P0 LDG.E.U8 R46, desc[UR14][R20.64] ;  /* 0x0000000e142e0981 */ /* 0x0002a4000c1e1100 */
[----:B-1----:R-:W-:-:S02]  /*2d2a0*/  @P0 IMAD.MOV.U32 R21, RZ, RZ, R61 ;  /* 0x000000ffff150224 */ /* 0x002fc400078e003d */
[----:B------:R-:W2:Y:S01]  /*2d2b0*/  LDL.LU R61, [R1+0x1d0c] ;  /* 0x001d0c00013d7983 */ /* 0x000ea20000300800 */
[----:B------:R-:W-:Y:S02]  /*2d2c0*/  @P0 IMAD.MOV.U32 R20, RZ, RZ, R9 ;  /* 0x000000ffff140224 */ /* 0x000fe400078e0009 */
[----:B------:R-:W-:Y:S01]  /*2d2d0*/  @P0 IMAD.MOV.U32 R23, RZ, RZ, R87 ;  /* 0x000000ffff170224 */ /* 0x000fe200078e0057 */
[----:B------:R-:W-:Y:S02]  /*2d2e0*/  PRMT R34, RZ, 0x7610, R34 ;  /* 0x00007610ff227816 */ /* 0x000fe40000000022 */
[----:B------:R-:W-:Y:S02]  /*2d2f0*/  PRMT R31, RZ, 0x7610, R31 ;  /* 0x00007610ff1f7816 */ /* 0x000fe4000000001f */
[----:B------:R-:W-:Y:S01]  /*2d300*/  PRMT R28, RZ, 0x7610, R28 ;  /* 0x00007610ff1c7816 */ /* 0x000fe2000000001c */
[----:B------:R1:W2:Y:S01]  /*2d310*/  @P0 LDG.E.U8 R45, desc[UR14][R20.64] ;  /* 0x0000000e142d0981 */ /* 0x0002a2000c1e1100 */
[----:B------:R-:W-:-:S02]  /*2d320*/  PRMT R25, RZ, 0x7610, R25 ;  /* 0x00007610ff197816 */ /* 0x000fc40000000019 */
[----:B------:R-:W-:Y:S01]  /*2d330*/  PRMT R17, RZ, 0x7610, R17 ;  /* 0x00007610ff117816 */ /* 0x000fe20000000011 */
[----:B------:R-:W5:Y:S01]  /*2d340*/  LDL.LU R9, [R1+0x1d08] ;  /* 0x001d080001097983 */ /* 0x000f620000300800 */
[----:B-1----:R-:W-:Y:S02]  /*2d350*/  @P0 IMAD.MOV.U32 R20, RZ, RZ, R5 ;  /* 0x000000ffff140224 */ /* 0x002fe400078e0005 */
[----:B------:R-:W-:Y:S02]  /*2d360*/  @P0 IMAD.MOV.U32 R21, RZ, RZ, R7 ;  /* 0x000000ffff150224 */ /* 0x000fe400078e0007 */
[----:B------:R-:W5:Y:S04]  /*2d370*/  LDL.LU R7, [R1+0x1d04] ;  /* 0x001d040001077983 */ /* 0x000f680000300800 */
[----:B------:R1:W2:Y:S04]  /*2d380*/  @P0 LDG.E.U8 R44, desc[UR14][R20.64] ;  /* 0x0000000e142c0981 */ /* 0x0002a8000c1e1100 */
[----:B------:R-:W5:Y:S01]  /*2d390*/  LDL.LU R5, [R1+0x1d00] ;  /* 0x001d000001057983 */ /* 0x000f620000300800 */
[----:B-1----:R-:W-:-:S02]  /*2d3a0*/  @P0 IMAD.MOV.U32 R20, RZ, RZ, R6 ;  /* 0x000000ffff140224 */ /* 0x002fc400078e0006 */
        /* <DEDUP_REMOVED lines=17> */
[----:B------:R1:W2:Y:S02]  /*2d4c0*/  @P0 LDG.E.U8 R40, desc[UR14][R20.64] ;  /* 0x0000000e14280981 */ /* 0x0002a4000c1e1100 */
[----:B-1----:R-:W-:Y:S02]  /*2d4d0*/  @P0 IMAD.MOV.U32 R20, RZ, RZ, R11 ;  /* 0x000000ffff140224 */ /* 0x002fe400078e000b */
[----:B------:R-:W-:-:S05]  /*2d4e0*/  @P0 IMAD.MOV.U32 R21, RZ, RZ, R12 ;  /* 0x000000ffff150224 */ /* 0x000fca00078e000c */
[----:B------:R1:W3:Y:S02]  /*2d4f0*/  @P0 LDG.E.U8 R39, desc[UR14][R20.64] ;  /* 0x0000000e14270981 */ /* 0x0002e4000c1e1100 */
        /* <DEDUP_REMOVED lines=14> */
[----:B------:R1:W3:Y:S01]  /*2d5e0*/  @P0 LDG.E.U8 R33, desc[UR14][R20.64] ;  /* 0x0000000e14210981 */ /* 0x0002e2000c1e1100 */
[----:B------:R-:W-:-:S05]  /*2d5f0*/  @P0 IMAD.MOV.U32 R22, RZ, RZ, R86 ;  /* 0x000000ffff160224 */ /* 0x000fca00078e0056 */
[----:B------:R0:W3:Y:S01]  /*2d600*/  @P0 LDG.E.U8 R24, desc[UR14][R22.64] ;  /* 0x0000000e16180981 */ /* 0x0000e2000c1e1100 */
[----:B-1----:R-:W-:Y:S02]  /*2d610*/  @P0 IMAD.MOV.U32 R20, RZ, RZ, R90 ;  /* 0x000000ffff140224 */ /* 0x002fe400078e005a */
[----:B------:R-:W-:-:S05]  /*2d620*/  @P0 IMAD.MOV.U32 R21, RZ, RZ, R91 ;  /* 0x000000ffff150224 */ /* 0x000fca00078e005b */
[----:B------:R1:W3:Y:S01]  /*2d630*/  @P0 LDG.E.U8 R30, desc[UR14][R20.64] ;  /* 0x0000000e141e0981 */ /* 0x0002e2000c1e1100 */
[----:B0-----:R-:W-:Y:S02]  /*2d640*/  @P0 IMAD.MOV.U32 R22, RZ, RZ, R84 ;  /* 0x000000ffff160224 */ /* 0x001fe400078e0054 */
[----:B------:R-:W-:Y:S02]  /*2d650*/  @P0 IMAD.MOV.U32 R23, RZ, RZ, R85 ;  /* 0x000000ffff170224 */ /* 0x000fe400078e0055 */
[----:B-1----:R-:W-:Y:S02]  /*2d660*/  @P0 IMAD.MOV.U32 R20, RZ, RZ, R88 ;  /* 0x000000ffff140224 */ /* 0x002fe400078e0058 */
[----:B------:R-:W-:-:S05]  /*2d670*/  @P0 IMAD.MOV.U32 R21, RZ, RZ, R89 ;  /* 0x000000ffff150224 */ /* 0x000fca00078e0059 */
[----:B------:R0:W3:Y:S02]  /*2d680*/  @P0 LDG.E.U8 R27, desc[UR14][R20.64] ;  /* 0x0000000e141b0981 */ /* 0x0000e4000c1e1100 */
[----:B0-----:R-:W-:-:S06]  /*2d690*/  PRMT R21, RZ, 0x7610, R21 ;  /* 0x00007610ff157816 */ /* 0x001fcc0000000015 */
[----:B------:R0:W3:Y:S01]  /*2d6a0*/  @P0 LDG.E.U8 R21, desc[UR14][R22.64] ;  /* 0x0000000e16150981 */ /* 0x0000e2000c1e1100 */
[----:B------:R-:W-:Y:S02]  /*2d6b0*/  @P0 IMAD.MOV.U32 R58, RZ, RZ, R77 ;  /* 0x000000ffff3a0224 */ /* 0x000fe400078e004d */
[----:B------:R-:W-:-:S05]  /*2d6c0*/  @P0 IMAD.MOV.U32 R59, RZ, RZ, R78 ;  /* 0x000000ffff3b0224 */ /* 0x000fca00078e004e */
[----:B------:R1:W3:Y:S01]  /*2d6d0*/  @P0 LDG.E.U8 R26, desc[UR14][R58.64] ;  /* 0x0000000e3a1a0981 */ /* 0x0002e2000c1e1100 */
[----:B0-----:R-:W-:Y:S02]  /*2d6e0*/  @P0 IMAD.MOV.U32 R22, RZ, RZ, R82 ;  /* 0x000000ffff160224 */ /* 0x001fe400078e0052 */
[----:B------:R-:W-:-:S05]  /*2d6f0*/  @P0 IMAD.MOV.U32 R23, RZ, RZ, R83 ;  /* 0x000000ffff170224 */ /* 0x000fca00078e0053 */
[----:B------:R0:W3:Y:S01]  /*2d700*/  @P0 LDG.E.U8 R32, desc[UR14][R22.64] ;  /* 0x0000000e16200981 */ /* 0x0000e2000c1e1100 */
[----:B-1----:R-:W-:Y:S02]  /*2d710*/  @P0 IMAD.MOV.U32 R58, RZ, RZ, R75 ;  /* 0x000000ffff3a0224 */ /* 0x002fe400078e004b */
[----:B------:R-:W-:Y:S02]  /*2d720*/  @P0 IMAD.MOV.U32 R59, RZ, RZ, R76 ;  /* 0x000000ffff3b0224 */ /* 0x000fe400078e004c */
[----:B0-----:R-:W-:Y:S02]  /*2d730*/  @P0 IMAD.MOV.U32 R22, RZ, RZ, R79 ;  /* 0x000000ffff160224 */ /* 0x001fe400078e004f */
[----:B------:R-:W-:Y:S01]  /*2d740*/  @P0 IMAD.MOV.U32 R23, RZ, RZ, R80 ;  /* 0x000000ffff170224 */ /* 0x000fe200078e0050 */
[----:B------:R-:W-:Y:S01]  /*2d750*/  PRMT R20, RZ, 0x7610, R20 ;  /* 0x00007610ff147816 */ /* 0x000fe20000000014 */
[----:B------:R-:W0:Y:S03]  /*2d760*/  S2R R0, SR_TID.X ;  /* 0x0000000000007919 */ /* 0x000e260000002100 */
[----:B------:R1:W3:Y:S01]  /*2d770*/  @P0 LDG.E.U8 R29, desc[UR14][R22.64] ;  /* 0x0000000e161d0981 */ /* 0x0002e2000c1e1100 */
[----:B------:R-:W0:Y:S01]  /*2d780*/  LDC R80, c[0x0][0x3a0] ;  /* 0x0000e800ff507b82 */ /* 0x000e220000000800 */
[----:B-1----:R-:W-:-:S06]  /*2d790*/  PRMT R23, RZ, 0x7610, R23 ;  /* 0x00007610ff177816 */ /* 0x002fcc0000000017 */
        /* <DEDUP_REMOVED lines=13> */
[----:B------:R-:W-:Y:S01]  /*2d870*/  PRMT R22, RZ, 0x7610, R22 ;  /* 0x00007610ff167816 */ /* 0x000fe20000000016 */
[----:B-1----:R-:W-:Y:S02]  /*2d880*/  @P0 IMAD.MOV.U32 R58, RZ, RZ, R65 ;  /* 0x000000ffff3a0224 */ /* 0x002fe400078e0041 */
[----:B------:R-:W-:-:S05]  /*2d890*/  @P0 IMAD.MOV.U32 R59, RZ, RZ, R66 ;  /* 0x000000ffff3b0224 */ /* 0x000fca00078e0042 */
[----:B------:R1:W3:Y:S02]  /*2d8a0*/  @P0 LDG.E.U8 R25, desc[UR14][R58.64] ;  /* 0x0000000e3a190981 */ /* 0x0002e4000c1e1100 */
[----:B-1----:R-:W-:Y:S02]  /*2d8b0*/  @P0 IMAD.MOV.U32 R58, RZ, RZ, R63 ;  /* 0x000000ffff3a0224 */ /* 0x002fe400078e003f */
[----:B------:R-:W-:-:S05]  /*2d8c0*/  @P0 IMAD.MOV.U32 R59, RZ, RZ, R64 ;  /* 0x000000ffff3b0224 */ /* 0x000fca00078e0040 */
[----:B------:R2:W3:Y:S02]  /*2d8d0*/  @P0 LDG.E.U8 R22, desc[UR14][R58.64] ;  /* 0x0000000e3a160981 */ /* 0x0004e4000c1e1100 */
[----:B--2---:R-:W-:Y:S02]  /*2d8e0*/  @P0 IMAD.MOV.U32 R58, RZ, RZ, R61 ;  /* 0x000000ffff3a0224 */ /* 0x004fe400078e003d */
[----:B----4-:R-:W-:-:S05]  /*2d8f0*/  @P0 IMAD.MOV.U32 R59, RZ, RZ, R62 ;  /* 0x000000ffff3b0224 */ /* 0x010fca00078e003e */
[----:B------:R-:W2:Y:S01]  /*2d900*/  @P0 LDG.E.U8 R17, desc[UR14][R58.64] ;  /* 0x0000000e3a110981 */ /* 0x000ea2000c1e1100 */
[----:B0-----:R-:W-:Y:S01]  /*2d910*/  LOP3.LUT R0, R0, 0x7f, RZ, 0xc0, !PT ;  /* 0x0000007f00007812 */ /* 0x001fe200078ec0ff */
[----:B------:R-:W0:Y:S01]  /*2d920*/  S2R R11, SR_TID.X ;  /* 0x00000000000b7919 */ /* 0x000e220000002100 */
[----:B------:R-:W1:Y:S02]  /*2d930*/  S2R R13, SR_TID.X ;  /* 0x00000000000d7919 */ /* 0x000e640000002100 */
[C---:B------:R-:W-:Y:S02]  /*2d940*/  LOP3.LUT R15, R0.reuse, 0x60, RZ, 0x3c, !PT ;  /* 0x00000060000f7812 */ /* 0x040fe400078e3cff */
[----:B------:R-:W-:Y:S01]  /*2d950*/  LOP3.LUT R16, R0, 0x70, RZ, 0x3c, !PT ;  /* 0x0000007000107812 */ /* 0x000fe200078e3cff */
[----:B------:R-:W-:Y:S01]  /*2d960*/  VIADD R80, R80, 0x7f ;  /* 0x0000007f50507836 */ /* 0x000fe20000000000 */
[----:B------:R-:W-:-:S04]  /*2d970*/  ISETP.NE.U32.AND P0, PT, RZ, UR11, PT ;  /* 0x0000000bff007c0c */ /* 0x000fc8000bf05070 */
[----:B------:R-:W-:Y:S02]  /*2d980*/  ISETP.LT.OR P1, PT, R80, 0x80, P0 ;  /* 0x000000805000780c */ /* 0x000fe40000721670 */
[----:B------:R-:W-:Y:S02]  /*2d990*/  LOP3.LUT R10, R0, 0x10, RZ, 0x3c, !PT ;  /* 0x00000010000a7812 */ /* 0x000fe400078e3cff */
[----:B------:R-:W-:Y:S02]  /*2d9a0*/  ISETP.GE.AND P2, PT, R80, 0x100, PT ;  /* 0x000001005000780c */ /* 0x000fe40003f46270 */
[----:B0-----:R-:W-:Y:S02]  /*2d9b0*/  LOP3.LUT R11, R11, 0x7f, RZ, 0xc0, !PT ;  /* 0x0000007f0b0b7812 */ /* 0x001fe400078ec0ff */
[----:B-1----:R-:W-:Y:S01]  /*2d9c0*/  LOP3.LUT R13, R13, 0x7f, RZ, 0xc0, !PT ;  /* 0x0000007f0d0d7812 */ /* 0x002fe200078ec0ff */
[----:B---3--:R0:W-:Y:S01]  /*2d9d0*/  STS.U8 [R14+UR4+0x22a80], R36 ;  /* 0x022a80240e007988 */ /* 0x0081e20008000004 */
[----:B------:R-:W-:-:S02]  /*2d9e0*/  LOP3.LUT R12, R11, 0x30, RZ, 0x3c, !PT ;  /* 0x000000300b0c7812 */ /* 0x000fc400078e3cff */
[----:B------:R-:W-:Y:S01]  /*2d9f0*/  LOP3.LUT R13, R13, 0x40, RZ, 0x3c, !PT ;  /* 0x000000400d0d7812 */ /* 0x000fe200078e3cff */
[----:B------:R0:W-:Y:S04]  /*2da00*/  STS.U8 [R14+UR4+0x22e80], R33 ;  /* 0x022e80210e007988 */ /* 0x0001e80008000004 */
        /* <DEDUP_REMOVED lines=35> */
[----:B--2---:R0:W-:Y:S01]  /*2dc40*/  STS.U8 [R16+UR4+0x23f80], R17 ;  /* 0x023f801110007988 */ /* 0x0041e20008000004 */
[----:B------:R1:W-:Y:S06]  /*2dc50*/  MEMBAR.ALL.CTA ;  /* 0x0000000000007992 */ /* 0x0003ec0000008000 */
[----:B-1----:R-:W1:Y:S01]  /*2dc60*/  FENCE.VIEW.ASYNC.S ;  /* 0x00000000000073c6 */ /* 0x002e620000000000 */
[----:B------:R-:W-:Y:S01]  /*2dc70*/  LOP3.LUT R11, R11, 0x20, RZ, 0x3c, !PT ;  /* 0x000000200b0b7812 */ /* 0x000fe200078e3cff */
[----:B-1----:R-:W-:Y:S06]  /*2dc80*/  BAR.SYNC.DEFER_BLOCKING 0x0 ;  /* 0x0000000000007b1d */ /* 0x002fec0000010000 */
[----:B------:R-:W-:Y:S05]  /*2dc90*/  @P1 BRA `(.L_x_6) ;  /* 0x0000000400781947 */ /* 0x000fea0003800000 */
[----:B------:R-:W-:Y:S02]  /*2dca0*/  USHF.R.U32.HI UR44, URZ, 0x4, UR4 ;  /* 0x00000004ff2c7899 */ /* 0x000fe40008011604 */
[----:B------:R-:W-:Y:S02]  /*2dcb0*/  UIADD3 UR9, UPT, UPT, UR4, 0x20000, URZ ;  /* 0x0002000004097890 */ /* 0x000fe4000fffe0ff */
[----:B------:R-:W-:Y:S02]  /*2dcc0*/  USGXT.U32 UR44, UR44, 0xe ;  /* 0x0000000e2c2c789a */ /* 0x000fe40008000000 */
[----:B------:R-:W-:Y:S02]  /*2dcd0*/  USHF.R.U32.HI UR9, URZ, 0x4, UR9 ;  /* 0x00000004ff097899 */ /* 0x000fe40008011609 */
[----:B------:R-:W-:Y:S02]  /*2dce0*/  UIADD3 UR48, UP1, UPT, UR44, 0x100, URZ ;  /* 0x000001002c307890 */ /* 0x000fe4000ff3e0ff */
[----:B------:R-:W-:Y:S01]  /*2dcf0*/  USGXT.U32 UR50, UR9, 0xe ;  /* 0x0000000e0932789a */ /* 0x000fe20008000000 */
[----:B------:R-:W-:Y:S01]  /*2dd00*/  UMOV UR8, URZ ;  /* 0x000000ff00087c82 */ /* 0x000fe20008000000 */
[----:B------:R-:W-:Y:S01]  /*2dd10*/  UMOV UR45, URZ ;  /* 0x000000ff002d7c82 */ /* 0x000fe20008000000 */
[----:B------:R-:W-:-:S02]  /*2dd20*/  UIADD3.X UR49, UPT, UPT, UR8, 0x40004040, URZ, UP1, !UPT ;  /* 0x4000404008317890 */ /* 0x000fc40008ffe4ff */
[----:B------:R-:W-:Y:S01]  /*2dd30*/  UIADD3 UR52, UP1, UPT, UR50, 0x2, URZ ;  /* 0x0000000232347890 */ /* 0x000fe2000ff3e0ff */
[----:B------:R-:W-:Y:S01]  /*2dd40*/  UMOV UR56, UR6 ;  /* 0x0000000600387c82 */ /* 0x000fe20008000000 */
[----:B------:R-:W-:Y:S02]  /*2dd50*/  UMOV UR57, URZ ;  /* 0x000000ff00397c82 */ /* 0x000fe40008000000 */
[----:B------:R-:W-:Y:S01]  /*2dd60*/  UIADD3.X UR53, UPT, UPT, UR45, 0x40004040, URZ, UP1, !UPT ;  /* 0x400040402d357890 */ /* 0x000fe20008ffe4ff */
[----:B------:R-:W-:Y:S01]  /*2dd70*/  UMOV UR8, UR56 ;  /* 0x0000003800087c82 */ /* 0x000fe20008000000 */
[----:B------:R-:W-:Y:S02]  /*2dd80*/  UIADD3.64 UR56, UPT, UPT, UR48, 0x100, URZ ;  /* 0x0000010030387897 */ /* 0x000fe4000fffe0ff */
[----:B------:R-:W-:Y:S02]  /*2dd90*/  UIADD3.64 UR64, UPT, UPT, UR52, 0x2, URZ ;  /* 0x0000000234407897 */ /* 0x000fe4000fffe0ff */
[----:B------:R-:W-:-:S02]  /*2dda0*/  UIADD3.64 UR58, UPT, UPT, UR48, 0x200, URZ ;  /* 0x00000200303a7897 */ /* 0x000fc4000fffe0ff */
[----:B------:R-:W-:Y:S01]  /*2ddb0*/  UIADD3.64 UR68, UPT, UPT, UR52, 0x4, URZ ;  /* 0x0000000434447897 */ /* 0x000fe2000fffe0ff */
[----:B------:R-:W-:Y:S01]  /*2ddc0*/  UMOV UR18, 0x0 ;  /* 0x0000000000127882 */ /* 0x000fe20000000000 */
[----:B------:R-:W-:Y:S01]  /*2ddd0*/  UMOV UR19, 0x8208490 ;  /* 0x0820849000137882 */ /* 0x000fe20000000000 */
[----:B------:R-:W-:Y:S02]  /*2dde0*/  UIADD3 UR12, UPT, UPT, UR5, 0x80, URZ ;  /* 0x00000080050c7890 */ /* 0x000fe4000fffe0ff */
[----:B------:R-:W-:Y:S01]  /*2ddf0*/  UIADD3.64 UR60, UPT, UPT, UR48, 0x300, URZ ;  /* 0x00000300303c7897 */ /* 0x000fe2000fffe0ff */
[----:B------:R-:W-:Y:S01]  /*2de00*/  UMOV UR45, 0x40004040 ;  /* 0x40004040002d7882 */ /* 0x000fe20000000000 */
[----:B------:R-:W-:Y:S01]  /*2de10*/  UMOV UR51, 0x40004040 ;  /* 0x4000404000337882 */ /* 0x000fe20000000000 */
[----:B------:R-:W-:Y:S02]  /*2de20*/  UIADD3 UR76, UPT, UPT, UR5, 0x80, URZ ;  /* 0x00000080054c7890 */ /* 0x000fe4000fffe0ff */
[----:B------:R1:W-:Y:S01]  /*2de30*/  UTCQMMA gdesc[UR44], gdesc[UR50], tmem[UR5], tmem[UR18], idesc[UR19], !UPT ;  /* 0x00ff12322c0075ea */ /* 0x0003e2000f800305 */
[----:B------:R-:W-:Y:S01]  /*2de40*/  UIADD3.64 UR62, UPT, UPT, UR48, 0x400, URZ ;  /* 0x00000400303e7897 */ /* 0x000fe2000fffe0ff */
[----:B------:R-:W-:Y:S01]  /*2de50*/  UMOV UR26, 0x0 ;  /* 0x00000000001a7882 */ /* 0x000fe20000000000 */
[----:B------:R-:W-:Y:S01]  /*2de60*/  UMOV UR27, 0x8208490 ;  /* 0x08208490001b7882 */ /* 0x000fe20000000000 */
[----:B------:R-:W-:-:S02]  /*2de70*/  UIADD3 UR75, UPT, UPT, UR5, 0x80, URZ ;  /* 0x00000080054b7890 */ /* 0x000fc4000fffe0ff */
[----:B------:R2:W-:Y:S01]  /*2de80*/  UTCQMMA gdesc[UR48], gdesc[UR52], tmem[UR5], tmem[UR26], idesc[UR27], UPT ;  /* 0x00ff1a34300075ea */ /* 0x0005e2000b800305 */
[----:B------:R-:W-:Y:S01]  /*2de90*/  UIADD3.64 UR66, UPT, UPT, UR48, 0x500, URZ ;  /* 0x0000050030427897 */ /* 0x000fe2000fffe0ff */
[----:B------:R-:W-:Y:S01]  /*2dea0*/  UMOV UR38, 0x0 ;  /* 0x0000000000267882 */ /* 0x000fe20000000000 */
[----:B------:R-:W-:Y:S01]  /*2deb0*/  UMOV UR39, 0x8208490 ;  /* 0x0820849000277882 */ /* 0x000fe20000000000 */
[----:B------:R-:W-:Y:S02]  /*2dec0*/  UIADD3 UR74, UPT, UPT, UR5, 0x80, URZ ;  /* 0x00000080054a7890 */ /* 0x000fe4000fffe0ff */
[----:B------:R3:W-:Y:S01]  /*2ded0*/  UTCQMMA gdesc[UR56], gdesc[UR64], tmem[UR5], tmem[UR38], idesc[UR39], UPT ;  /* 0x00ff2640380075ea */ /* 0x0007e2000b800305 */
[----:B-1----:R-:W-:Y:S02]  /*2dee0*/  UIADD3.64 UR44, UPT, UPT, UR48, 0x600, URZ ;  /* 0x00000600302c7897 */ /* 0x002fe4000fffe0ff */
[----:B------:R-:W-:Y:S02]  /*2def0*/  UIADD3 UR73, UPT, UPT, UR5, 0x100, URZ ;  /* 0x0000010005497890 */ /* 0x000fe4000fffe0ff */
[----:B------:R-:W-:Y:S01]  /*2df00*/  UIADD3.64 UR18, UPT, UPT, UR48, 0x700, URZ ;  /* 0x0000070030127897 */ /* 0x000fe2000fffe0ff */
[----:B------:R-:W-:Y:S01]  /*2df10*/  UMOV UR30, 0x0 ;  /* 0x00000000001e7882 */ /* 0x000fe20000000000 */
[----:B------:R-:W-:Y:S01]  /*2df20*/  UMOV UR31, 0x8208490 ;  /* 0x08208490001f7882 */ /* 0x000fe20000000000 */
[----:B------:R-:W-:-:S02]  /*2df30*/  UIADD3 UR72, UPT, UPT, UR5, 0x100, URZ ;  /* 0x0000010005487890 */ /* 0x000fc4000fffe0ff */
[----:B------:R1:W-:Y:S01]  /*2df40*/  UTCQMMA gdesc[UR58], gdesc[UR68], tmem[UR5], tmem[UR30], idesc[UR31], UPT ;  /* 0x00ff1e443a0075ea */ /* 0x0003e2000b800305 */
[----:B--2---:R-:W-:Y:S02]  /*2df50*/  UIADD3.64 UR26, UPT, UPT, UR48, 0x800, URZ ;  /* 0x00000800301a7897 */ /* 0x004fe4000fffe0ff */
[----:B------:R-:W-:Y:S02]  /*2df60*/  UIADD3 UR71, UPT, UPT, UR5, 0x100, URZ ;  /* 0x0000010005477890 */ /* 0x000fe4000fffe0ff */
[----:B---3--:R-:W-:Y:S01]  /*2df70*/  UIADD3.64 UR56, UPT, UPT, UR48, 0x900, URZ ;  /* 0x0000090030387897 */ /* 0x008fe2000fffe0ff */
[----:B------:R-:W-:Y:S01]  /*2df80*/  UMOV UR22, 0x0 ;  /* 0x0000000000167882 */ /* 0x000fe20000000000 */
[----:B------:R-:W-:Y:S01]  /*2df90*/  UMOV UR23, 0x8208490 ;  /* 0x0820849000177882 */ /* 0x000fe20000000000 */
[----:B------:R-:W-:Y:S01]  /*2dfa0*/  UIADD3 UR70, UPT, UPT, UR5, 0x100, URZ ;  /* 0x0000010005467890 */ /* 0x000fe2000fffe0ff */
[----:B------:R2:W-:Y:S01]  /*2dfb0*/  UTCQMMA gdesc[UR60], gdesc[UR50], tmem[UR12], tmem[UR22], idesc[UR23], !UPT ;  /* 0x00ff16323c0075ea */ /* 0x0005e2000f80030c */
[----:B------:R-:W-:Y:S01]  /*2dfc0*/  UIADD3.64 UR38, UPT, UPT, UR48, 0xa00, URZ ;  /* 0x00000a0030267897 */ /* 0x000fe2000fffe0ff */
[----:B------:R-:W-:Y:S01]  /*2dfd0*/  UMOV UR16, 0x0 ;  /* 0x0000000000107882 */ /* 0x000fe20000000000 */
[----:B------:R-:W-:Y:S01]  /*2dfe0*/  UMOV UR17, 0x8208490 ;  /* 0x0820849000117882 */ /* 0x000fe20000000000 */
[----:B------:R-:W-:Y:S01]  /*2dff0*/  UIADD3 UR13, UPT, UPT, UR5, 0x180, URZ ;  /* 0x00000180050d7890 */ /* 0x000fe2000fffe0ff */
[----:B------:R3:W-:Y:S01]  /*2e000*/  UTCQMMA gdesc[UR62], gdesc[UR52], tmem[UR76], tmem[UR16], idesc[UR17], UPT ;  /* 0x00ff10343e0075ea */ /* 0x0007e2000b80034c */
[----:B-1----:R-:W-:Y:S01]  /*2e010*/  UIADD3.64 UR58, UPT, UPT, UR48, 0xb00, URZ ;  /* 0x00000b00303a7897 */ /* 0x002fe2000fffe0ff */
[----:B------:R-:W-:Y:S01]  /*2e020*/  UMOV UR34, 0x0 ;  /* 0x0000000000227882 */ /* 0x000fe20000000000 */
[----:B------:R-:W-:Y:S01]  /*2e030*/  UMOV UR35, 0x8208490 ;  /* 0x0820849000237882 */ /* 0x000fe20000000000 */
[----:B------:R-:W-:Y:S01]  /*2e040*/  UIADD3 UR11, UPT, UPT, UR5, 0x180, URZ ;  /* 0x00000180050b7890 */ /* 0x000fe2000fffe0ff */
[----:B------:R3:W-:Y:S01]  /*2e050*/  UTCQMMA gdesc[UR66], gdesc[UR64], tmem[UR75], tmem[UR34], idesc[UR35], UPT ;  /* 0x00ff2240420075ea */ /* 0x0007e2000b80034b */
[----:B------:R-:W-:Y:S01]  /*2e060*/  UIADD3.64 UR30, UPT, UPT, UR48, 0xc00, URZ ;  /* 0x00000c00301e7897 */ /* 0x000fe2000fffe0ff */
[----:B------:R-:W-:Y:S01]  /*2e070*/  UMOV UR24, 0x0 ;  /* 0x0000000000187882 */ /* 0x000fe20000000000 */
[----:B------:R-:W-:Y:S01]  /*2e080*/  UMOV UR25, 0x8208490 ;  /* 0x0820849000197882 */ /* 0x000fe20000000000 */
[----:B------:R-:W-:Y:S01]  /*2e090*/  UIADD3 UR10, UPT, UPT, UR5, 0x180, URZ ;  /* 0x00000180050a7890 */ /* 0x000fe2000fffe0ff */
[----:B------:R3:W-:Y:S01]  /*2e0a0*/  UTCQMMA gdesc[UR44], gdesc[UR68], tmem[UR74], tmem[UR24], idesc[UR25], UPT ;  /* 0x00ff18442c0075ea */ /* 0x0007e2000b80034a */
[----:B--2---:R-:W-:Y:S01]  /*2e0b0*/  UIADD3.64 UR22, UPT, UPT, UR48, 0xd00, URZ ;  /* 0x00000d0030167897 */ /* 0x004fe2000fffe0ff */
[----:B------:R-:W-:Y:S01]  /*2e0c0*/  UMOV UR20, 0x0 ;  /* 0x0000000000147882 */ /* 0x000fe20000000000 */
[----:B------:R-:W-:Y:S01]  /*2e0d0*/  UMOV UR21, 0x8208490 ;  /* 0x0820849000157882 */ /* 0x000fe20000000000 */
[----:B------:R-:W-:Y:S01]  /*2e0e0*/  UIADD3 UR9, UPT, UPT, UR5, 0x180, URZ ;  /* 0x0000018005097890 */ /* 0x000fe2000fffe0ff */
[----:B------:R3:W-:Y:S01]  /*2e0f0*/  UTCQMMA gdesc[UR18], gdesc[UR50], tmem[UR73], tmem[UR20], idesc[UR21], !UPT ;  /* 0x00ff1432120075ea */ /* 0x0007e2000f800349 */
[----:B------:R-:W-:Y:S01]  /*2e100*/  UIADD3.64 UR48, UPT, UPT, UR48, 0xe00, URZ ;  /* 0x00000e0030307897 */ /* 0x000fe2000fffe0ff */
[----:B------:R-:W-:Y:S01]  /*2e110*/  UMOV UR28, 0x0 ;  /* 0x00000000001c7882 */ /* 0x000fe20000000000 */
[----:B------:R-:W-:Y:S01]  /*2e120*/  UMOV UR29, 0x8208490 ;  /* 0x08208490001d7882 */ /* 0x000fe20000000000 */
[----:B------:R-:W-:Y:S01]  /*2e130*/  UMOV UR36, 0x0 ;  /* 0x0000000000247882 */ /* 0x000fe20000000000 */
[----:B------:R-:W-:Y:S01]  /*2e140*/  UMOV UR37, 0x8208490 ;  /* 0x0820849000257882 */ /* 0x000fe20000000000 */
[----:B------:R-:W-:Y:S01]  /*2e150*/  UMOV UR32, 0x0 ;  /* 0x0000000000207882 */ /* 0x000fe20000000000 */
[----:B------:R-:W-:Y:S01]  /*2e160*/  UMOV UR33, 0x8208490 ;  /* 0x0820849000217882 */ /* 0x000fe20000000000 */
[----:B------:R3:W-:Y:S01]  /*2e170*/  UTCQMMA gdesc[UR26], gdesc[UR52], tmem[UR72], tmem[UR28], idesc[UR29], UPT ;  /* 0x00ff1c341a0075ea */ /* 0x0007e2000b800348 */
        /* <DEDUP_REMOVED lines=8> */
[----:B------:R3:W-:Y:S01]  /*2e200*/  UTCQMMA gdesc[UR58], gdesc[UR50], tmem[UR13], tmem[UR40], idesc[UR41], !UPT ;  /* 0x00ff28323a0075ea */ /* 0x0007e2000f80030d */
[----:B------:R-:W-:Y:S01]  /*2e210*/  UMOV UR54, 0x0 ;  /* 0x0000000000367882 */ /* 0x000fe20000000000 */
[----:B------:R-:W-:Y:S01]  /*2e220*/  UMOV UR55, 0x8208490 ;  /* 0x0820849000377882 */ /* 0x000fe20000000000 */
[----:B------:R3:W-:Y:S01]  /*2e230*/  UTCQMMA gdesc[UR30], gdesc[UR52], tmem[UR11], tmem[UR42], idesc[UR43], UPT ;  /* 0x00ff2a341e0075ea */ /* 0x0007e2000b80030b */
[----:B------:R3:W-:Y:S01]  /*2e240*/  UTCQMMA gdesc[UR22], gdesc[UR64], tmem[UR10], tmem[UR46], idesc[UR47], UPT ;  /* 0x00ff2e40160075ea */ /* 0x0007e2000b80030a */
[----:B------:R3:W-:Y:S01]  /*2e250*/  UTCQMMA gdesc[UR48], gdesc[UR68], tmem[UR9], tmem[UR54], idesc[UR55], UPT ;  /* 0x00ff3644300075ea */ /* 0x0007e2000b800309 */
[----:B------:R3:W-:Y:S01]  /*2e260*/  UTCBAR [UR8], URZ ;  /* 0x000000ff080073e9 */ /* 0x0007e200080000ff */
[----:B------:R-:W-:Y:S01]  /*2e270*/  NOP ;  /* 0x0000000000007918 */ /* 0x000fe20000000000 */
.L_x_6:
[----:B---3--:R-:W-:Y:S01]  /*2e280*/  UMOV UR8, URZ ;  /* 0x000000ff00087c82 */ /* 0x008fe20008000000 */
[----:B------:R-:W-:Y:S05]  /*2e290*/  @!P2 BRA `(.L_x_7) ;  /* 0x000002980068a947 */ /* 0x000fea0003800000 */
[----:B0-----:R-:W-:Y:S01]  /*2e2a0*/  SHF.R.S32.HI R17, RZ, 0x1f, R80 ;  /* 0x0000001fff117819 */ /* 0x001fe20000011450 */
[----:B------:R-:W-:Y:S01]  /*2e2b0*/  UIADD3 UR10, UPT, UPT, UR4, 0x10000, URZ ;  /* 0x00010000040a7890 */ /* 0x000fe2000fffe0ff */
[----:B------:R-:W-:Y:S01]  /*2e2c0*/  IMAD.MOV.U32 R21, RZ, RZ, RZ ;  /* 0x000000ffff157224 */ /* 0x000fe200078e00ff */
[----:B------:R-:W-:Y:S01]  /*2e2d0*/  UIADD3 UR11, UPT, UPT, UR4, 0x24000, URZ ;  /* 0x00024000040b7890 */ /* 0x000fe2000fffe0ff */
[----:B------:R-:W-:Y:S01]  /*2e2e0*/  LEA.HI R17, R17, R80, RZ, 0x7 ;  /* 0x0000005011117211 */ /* 0x000fe200078f38ff */
[----:B------:R-:W-:Y:S02]  /*2e2f0*/  USHF.R.U32.HI UR10, URZ, 0x4, UR10 ;  /* 0x00000004ff0a7899 */ /* 0x000fe4000801160a */
[----:B------:R-:W-:Y:S01]  /*2e300*/  USHF.R.U32.HI UR11, URZ, 0x4, UR11 ;  /* 0x00000004ff0b7899 */ /* 0x000fe2000801160b */
[----:B------:R-:W-:Y:S01]  /*2e310*/  SHF.R.S32.HI R20, RZ, 0x7, R17 ;  /* 0x00000007ff147819 */ /* 0x000fe20000011411 */
[----:B-----5:R-:W-:Y:S01]  /*2e320*/  IMAD.SHL.U32 R17, R18, 0x80, RZ ;  /* 0x0000008012117824 */ /* 0x020fe200078e00ff */
[----:B------:R-:W-:Y:S01]  /*2e330*/  USGXT.U32 UR10, UR10, 0xe ;  /* 0x0000000e0a0a789a */ /* 0x000fe20008000000 */
[----:B------:R-:W-:Y:S01]  /*2e340*/  IMAD.SHL.U32 R18, R19, 0x80, RZ ;  /* 0x0000008013127824 */ /* 0x000fe200078e00ff */
[----:B------:R-:W-:Y:S01]  /*2e350*/  VIMNMX R20, PT, PT, R20, 0x2, !PT ;  /* 0x0000000214147848 */ /* 0x000fe20007fe0100 */
[----:B------:R-:W-:-:S02]  /*2e360*/  USGXT.U32 UR12, UR11, 0xe ;  /* 0x0000000e0b0c789a */ /* 0x000fc40008000000 */
[----:B------:R-:W-:Y:S02]  /*2e370*/  UIADD3 UR16, UP1, UPT, UR10, 0x100, URZ ;  /* 0x000001000a107890 */ /* 0x000fe4000ff3e0ff */
[----:B------:R-:W-:Y:S01]  /*2e380*/  VIADD R19, R20, 0xfffffffe ;  /* 0xfffffffe14137836 */ /* 0x000fe20000000000 */
[----:B------:R-:W-:Y:S01]  /*2e390*/  UIADD3 UR18, UP2, UPT, UR12, 0x2, URZ ;  /* 0x000000020c127890 */ /* 0x000fe2000ff5e0ff */
[----:B------:R-:W-:Y:S01]  /*2e3a0*/  SHF.R.S32.HI R20, RZ, 0x1f, R18 ;  /* 0x0000001fff147819 */ /* 0x000fe20000011412 */
[----:B------:R-:W-:Y:S01]  /*2e3b0*/  UMOV UR8, URZ ;  /* 0x000000ff00087c82 */ /* 0x000fe20008000000 */
[----:B------:R-:W-:Y:S01]  /*2e3c0*/  UMOV UR9, URZ ;  /* 0x000000ff00097c82 */ /* 0x000fe20008000000 */
[----:B------:R0:W-:Y:S01]  /*2e3d0*/  STL [R1+0x1ae4], R19 ;  /* 0x001ae41301007387 */ /* 0x0001e20000100800 */
[----:B------:R-:W-:Y:S02]  /*2e3e0*/  UIADD3.X UR17, UPT, UPT, UR8, 0x40004040, URZ, UP1, !UPT ;  /* 0x4000404008117890 */ /* 0x000fe40008ffe4ff */
[----:B------:R-:W-:Y:S01]  /*2e3f0*/  UIADD3.X UR19, UPT, UPT, UR9, 0x40004040, URZ, UP2, !UPT ;  /* 0x4000404009137890 */ /* 0x000fe200097fe4ff */
[----:B------:R1:W-:Y:S01]  /*2e400*/  STL [R1+0x1adc], RZ ;  /* 0x001adcff01007387 */ /* 0x0003e20000100800 */
[----:B------:R-:W-:Y:S01]  /*2e410*/  UIADD3.64 UR20, UPT, UPT, UR16, 0x100, URZ ;  /* 0x0000010010147897 */ /* 0x000fe2000fffe0ff */
[----:B------:R-:W-:Y:S01]  /*2e420*/  UMOV UR9, 0x1 ;  /* 0x0000000100097882 */ /* 0x000fe20000000000 */
[----:B------:R-:W-:Y:S01]  /*2e430*/  UIADD3.64 UR22, UPT, UPT, UR18, 0x2, URZ ;  /* 0x0000000212167897 */ /* 0x000fe2000fffe0ff */
[----:B0-----:R-:W-:Y:S01]  /*2e440*/  SHF.R.S32.HI R19, RZ, 0x1f, R17 ;  /* 0x0000001fff137819 */ /* 0x001fe20000011411 */
[----:B------:R-:W-:-:S02]  /*2e450*/  UIADD3.64 UR24, UPT, UPT, UR16, 0x200, URZ ;  /* 0x0000020010187897 */ /* 0x000fc4000fffe0ff */
[----:B------:R-:W-:Y:S02]  /*2e460*/  UIADD3.64 UR26, UPT, UPT, UR18, 0x4, URZ ;  /* 0x00000004121a7897 */ /* 0x000fe4000fffe0ff */
[----:B------:R-:W-:Y:S02]  /*2e470*/  UIADD3.64 UR28, UPT, UPT, UR16, 0x300, URZ ;  /* 0x00000300101c7897 */ /* 0x000fe4000fffe0ff */
[----:B------:R-:W-:Y:S02]  /*2e480*/  UIADD3.64 UR30, UPT, UPT, UR16, 0x400, URZ ;  /* 0x00000400101e7897 */ /* 0x000fe4000fffe0ff */
[----:B------:R-:W-:Y:S02]  /*2e490*/  UIADD3.64 UR32, UPT, UPT, UR16, 0x500, URZ ;  /* 0x0000050010207897 */ /* 0x000fe4000fffe0ff */
[----:B------:R-:W-:Y:S02]  /*2e4a0*/  UIADD3.64 UR34, UPT, UPT, UR16, 0x600, URZ ;  /* 0x0000060010227897 */ /* 0x000fe4000fffe0ff */
[----:B------:R-:W-:-:S02]  /*2e4b0*/  UIADD3.64 UR36, UPT, UPT, UR16, 0x700, URZ ;  /* 0x0000070010247897 */ /* 0x000fc4000fffe0ff */
[----:B------:R-:W-:Y:S02]  /*2e4c0*/  UIADD3.64 UR38, UPT, UPT, UR16, 0x800, URZ ;  /* 0x0000080010267897 */ /* 0x000fe4000fffe0ff */
[----:B------:R-:W-:Y:S02]  /*2e4d0*/  UIADD3.64 UR40, UPT, UPT, UR16, 0x900, URZ ;  /* 0x0000090010287897 */ /* 0x000fe4000fffe0ff */
[----:B------:R-:W-:Y:S02]  /*2e4e0*/  UIADD3.64 UR42, UPT, UPT, UR16, 0xa00, URZ ;  /* 0x00000a00102a7897 */ /* 0x000fe4000fffe0ff */
[----:B------:R-:W-:Y:S02]  /*2e4f0*/  UIADD3.64 UR44, UPT, UPT, UR16, 0xb00, URZ ;  /* 0x00000b00102c7897 */ /* 0x000fe4000fffe0ff */
[----:B------:R-:W-:Y:S02]  /*2e500*/  UIADD3.64 UR46, UPT, UPT, UR16, 0xc00, URZ ;  /* 0x00000c00102e7897 */ /* 0x000fe4000fffe0ff */
[----:B------:R-:W-:-:S02]  /*2e510*/  UIADD3.64 UR48, UPT, UPT, UR16, 0xd00, URZ ;  /* 0x00000d0010307897 */ /* 0x000fc4000fffe0ff */
[----:B------:R-:W-:Y:S01]  /*2e520*/  UIADD3.64 UR50, UPT, UPT, UR16, 0xe00, URZ ;  /* 0x00000e0010327897 */ /* 0x000fe2000fffe0ff */
[----:B------:R-:W-:Y:S01]  /*2e530*/  UMOV UR11, URZ ;  /* 0x000000ff000b7c82 */ /* 0x000fe20008000000 */
[----:B-1----:R-:W-:-:S10]  /*2e540*/  UMOV UR13, 0x40004040 ;  /* 0x40004040000d7882 */ /* 0x002fd40000000000 */
.L_x_10:
[----:B------:R-:W2:Y:S04]  /*2e550*/  LDL.LU R25, [R1+0x920] ;  /* 0x0009200001197983 */ /* 0x000ea80000300800 */
[----:B------:R-:W3:Y:S04]  /*2e560*/  LDL.LU R24, [R1+0x810] ;  /* 0x0008100001187983 */ /* 0x000ee80000300800 */
[----:B------:R-:W4:Y:S04]  /*2e570*/  LDL.LU R23, [R1+0x918] ;  /* 0x0009180001177983 */ /* 0x000f280000300800 */
[----:B-1---5:R-:W5:Y:S04]  /*2e580*/  LDL.LU R20, [R1+0xb38] ;  /* 0x000b380001147983 */ /* 0x022f680000300800 */
[----:B------:R-:W4:Y:S04]  /*2e590*/  LDL.LU R48, [R1+0xb30] ;  /* 0x000b300001307983 */ /* 0x000f280000300800 */
[----:B------:R-:W4:Y:S01]  /*2e5a0*/  LDL.LU R27, [R1+0x91c] ;  /* 0x00091c00011b7983 */ /* 0x000f220000300800 */
[----:B------:R-:W-:Y:S01]  /*2e5b0*/  IMAD.U32 R21, R21, -0x80000000, RZ ;  /* 0x8000000015157824 */ /* 0x000fe200078e00ff */
[----:B--2---:R-:W-:-:S05]  /*2e5c0*/  IADD3 R25, P2, PT, R18, R25, RZ ;  /* 0x0000001912197210 */ /* 0x004fca0007f5e0ff */
[----:B------:R0:W-:Y:S01]  /*2e5d0*/  STL [R1+0x920], R25 ;  /* 0x0009201901007387 */ /* 0x0001e20000100800 */
[----:B---3--:R-:W-:-:S03]  /*2e5e0*/  IADD3 R24, P4, PT, R18, R24, RZ ;  /* 0x0000001812187210 */ /* 0x008fc60007f9e0ff */
[----:B0-----:R-:W2:Y:S04]  /*2e5f0*/  LDL.LU R25, [R1+0xb28] ;  /* 0x000b280001197983 */ /* 0x001ea80000300800 */
[----:B------:R-:W3:Y:S01]  /*2e600*/  LDL.LU R26, [R1+0x800] ;  /* 0x00080000011a7983 */ /* 0x000ee20000300800 */
[----:B----4-:R-:W-:-:S03]  /*2e610*/  IADD3 R23, P5, PT, R18, R23, RZ ;  /* 0x0000001712177210 */ /* 0x010fc60007fbe0ff */
[----:B------:R0:W-:Y:S04]  /*2e620*/  STL [R1+0x810], R24 ;  /* 0x0008101801007387 */ /* 0x0001e80000100800 */
[----:B0-----:R-:W4:Y:S01]  /*2e630*/  LDL.LU R24, [R1+0xb20] ;  /* 0x000b200001187983 */ /* 0x001f220000300800 */
[----:B------:R-:W-:-:S03]  /*2e640*/  SHF.R.S32.HI R46, RZ, 0x1f, R18 ;  /* 0x0000001fff2e7819 */ /* 0x000fc60000011412 */
[----:B------:R0:W-:Y:S04]  /*2e650*/  STL [R1+0x918], R23 ;  /* 0x0009181701007387 */ /* 0x0001e80000100800 */
[----:B0-----:R-:W4:Y:S01]  /*2e660*/  LDL.LU R23, [R1+0x80c] ;  /* 0x00080c0001177983 */ /* 0x001f220000300800 */
[----:B-----5:R-:W-:-:S03]  /*2e670*/  IADD3 R20, P6, PT, R18, R20, RZ ;  /* 0x0000001412147210 */ /* 0x020fc60007fde0ff */
[----:B------:R-:W5:Y:S04]  /*2e680*/  LDL.LU R47, [R1+0xb18] ;  /* 0x000b1800012f7983 */ /* 0x000f680000300800 */
[----:B------:R-:W5:Y:S04]  /*2e690*/  LDL.LU R45, [R1+0xb34] ;  /* 0x000b3400012d7983 */ /* 0x000f680000300800 */
[----:B------:R-:W5:Y:S04]  /*2e6a0*/  LDL.LU R44, [R1+0x914] ;  /* 0x00091400012c7983 */ /* 0x000f680000300800 */
[----:B------:R0:W-:Y:S04]  /*2e6b0*/  STL [R1+0xb38], R20 ;  /* 0x000b381401007387 */ /* 0x0001e80000100800 */
[----:B------:R-:W5:Y:S04]  /*2e6c0*/  LDL.LU R43, [R1+0xb2c] ;  /* 0x000b2c00012b7983 */ /* 0x000f680000300800 */
        /* <DEDUP_REMOVED lines=11> */
[----:B------:R-:W5:Y:S01]  /*2e780*/  LDL.LU R31, [R1+0x7fc] ;  /* 0x0007fc00011f7983 */ /* 0x000f620000300800 */
[----:B------:R-:W-:-:S03]  /*2e790*/  IMAD.X R27, R46, 0x1, R27, P2 ;  /* 0x000000012e1b7824 */ /* 0x000fc600010e061b */
[----:B------:R-:W5:Y:S04]  /*2e7a0*/  LDL.LU R30, [R1+0xaf0] ;  /* 0x000af000011e7983 */ /* 0x000f680000300800 */
[----:B------:R-:W5:Y:S04]  /*2e7b0*/  LDL.LU R29, [R1+0xb0c] ;  /* 0x000b0c00011d7983 */ /* 0x000f680000300800 */
[----:B------:R-:W5:Y:S04]  /*2e7c0*/  LDL.LU R28, [R1+0x908] ;  /* 0x00090800011c7983 */ /* 0x000f680000300800 */
[----:B0-----:R-:W5:Y:S01]  /*2e7d0*/  LDL.LU R20, [R1+0xb04] ;  /* 0x000b040001147983 */ /* 0x001f620000300800 */
[----:B------:R-:W-:-:S03]  /*2e7e0*/  IADD3 R48, P1, PT, R18, R48, RZ ;  /* 0x0000003012307210 */ /* 0x000fc60007f3e0ff */
[----:B------:R0:W-:Y:S04]  /*2e7f0*/  STL [R1+0x91c], R27 ;  /* 0x00091c1b01007387 */ /* 0x0001e80000100800 */
[----:B0-----:R-:W5:Y:S04]  /*2e800*/  LDL.LU R27, [R1+0x900] ;  /* 0x00090000011b7983 */ /* 0x001f680000300800 */
[----:B------:R-:W-:Y:S01]  /*2e810*/  STL [R1+0xb30], R48 ;  /* 0x000b303001007387 */ /* 0x000fe20000100800 */
[----:B--2---:R-:W-:Y:S01]  /*2e820*/  IADD3 R25, P2, PT, R18, R25, RZ ;  /* 0x0000001912197210 */ /* 0x004fe20007f5e0ff */
[----:B---3--:R-:W-:-:S04]  /*2e830*/  IMAD.X R26, R46, 0x1, R26, P4 ;  /* 0x000000012e1a7824 */ /* 0x008fc800020e061a */
[----:B------:R0:W-:Y:S04]  /*2e840*/  STL [R1+0xb28], R25 ;  /* 0x000b281901007387 */ /* 0x0001e80000100800 */
[----:B0-----:R-:W2:Y:S01]  /*2e850*/  LDL.LU R25, [R1+0xafc] ;  /* 0x000afc0001197983 */ /* 0x001ea20000300800 */
[----:B----4-:R-:W-:-:S03]  /*2e860*/  IADD3 R24, P4, PT, R18, R24, RZ ;  /* 0x0000001812187210 */ /* 0x010fc60007f9e0ff */
[----:B------:R0:W-:Y:S04]  /*2e870*/  STL [R1+0x800], R26 ;  /* 0x0008001a01007387 */ /* 0x0001e80000100800 */
[----:B0-----:R-:W3:Y:S01]  /*2e880*/  LDL.LU R26, [R1+0x8f8] ;  /* 0x0008f800011a7983 */ /* 0x001ee20000300800 */
[----:B------:R-:W-:-:S03]  /*2e890*/  IMAD.X R23, R46, 0x1, R23, P5 ;  /* 0x000000012e177824 */ /* 0x000fc600028e0617 */
[----:B------:R0:W-:Y:S04]  /*2e8a0*/  STL [R1+0xb20], R24 ;  /* 0x000b201801007387 */ /* 0x0001e80000100800 */
[----:B0-----:R-:W4:Y:S04]  /*2e8b0*/  LDL.LU R24, [R1+0xaf4] ;  /* 0x000af40001187983 */ /* 0x001f280000300800 */
[----:B------:R0:W-:Y:S04]  /*2e8c0*/  STL [R1+0x80c], R23 ;  /* 0x00080c1701007387 */ /* 0x0001e80000100800 */
[----:B0-----:R-:W4:Y:S01]  /*2e8d0*/  LDL.LU R23, [R1+0xae8] ;  /* 0x000ae80001177983 */ /* 0x001f220000300800 */
[----:B-----5:R-:W-:Y:S01]  /*2e8e0*/  IADD3 R47, P5, PT, R18, R47, RZ ;  /* 0x0000002f122f7210 */ /* 0x020fe20007fbe0ff */
[----:B------:R-:W-:Y:S01]  /*2e8f0*/  IMAD.X R45, R46, 0x1, R45, P6 ;  /* 0x000000012e2d7824 */ /* 0x000fe200030e062d */
[----:B------:R-:W-:Y:S01]  /*2e900*/  IADD3 R44, P6, PT, R18, R44, RZ ;  /* 0x0000002c122c7210 */ /* 0x000fe20007fde0ff */
[----:B------:R-:W-:Y:S01]  /*2e910*/  IMAD.X R43, R46, 0x1, R43, P1 ;  /* 0x000000012e2b7824 */ /* 0x000fe200008e062b */
[----:B------:R-:W-:Y:S01]  /*2e920*/  IADD3 R42, P1, PT, R18, R42, RZ ;  /* 0x0000002a122a7210 */ /* 0x000fe20007f3e0ff */
[----:B------:R-:W-:Y:S01]  /*2e930*/  STL [R1+0xb18], R47 ;  /* 0x000b182f01007387 */ /* 0x000fe20000100800 */
[----:B------:R-:W-:Y:S01]  /*2e940*/  IMAD.X R41, R46, 0x1, R41, P2 ;  /* 0x000000012e297824 */ /* 0x000fe200010e0629 */
[----:B------:R-:W-:-:S02]  /*2e950*/  IADD3 R40, P2, PT, R18, R40, RZ ;  /* 0x0000002812287210 */ /* 0x000fc40007f5e0ff */
        /* <DEDUP_REMOVED lines=26> */
[----:B------:R-:W-:Y:S04]  /*2eb00*/  STL [R1+0xaf8], R32 ;  /* 0x000af82001007387 */ /* 0x000fe80000100800 */
[----:B------:R-:W-:Y:S04]  /*2eb10*/  STL [R1+0x7fc], R31 ;  /* 0x0007fc1f01007387 */ /* 0x000fe80000100800 */
[----:B------:R-:W-:Y:S04]  /*2eb20*/  STL [R1+0xaf0], R30 ;  /* 0x000af01e01007387 */ /* 0x000fe80000100800 */
[----:B------:R-:W5:Y:S01]  /*2eb30*/  LDL.LU R48, [R1+0xaec] ;  /* 0x000aec0001307983 */ /* 0x000f620000300800 */
[----:B------:R-:W-:-:S03]  /*2eb40*/  IADD3 R27, P5, PT, R18, R27, RZ ;  /* 0x0000001b121b7210 */ /* 0x000fc60007fbe0ff */
[----:B------:R-:W-:Y:S04]  /*2eb50*/  STL [R1+0xb0c], R29 ;  /* 0x000b0c1d01007387 */ /* 0x000fe80000100800 */
[----:B------:R0:W-:Y:S04]  /*2eb60*/  STL [R1+0xb04], R20 ;  /* 0x000b041401007387 */ /* 0x0001e80000100800 */
[----:B------:R-:W-:Y:S04]  /*2eb70*/  STL [R1+0x908], R28 ;  /* 0x0009081c01007387 */ /* 0x000fe80000100800 */
[----:B0-----:R-:W5:Y:S04]  /*2eb80*/  LDL.LU R20, [R1+0xae0] ;  /* 0x000ae00001147983 */ /* 0x001f680000300800 */
[----:B------:R0:W-:Y:S04]  /*2eb90*/  STL [R1+0x900], R27 ;  /* 0x0009001b01007387 */ /* 0x0001e80000100800 */
[----:B0-----:R-:W5:Y:S01]  /*2eba0*/  LDL.LU R27, [R1+0x904] ;  /* 0x00090400011b7983 */ /* 0x001f620000300800 */
[----:B--2---:R-:W-:-:S05]  /*2ebb0*/  IMAD.X R25, R46, 0x1, R25, P6 ;  /* 0x000000012e197824 */ /* 0x004fca00030e0619 */
[----:B------:R0:W-:Y:S01]  /*2ebc0*/  STL [R1+0xafc], R25 ;  /* 0x000afc1901007387 */ /* 0x0001e20000100800 */
[----:B---3--:R-:W-:-:S03]  /*2ebd0*/  IADD3 R26, P6, PT, R18, R26, RZ ;  /* 0x0000001a121a7210 */ /* 0x008fc60007fde0ff */
[----:B0-----:R-:W2:Y:S04]  /*2ebe0*/  LDL.LU R25, [R1+0xad8] ;  /* 0x000ad80001197983 */ /* 0x001ea80000300800 */
[----:B------:R0:W-:Y:S01]  /*2ebf0*/  STL [R1+0x8f8], R26 ;  /* 0x0008f81a01007387 */ /* 0x0001e20000100800 */
[----:B----4-:R-:W-:-:S03]  /*2ec00*/  IMAD.X R24, R46, 0x1, R24, P1 ;  /* 0x000000012e187824 */ /* 0x010fc600008e0618 */
[----:B0-----:R-:W3:Y:S04]  /*2ec10*/  LDL.LU R26, [R1+0x8fc] ;  /* 0x0008fc00011a7983 */ /* 0x001ee80000300800 */
[----:B------:R0:W-:Y:S01]  /*2ec20*/  STL [R1+0xaf4], R24 ;  /* 0x000af41801007387 */ /* 0x0001e20000100800 */
[----:B------:R-:W-:-:S03]  /*2ec30*/  IADD3 R23, P1, PT, R18, R23, RZ ;  /* 0x0000001712177210 */ /* 0x000fc60007f3e0ff */
[----:B0-----:R-:W4:Y:S04]  /*2ec40*/  LDL.LU R24, [R1+0xad0] ;  /* 0x000ad00001187983 */ /* 0x001f280000300800 */
[----:B------:R-:W4:Y:S04]  /*2ec50*/  LDL.LU R47, [R1+0x8f4] ;  /* 0x0008f400012f7983 */ /* 0x000f280000300800 */
[----:B------:R-:W4:Y:S04]  /*2ec60*/  LDL.LU R45, [R1+0xac8] ;  /* 0x000ac800012d7983 */ /* 0x000f280000300800 */
[----:B------:R-:W4:Y:S04]  /*2ec70*/  LDL.LU R44, [R1+0xae4] ;  /* 0x000ae400012c7983 */ /* 0x000f280000300800 */
[----:B------:R0:W-:Y:S04]  /*2ec80*/  STL [R1+0xae8], R23 ;  /* 0x000ae81701007387 */ /* 0x0001e80000100800 */
        /* <DEDUP_REMOVED lines=16> */
[----:B0-----:R-:W4:Y:S01]  /*2ed90*/  LDL.LU R23, [R1+0x8d8] ;  /* 0x0008d80001177983 */ /* 0x001f220000300800 */
[----:B-----5:R-:W-:Y:S01]  /*2eda0*/  IMAD.X R48, R46, 0x1, R48, P2 ;  /* 0x000000012e307824 */ /* 0x020fe200010e0630 */
[----:B------:R-:W-:-:S05]  /*2edb0*/  IADD3 R20, P2, PT, R18, R20, RZ ;  /* 0x0000001412147210 */ /* 0x000fca0007f5e0ff */
[----:B------:R0:W-:Y:S01]  /*2edc0*/  STL [R1+0xae0], R20 ;  /* 0x000ae01401007387 */ /* 0x0001e20000100800 */
[----:B------:R-:W-:-:S03]  /*2edd0*/  IMAD.X R27, R46, 0x1, R27, P4 ;  /* 0x000000012e1b7824 */ /* 0x000fc600020e061b */
[----:B0-----:R-:W5:Y:S04]  /*2ede0*/  LDL.LU R20, [R1+0xab4] ;  /* 0x000ab40001147983 */ /* 0x001f680000300800 */
[----:B------:R-:W-:Y:S04]  /*2edf0*/  STL [R1+0xaec], R48 ;  /* 0x000aec3001007387 */ /* 0x000fe80000100800 */
[----:B------:R0:W-:Y:S04]  /*2ee00*/  STL [R1+0x904], R27 ;  /* 0x0009041b01007387 */ /* 0x0001e80000100800 */
[----:B0-----:R-:W5:Y:S01]  /*2ee10*/  LDL.LU R27, [R1+0x8d0] ;  /* 0x0008d000011b7983 */ /* 0x001f620000300800 */
[----:B--2---:R-:W-:-:S05]  /*2ee20*/  IADD3 R25, P4, PT, R18, R25, RZ ;  /* 0x0000001912197210 */ /* 0x004fca0007f9e0ff */
[----:B------:R0:W-:Y:S01]  /*2ee30*/  STL [R1+0xad8], R25 ;  /* 0x000ad81901007387 */ /* 0x0001e20000100800 */
[----:B---3--:R-:W-:-:S03]  /*2ee40*/  IMAD.X R26, R46, 0x1, R26, P5 ;  /* 0x000000012e1a7824 */ /* 0x008fc600028e061a */
[----:B0-----:R-:W2:Y:S04]  /*2ee50*/  LDL.LU R25, [R1+0xaac] ;  /* 0x000aac0001197983 */ /* 0x001ea80000300800 */
[----:B------:R0:W-:Y:S01]  /*2ee60*/  STL [R1+0x8fc], R26 ;  /* 0x0008fc1a01007387 */ /* 0x0001e20000100800 */
[----:B----4-:R-:W-:-:S03]  /*2ee70*/  IADD3 R24, P5, PT, R18, R24, RZ ;  /* 0x0000001812187210 */ /* 0x010fc60007fbe0ff */
[----:B0-----:R-:W3:Y:S01]  /*2ee80*/  LDL.LU R26, [R1+0x8c8] ;  /* 0x0008c800011a7983 */ /* 0x001ee20000300800 */
[----:B------:R-:W-:-:S03]  /*2ee90*/  IMAD.X R47, R46, 0x1, R47, P6 ;  /* 0x000000012e2f7824 */ /* 0x000fc600030e062f */
[----:B------:R0:W-:Y:S01]  /*2eea0*/  STL [R1+0xad0], R24 ;  /* 0x000ad01801007387 */ /* 0x0001e20000100800 */
[----:B------:R-:W-:Y:S01]  /*2eeb0*/  IADD3 R45, P6, PT, R18, R45, RZ ;  /* 0x0000002d122d7210 */ /* 0x000fe20007fde0ff */
[----:B------:R-:W-:Y:S02]  /*2eec0*/  IMAD.X R44, R46, 0x1, R44, P1 ;  /* 0x000000012e2c7824 */ /* 0x000fe400008e062c */
[----:B0-----:R-:W4:Y:S04]  /*2eed0*/  LDL.LU R24, [R1+0xaa4] ;  /* 0x000aa40001187983 */ /* 0x001f280000300800 */
        /* <DEDUP_REMOVED lines=34> */
[----:B------:R-:W4:Y:S04]  /*2f100*/  LDL.LU R48, [R1+0xa98] ;  /* 0x000a980001307983 */ /* 0x000f280000300800 */
[----:B------:R-:W-:Y:S04]  /*2f110*/  STL [R1+0xaa0], R29 ;  /* 0x000aa01d01007387 */ /* 0x000fe80000100800 */
[----:B------:R0:W-:Y:S04]  /*2f120*/  STL [R1+0x8d8], R23 ;  /* 0x0008d81701007387 */ /* 0x0001e80000100800 */
[----:B------:R-:W-:Y:S04]  /*2f130*/  STL [R1+0xabc], R28 ;  /* 0x000abc1c01007387 */ /* 0x000fe80000100800 */
[----:B0-----:R-:W4:Y:S01]  /*2f140*/  LDL.LU R23, [R1+0xa9c] ;  /* 0x000a9c0001177983 */ /* 0x001f220000300800 */
[----:B-----5:R-:W-:-:S05]  /*2f150*/  IMAD.X R20, R46, 0x1, R20, P6 ;  /* 0x000000012e147824 */ /* 0x020fca00030e0614 */
[----:B------:R0:W-:Y:S04]  /*2f160*/  STL [R1+0xab4], R20 ;  /* 0x000ab41401007387 */ /* 0x0001e80000100800 */
[----:B0-----:R-:W5:Y:S01]  /*2f170*/  LDL.LU R20, [R1+0xa90] ;  /* 0x000a900001147983 */ /* 0x001f620000300800 */
[----:B------:R-:W-:-:S05]  /*2f180*/  IADD3 R27, P6, PT, R18, R27, RZ ;  /* 0x0000001b121b7210 */ /* 0x000fca0007fde0ff */
        /* <DEDUP_REMOVED lines=30> */
[----:B------:R-:W-:Y:S01]  /*2f370*/  IADD3 R48, P2, PT, R18, R48, RZ ;  /* 0x0000003012307210 */ /* 0x000fe20007f5e0ff */
[----:B------:R-:W-:-:S05]  /*2f380*/  IMAD.X R23, R46, 0x1, R23, P4 ;  /* 0x000000012e177824 */ /* 0x000fca00020e0617 */
[----:B------:R0:W-:Y:S04]  /*2f390*/  STL [R1+0xa9c], R23 ;  /* 0x000a9c1701007387 */ /* 0x0001e80000100800 */
[----:B0-----:R-:W4:Y:S01]  /*2f3a0*/  LDL.LU R23, [R1+0x8a8] ;  /* 0x0008a80001177983 */ /* 0x001f220000300800 */
[----:B-----5:R-:W-:-:S03]  /*2f3b0*/  IADD3 R20, P4, PT, R18, R20, RZ ;  /* 0x0000001412147210 */ /* 0x020fc60007f9e0ff */
[----:B------:R-:W-:Y:S04]  /*2f3c0*/  STL [R1+0xa98], R48 ;  /* 0x000a983001007387 */ /* 0x000fe80000100800 */
[----:B------:R0:W-:Y:S04]  /*2f3d0*/  STL [R1+0xa90], R20 ;  /* 0x000a901401007387 */ /* 0x0001e80000100800 */
[----:B0-----:R-:W5:Y:S01]  /*2f3e0*/  LDL.LU R20, [R1+0xa64] ;  /* 0x000a640001147983 */ /* 0x001f620000300800 */
[----:B------:R-:W-:-:S05]  /*2f3f0*/  IMAD.X R27, R46, 0x1, R27, P5 ;  /* 0x000000012e1b7824 */ /* 0x000fca00028e061b */
[----:B------:R0:W-:Y:S04]  /*2f400*/  STL [R1+0x8d4], R27 ;  /* 0x0008d41b01007387 */ /* 0x0001e80000100800 */
[----:B0-----:R-:W5:Y:S01]  /*2f410*/  LDL.LU R27, [R1+0x8a0] ;  /* 0x0008a000011b7983 */ /* 0x001f620000300800 */
[----:B--2---:R-:W-:-:S05]  /*2f420*/  IADD3 R25, P5, PT, R18, R25, RZ ;  /* 0x0000001912197210 */ /* 0x004fca0007fbe0ff */
[----:B------:R0:W-:Y:S01]  /*2f430*/  STL [R1+0xa88], R25 ;  /* 0x000a881901007387 */ /* 0x0001e20000100800 */
[----:B---3--:R-:W-:-:S03]  /*2f440*/  IMAD.X R26, R46, 0x1, R26, P6 ;  /* 0x000000012e1a7824 */ /* 0x008fc600030e061a */
[----:B0-----:R-:W2:Y:S01]  /*2f450*/  LDL.LU R25, [R1+0xa5c] ;  /* 0x000a5c0001197983 */ /* 0x001ea20000300800 */
[----:B----4-:R-:W-:-:S03]  /*2f460*/  IADD3 R47, P6, PT, R18, R47, RZ ;  /* 0x0000002f122f7210 */ /* 0x010fc60007fde0ff */
[----:B------:R0:W-:Y:S01]  /*2f470*/  STL [R1+0x8cc], R26 ;  /* 0x0008cc1a01007387 */ /* 0x0001e20000100800 */
[----:B------:R-:W-:Y:S01]  /*2f480*/  IMAD.X R45, R46, 0x1, R45, P1 ;  /* 0x000000012e2d7824 */ /* 0x000fe200008e062d */
[----:B------:R-:W-:Y:S02]  /*2f490*/  IADD3 R44, P1, PT, R18, R44, RZ ;  /* 0x0000002c122c7210 */ /* 0x000fe40007f3e0ff */
[----:B0-----:R-:W3:Y:S04]  /*2f4a0*/  LDL.LU R26, [R1+0xa48] ;  /* 0x000a4800011a7983 */ /* 0x001ee80000300800 */
        /* <DEDUP_REMOVED lines=34> */
[----:B------:R-:W4:Y:S04]  /*2f6d0*/  LDL.LU R48, [R1+0xa54] ;  /* 0x000a540001307983 */ /* 0x000f280000300800 */
[----:B------:R-:W-:Y:S04]  /*2f6e0*/  STL [R1+0x8ac], R29 ;  /* 0x0008ac1d01007387 */ /* 0x000fe80000100800 */
[----:B------:R0:W-:Y:S04]  /*2f6f0*/  STL [R1+0xa6c], R24 ;  /* 0x000a6c1801007387 */ /* 0x0001e80000100800 */
[----:B------:R-:W-:Y:S01]  /*2f700*/  STL [R1+0xa50], R28 ;  /* 0x000a501c01007387 */ /* 0x000fe20000100800 */
[----:B------:R-:W-:-:S03]  /*2f710*/  IADD3 R23, P6, PT, R18, R23, RZ ;  /* 0x0000001712177210 */ /* 0x000fc60007fde0ff */
[----:B0-----:R-:W4:Y:S04]  /*2f720*/  LDL.LU R24, [R1+0xa40] ;  /* 0x000a400001187983 */ /* 0x001f280000300800 */
[----:B------:R0:W-:Y:S04]  /*2f730*/  STL [R1+0x8a8], R23 ;  /* 0x0008a81701007387 */ /* 0x0001e80000100800 */
        /* <DEDUP_REMOVED lines=11> */
[----:B------:R-:W3:Y:S04]  /*2f7f0*/  LDL.LU R47, [R1+0x89c] ;  /* 0x00089c00012f7983 */ /* 0x000ee80000300800 */
[----:B------:R-:W3:Y:S04]  /*2f800*/  LDL.LU R45, [R1+0xa28] ;  /* 0x000a2800012d7983 */ /* 0x000ee80000300800 */
[----:B------:R-:W3:Y:S04]  /*2f810*/  LDL.LU R44, [R1+0xa44] ;  /* 0x000a4400012c7983 */ /* 0x000ee80000300800 */
[----:B------:R0:W-:Y:S04]  /*2f820*/  STL [R1+0xa48], R26 ;  /* 0x000a481a01007387 */ /* 0x0001e80000100800 */
        /* <DEDUP_REMOVED lines=13> */
[----:B------:R-:W3:Y:S01]  /*2f900*/  LDL.LU R30, [R1+0x88c] ;  /* 0x00088c00011e7983 */ /* 0x000ee20000300800 */
[----:B----4-:R-:W-:-:S03]  /*2f910*/  IMAD.X R48, R46, 0x1, R48, P4 ;  /* 0x000000012e307824 */ /* 0x010fc600020e0630 */
[----:B------:R-:W4:Y:S04]  /*2f920*/  LDL.LU R29, [R1+0x9f8] ;  /* 0x0009f800011d7983 */ /* 0x000f280000300800 */
[----:B------:R-:W4:Y:S04]  /*2f930*/  LDL.LU R28, [R1+0xa14] ;  /* 0x000a1400011c7983 */ /* 0x000f280000300800 */
[----:B0-----:R-:W4:Y:S01]  /*2f940*/  LDL.LU R26, [R1+0x9f0] ;  /* 0x0009f000011a7983 */ /* 0x001f220000300800 */
[----:B------:R-:W-:-:S05]  /*2f950*/  IADD3 R24, P4, PT, R18, R24, RZ ;  /* 0x0000001812187210 */ /* 0x000fca0007f9e0ff */
[----:B------:R0:W-:Y:S01]  /*2f960*/  STL [R1+0xa40], R24 ;  /* 0x000a401801007387 */ /* 0x0001e20000100800 */
[----:B------:R-:W-:-:S03]  /*2f970*/  IMAD.X R23, R46, 0x1, R23, P5 ;  /* 0x000000012e177824 */ /* 0x000fc600028e0617 */
[----:B0-----:R-:W4:Y:S04]  /*2f980*/  LDL.LU R24, [R1+0xa0c] ;  /* 0x000a0c0001187983 */ /* 0x001f280000300800 */
[----:B------:R-:W-:Y:S04]  /*2f990*/  STL [R1+0xa54], R48 ;  /* 0x000a543001007387 */ /* 0x000fe80000100800 */
[----:B------:R0:W-:Y:S04]  /*2f9a0*/  STL [R1+0xa4c], R23 ;  /* 0x000a4c1701007387 */ /* 0x0001e80000100800 */
[----:B0-----:R-:W4:Y:S01]  /*2f9b0*/  LDL.LU R23, [R1+0x888] ;  /* 0x0008880001177983 */ /* 0x001f220000300800 */
[----:B-----5:R-:W-:-:S05]  /*2f9c0*/  IADD3 R20, P5, PT, R18, R20, RZ ;  /* 0x0000001412147210 */ /* 0x020fca0007fbe0ff */
[----:B------:R0:W-:Y:S01]  /*2f9d0*/  STL [R1+0xa38], R20 ;  /* 0x000a381401007387 */ /* 0x0001e20000100800 */
[----:B------:R-:W-:-:S03]  /*2f9e0*/  IMAD.X R27, R46, 0x1, R27, P6 ;  /* 0x000000012e1b7824 */ /* 0x000fc600030e061b */
[----:B0-----:R-:W5:Y:S04]  /*2f9f0*/  LDL.LU R20, [R1+0xa04] ;  /* 0x000a040001147983 */ /* 0x001f680000300800 */
[----:B------:R0:W-:Y:S04]  /*2fa00*/  STL [R1+0x8a4], R27 ;  /* 0x0008a41b01007387 */ /* 0x0001e80000100800 */
[----:B0-----:R-:W5:Y:S01]  /*2fa10*/  LDL.LU R27, [R1+0x880] ;  /* 0x00088000011b7983 */ /* 0x001f620000300800 */
[----:B--2---:R-:W-:Y:S01]  /*2fa20*/  IADD3 R25, P6, PT, R18, R25, RZ ;  /* 0x0000001912197210 */ /* 0x004fe20007fde0ff */
[----:B---3--:R-:W-:-:S04]  /*2fa30*/  IMAD.X R47, R46, 0x1, R47, P1 ;  /* 0x000000012e2f7824 */ /* 0x008fc800008e062f */
[----:B------:R0:W-:Y:S01]  /*2fa40*/  STL [R1+0xa30], R25 ;  /* 0x000a301901007387 */ /* 0x0001e20000100800 */
[----:B------:R-:W-:Y:S01]  /*2fa50*/  IADD3 R45, P1, PT, R18, R45, RZ ;  /* 0x0000002d122d7210 */ /* 0x000fe20007f3e0ff */
[----:B------:R-:W-:Y:S02]  /*2fa60*/  IMAD.X R44, R46, 0x1, R44, P2 ;  /* 0x000000012e2c7824 */ /* 0x000fe400010e062c */
[----:B0-----:R-:W2:Y:S04]  /*2fa70*/  LDL.LU R25, [R1+0x9fc] ;  /* 0x0009fc0001197983 */ /* 0x001ea80000300800 */
        /* <DEDUP_REMOVED lines=29> */
[----:B----4-:R-:W-:-:S03]  /*2fc50*/  IADD3 R29, P5, PT, R18, R29, RZ ;  /* 0x0000001d121d7210 */ /* 0x010fc60007fbe0ff */
[----:B------:R-:W-:Y:S01]  /*2fc60*/  STL [R1+0xa00], R31 ;  /* 0x000a001f01007387 */ /* 0x000fe20000100800 */
[----:B------:R-:W-:-:S03]  /*2fc70*/  IMAD.X R28, R46, 0x1, R28, P6 ;  /* 0x000000012e1c7824 */ /* 0x000fc600030e061c */
[----:B------:R-:W-:Y:S01]  /*2fc80*/  STL [R1+0x88c], R30 ;  /* 0x00088c1e01007387 */ /* 0x000fe20000100800 */
[----:B------:R-:W-:-:S03]  /*2fc90*/  IADD3 R26, P6, PT, R18, R26, RZ ;  /* 0x0000001a121a7210 */ /* 0x000fc60007fde0ff */
[----:B------:R-:W3:Y:S04]  /*2fca0*/  LDL.LU R48, [R1+0x9e8] ;  /* 0x0009e80001307983 */ /* 0x000ee80000300800 */
[----:B------:R-:W-:Y:S04]  /*2fcb0*/  STL [R1+0x9f8], R29 ;  /* 0x0009f81d01007387 */ /* 0x000fe80000100800 */
[----:B------:R0:W-:Y:S04]  /*2fcc0*/  STL [R1+0x9f0], R26 ;  /* 0x0009f01a01007387 */ /* 0x0001e80000100800 */
[----:B------:R-:W-:Y:S01]  /*2fcd0*/  STL [R1+0xa14], R28 ;  /* 0x000a141c01007387 */ /* 0x000fe20000100800 */
[----:B------:R-:W-:-:S03]  /*2fce0*/  IMAD.X R24, R46, 0x1, R24, P1 ;  /* 0x000000012e187824 */ /* 0x000fc600008e0618 */
[----:B0-----:R-:W4:Y:S04]  /*2fcf0*/  LDL.LU R26, [R1+0x9f4] ;  /* 0x0009f400011a7983 */ /* 0x001f280000300800 */
[----:B------:R0:W-:Y:S04]  /*2fd00*/  STL [R1+0xa0c], R24 ;  /* 0x000a0c1801007387 */ /* 0x0001e80000100800 */
[----:B0-----:R-:W4:Y:S01]  /*2fd10*/  LDL.LU R24, [R1+0x9e0] ;  /* 0x0009e00001187983 */ /* 0x001f220000300800 */
[----:B------:R-:W-:-:S05]  /*2fd20*/  IADD3 R23, P1, PT, R18, R23, RZ ;  /* 0x0000001712177210 */ /* 0x000fca0007f3e0ff */
[----:B------:R0:W-:Y:S04]  /*2fd30*/  STL [R1+0x888], R23 ;  /* 0x0008881701007387 */ /* 0x0001e80000100800 */
[----:B0-----:R-:W4:Y:S01]  /*2fd40*/  LDL.LU R23, [R1+0x9ec] ;  /* 0x0009ec0001177983 */ /* 0x001f220000300800 */
[----:B-----5:R-:W-:-:S05]  /*2fd50*/  IMAD.X R20, R46, 0x1, R20, P2 ;  /* 0x000000012e147824 */ /* 0x020fca00010e0614 */
[----:B------:R0:W-:Y:S01]  /*2fd60*/  STL [R1+0xa04], R20 ;  /* 0x000a041401007387 */ /* 0x0001e20000100800 */
[----:B------:R-:W-:-:S03]  /*2fd70*/  IADD3 R27, P2, PT, R18, R27, RZ ;  /* 0x0000001b121b7210 */ /* 0x000fc60007f5e0ff */
[----:B0-----:R-:W5:Y:S04]  /*2fd80*/  LDL.LU R20, [R1+0x9d8] ;  /* 0x0009d80001147983 */ /* 0x001f680000300800 */
[----:B------:R0:W-:Y:S04]  /*2fd90*/  STL [R1+0x880], R27 ;  /* 0x0008801b01007387 */ /* 0x0001e80000100800 */
[----:B0-----:R-:W5:Y:S04]  /*2fda0*/  LDL.LU R27, [R1+0x884] ;  /* 0x00088400011b7983 */ /* 0x001f680000300800 */
[----:B------:R-:W5:Y:S04]  /*2fdb0*/  LDL.LU R47, [R1+0x9d0] ;  /* 0x0009d000012f7983 */ /* 0x000f680000300800 */
[----:B------:R-:W5:Y:S04]  /*2fdc0*/  LDL.LU R45, [R1+0x87c] ;  /* 0x00087c00012d7983 */ /* 0x000f680000300800 */
[----:B------:R-:W5:Y:S01]  /*2fdd0*/  LDL.LU R44, [R1+0x9c8] ;  /* 0x0009c800012c7983 */ /* 0x000f620000300800 */
[----:B--2---:R-:W-:-:S05]  /*2fde0*/  IMAD.X R25, R46, 0x1, R25, P4 ;  /* 0x000000012e197824 */ /* 0x004fca00020e0619 */
[----:B------:R0:W-:Y:S04]  /*2fdf0*/  STL [R1+0x9fc], R25 ;  /* 0x0009fc1901007387 */ /* 0x0001e80000100800 */
        /* <DEDUP_REMOVED lines=16> */
[----:B0-----:R-:W2:Y:S01]  /*2ff00*/  LDL.LU R25, [R1+0x9b4] ;  /* 0x0009b40001197983 */ /* 0x001ea20000300800 */
[----:B---3--:R-:W-:Y:S01]  /*2ff10*/  IADD3 R48, P4, PT, R18, R48, RZ ;  /* 0x0000003012307210 */ /* 0x008fe20007f9e0ff */
[----:B----4-:R-:W-:-:S05]  /*2ff20*/  IMAD.X R26, R46, 0x1, R26, P5 ;  /* 0x000000012e1a7824 */ /* 0x010fca00028e061a */
[----:B------:R0:W-:Y:S01]  /*2ff30*/  STL [R1+0x9f4], R26 ;  /* 0x0009f41a01007387 */ /* 0x0001e20000100800 */
[----:B------:R-:W-:-:S03]  /*2ff40*/  IADD3 R24, P5, PT, R18, R24, RZ ;  /* 0x0000001812187210 */ /* 0x000fc60007fbe0ff */
[----:B0-----:R-:W3:Y:S04]  /*2ff50*/  LDL.LU R26, [R1+0x990] ;  /* 0x00099000011a7983 */ /* 0x001ee80000300800 */
[----:B------:R-:W-:Y:S04]  /*2ff60*/  STL [R1+0x9e8], R48 ;  /* 0x0009e83001007387 */ /* 0x000fe80000100800 */
[----:B------:R0:W-:Y:S01]  /*2ff70*/  STL [R1+0x9e0], R24 ;  /* 0x0009e01801007387 */ /* 0x0001e20000100800 */
[----:B------:R-:W-:-:S03]  /*2ff80*/  IMAD.X R23, R46, 0x1, R23, P6 ;  /* 0x000000012e177824 */ /* 0x000fc600030e0617 */
[----:B0-----:R-:W4:Y:S04]  /*2ff90*/  LDL.LU R24, [R1+0x9ac] ;  /* 0x0009ac0001187983 */ /* 0x001f280000300800 */
[----:B------:R0:W-:Y:S04]  /*2ffa0*/  STL [R1+0x9ec], R23 ;  /* 0x0009ec1701007387 */ /* 0x0001e80000100800 */
[----:B0-----:R-:W4:Y:S01]  /*2ffb0*/  LDL.LU R23, [R1+0x868] ;  /* 0x0008680001177983 */ /* 0x001f220000300800 */
[----:B-----5:R-:W-:-:S05]  /*2ffc0*/  IADD3 R20, P6, PT, R18, R20, RZ ;  /* 0x0000001412147210 */ /* 0x020fca0007fde0ff */
[----:B------:R0:W-:Y:S01]  /*2ffd0*/  STL [R1+0x9d8], R20 ;  /* 0x0009d81401007387 */ /* 0x0001e20000100800 */
[----:B------:R-:W-:-:S03]  /*2ffe0*/  IMAD.X R27, R46, 0x1, R27, P1 ;  /* 0x000000012e1b7824 */ /* 0x000fc600008e061b */
[----:B0-----:R-:W5:Y:S01]  /*2fff0*/  LDL.LU R20, [R1+0x9a4] ;  /* 0x0009a40001147983 */ /* 0x001f620000300800 */
[----:B------:R-:W-:-:S03]  /*30000*/  IADD3 R47, P1, PT, R18, R47, RZ ;  /* 0x0000002f122f7210 */ /* 0x000fc60007f3e0ff */
[----:B------:R0:W-:Y:S01]  /*30010*/  STL [R1+0x884], R27 ;  /* 0x0008841b01007387 */ /* 0x0001e20000100800 */
[----:B------:R-:W-:Y:S01]  /*30020*/  IMAD.X R45, R46, 0x1, R45, P2 ;  /* 0x000000012e2d7824 */ /* 0x000fe200010e062d */
[----:B------:R-:W-:Y:S02]  /*30030*/  IADD3 R44, P2, PT, R18, R44, RZ ;  /* 0x0000002c122c7210 */ /* 0x000fe40007f5e0ff */
[----:B0-----:R-:W5:Y:S04]  /*30040*/  LDL.LU R27, [R1+0x860] ;  /* 0x00086000011b7983 */ /* 0x001f680000300800 */
[----:B------:R-:W-:Y:S04]  /*30050*/  STL [R1+0x9d0], R47 ;  /* 0x0009d02f01007387 */ /* 0x000fe80000100800 */
[----:B------:R-:W-:Y:S04]  /*30060*/  STL [R1+0x87c], R45 ;  /* 0x00087c2d01007387 */ /* 0x000fe80000100800 */
[----:B------:R-:W-:Y:S01]  /*30070*/  STL [R1+0x9c8], R44 ;  /* 0x0009c82c01007387 */ /* 0x000fe20000100800 */
[----:B--2---:R-:W-:Y:S01]  /*30080*/  IMAD.X R43, R46, 0x1, R43, P4 ;  /* 0x000000012e2b7824 */ /* 0x004fe200020e062b */
[----:B------:R-:W-:-:S04]  /*30090*/  IADD3 R42, P4, PT, R18, R42, RZ ;  /* 0x0000002a122a7210 */ /* 0x000fc80007f9e0ff */
        /* <DEDUP_REMOVED lines=28> */
[----:B------:R-:W2:Y:S01]  /*30260*/  LDL.LU R48, [R1+0x99c] ;  /* 0x00099c0001307983 */ /* 0x000ea20000300800 */
[----:B------:R-:W-:-:S03]  /*30270*/  IMAD.X R25, R46, 0x1, R25, P1 ;  /* 0x000000012e197824 */ /* 0x000fc600008e0619 */
[----:B------:R-:W-:Y:S04]  /*30280*/  STL [R1+0x86c], R29 ;  /* 0x00086c1d01007387 */ /* 0x000fe80000100800 */
[----:B------:R0:W-:Y:S04]  /*30290*/  STL [R1+0x9b4], R25 ;  /* 0x0009b41901007387 */ /* 0x0001e80000100800 */
[----:B------:R-:W-:Y:S04]  /*302a0*/  STL [R1+0x998], R28 ;  /* 0x0009981c01007387 */ /* 0x000fe80000100800 */
[----:B0-----:R-:W2:Y:S01]  /*302b0*/  LDL.LU R25, [R1+0x988] ;  /* 0x0009880001197983 */ /* 0x001ea20000300800 */
[----:B---3--:R-:W-:-:S05]  /*302c0*/  IADD3 R26, P1, PT, R18, R26, RZ ;  /* 0x0000001a121a7210 */ /* 0x008fca0007f3e0ff */
[----:B------:R0:W-:Y:S04]  /*302d0*/  STL [R1+0x990], R26 ;  /* 0x0009901a01007387 */ /* 0x0001e80000100800 */
[----:B0-----:R-:W3:Y:S01]  /*302e0*/  LDL.LU R26, [R1+0x994] ;  /* 0x00099400011a7983 */ /* 0x001ee20000300800 */
[----:B----4-:R-:W-:-:S05]  /*302f0*/  IMAD.X R24, R46, 0x1, R24, P2 ;  /* 0x000000012e187824 */ /* 0x010fca00010e0618 */
[----:B------:R0:W-:Y:S01]  /*30300*/  STL [R1+0x9ac], R24 ;  /* 0x0009ac1801007387 */ /* 0x0001e20000100800 */
[----:B------:R-:W-:-:S03]  /*30310*/  IADD3 R23, P2, PT, R18, R23, RZ ;  /* 0x0000001712177210 */ /* 0x000fc60007f5e0ff */
[----:B0-----:R-:W4:Y:S04]  /*30320*/  LDL.LU R24, [R1+0x980] ;  /* 0x0009800001187983 */ /* 0x001f280000300800 */
[----:B------:R0:W-:Y:S04]  /*30330*/  STL [R1+0x868], R23 ;  /* 0x0008681701007387 */ /* 0x0001e80000100800 */
[----:B0-----:R-:W4:Y:S01]  /*30340*/  LDL.LU R23, [R1+0x98c] ;  /* 0x00098c0001177983 */ /* 0x001f220000300800 */
[----:B-----5:R-:W-:-:S05]  /*30350*/  IMAD.X R20, R46, 0x1, R20, P4 ;  /* 0x000000012e147824 */ /* 0x020fca00020e0614 */
[----:B------:R0:W-:Y:S01]  /*30360*/  STL [R1+0x9a4], R20 ;  /* 0x0009a41401007387 */ /* 0x0001e20000100800 */
[----:B------:R-:W-:-:S03]  /*30370*/  IADD3 R27, P4, PT, R18, R27, RZ ;  /* 0x0000001b121b7210 */ /* 0x000fc60007f9e0ff */
[----:B0-----:R-:W5:Y:S04]  /*30380*/  LDL.LU R20, [R1+0x978] ;  /* 0x0009780001147983 */ /* 0x001f680000300800 */
        /* <DEDUP_REMOVED lines=20> */
[----:B0-----:R-:W5:Y:S01]  /*304d0*/  LDL.LU R27, [R1+0x938] ;  /* 0x00093800011b7983 */ /* 0x001f620000300800 */
[----:B--2---:R-:W-:Y:S01]  /*304e0*/  IMAD.X R48, R46, 0x1, R48, P5 ;  /* 0x000000012e307824 */ /* 0x004fe200028e0630 */
[----:B------:R-:W-:-:S05]  /*304f0*/  IADD3 R25, P5, PT, R18, R25, RZ ;  /* 0x0000001912197210 */ /* 0x000fca0007fbe0ff */
[----:B------:R0:W-:Y:S04]  /*30500*/  STL [R1+0x988], R25 ;  /* 0x0009881901007387 */ /* 0x0001e80000100800 */
[----:B0-----:R-:W2:Y:S04]  /*30510*/  LDL.LU R25, [R1+0x954] ;  /* 0x0009540001197983 */ /* 0x001ea80000300800 */
[----:B------:R-:W-:Y:S01]  /*30520*/  STL [R1+0x99c], R48 ;  /* 0x00099c3001007387 */ /* 0x000fe20000100800 */
[----:B---3--:R-:W-:-:S05]  /*30530*/  IMAD.X R26, R46, 0x1, R26, P6 ;  /* 0x000000012e1a7824 */ /* 0x008fca00030e061a */
[----:B------:R0:W-:Y:S04]  /*30540*/  STL [R1+0x994], R26 ;  /* 0x0009941a01007387 */ /* 0x0001e80000100800 */
[----:B0-----:R-:W3:Y:S01]  /*30550*/  LDL.LU R26, [R1+0x930] ;  /* 0x00093000011a7983 */ /* 0x001ee20000300800 */
[----:B----4-:R-:W-:-:S05]  /*30560*/  IADD3 R24, P6, PT, R18, R24, RZ ;  /* 0x0000001812187210 */ /* 0x010fca0007fde0ff */
[----:B------:R0:W-:Y:S01]  /*30570*/  STL [R1+0x980], R24 ;  /* 0x0009801801007387 */ /* 0x0001e20000100800 */
[----:B------:R-:W-:-:S03]  /*30580*/  IMAD.X R23, R46, 0x1, R23, P1 ;  /* 0x000000012e177824 */ /* 0x000fc600008e0617 */
[----:B0-----:R-:W4:Y:S04]  /*30590*/  LDL.LU R24, [R1+0x94c] ;  /* 0x00094c0001187983 */ /* 0x001f280000300800 */
[----:B------:R0:W-:Y:S04]  /*305a0*/  STL [R1+0x98c], R23 ;  /* 0x00098c1701007387 */ /* 0x0001e80000100800 */
[----:B0-----:R-:W4:Y:S01]  /*305b0*/  LDL.LU R23, [R1+0x848] ;  /* 0x0008480001177983 */ /* 0x001f220000300800 */
[----:B-----5:R-:W-:Y:S01]  /*305c0*/  IADD3 R20, P1, PT, R18, R20, RZ ;  /* 0x0000001412147210 */ /* 0x020fe20007f3e0ff */
[----:B------:R-:W-:-:S04]  /*305d0*/  IMAD.X R47, R46, 0x1, R47, P2 ;  /* 0x000000012e2f7824 */ /* 0x000fc800010e062f */
[----:B------:R0:W-:Y:S01]  /*305e0*/  STL [R1+0x978], R20 ;  /* 0x0009781401007387 */ /* 0x0001e20000100800 */
[----:B------:R-:W-:Y:S01]  /*305f0*/  IADD3 R45, P2, PT, R18, R45, RZ ;  /* 0x0000002d122d7210 */ /* 0x000fe20007f5e0ff */
[----:B------:R-:W-:Y:S02]  /*30600*/  IMAD.X R44, R46, 0x1, R44, P4 ;  /* 0x000000012e2c7824 */ /* 0x000fe400020e062c */
[----:B0-----:R-:W5:Y:S01]  /*30610*/  LDL.LU R20, [R1+0x944] ;  /* 0x0009440001147983 */ /* 0x001f620000300800 */
        /* <DEDUP_REMOVED lines=33> */
[----:B------:R-:W-:Y:S04]  /*30830*/  STL [R1+0x854], R30 ;  /* 0x0008541e01007387 */ /* 0x000fe80000100800 */
[----:B------:R-:W5:Y:S04]  /*30840*/  LDL.LU R48, [R1+0x840] ;  /* 0x0008400001307983 */ /* 0x000f680000300800 */
[----:B------:R-:W-:Y:S04]  /*30850*/  STL [R1+0x940], R29 ;  /* 0x0009401d01007387 */ /* 0x000fe80000100800 */
[----:B------:R0:W-:Y:S04]  /*30860*/  STL [R1+0x938], R27 ;  /* 0x0009381b01007387 */ /* 0x0001e80000100800 */
[----:B------:R-:W-:Y:S04]  /*30870*/  STL [R1+0x84c], R28 ;  /* 0x00084c1c01007387 */ /* 0x000fe80000100800 */
[----:B0-----:R-:W5:Y:S01]  /*30880*/  LDL.LU R27, [R1+0x93c] ;  /* 0x00093c00011b7983 */ /* 0x001f620000300800 */
[----:B--2---:R-:W-:-:S05]  /*30890*/  IMAD.X R25, R46, 0x1, R25, P2 ;  /* 0x000000012e197824 */ /* 0x004fca00010e0619 */
[----:B------:R0:W-:Y:S04]  /*308a0*/  STL [R1+0x954], R25 ;  /* 0x0009541901007387 */ /* 0x0001e80000100800 */
        /* <DEDUP_REMOVED lines=10> */
[----:B-----5:R-:W-:-:S03]  /*30950*/  IMAD.X R20, R46, 0x1, R20, P5 ;  /* 0x000000012e147824 */ /* 0x020fc600028e0614 */
        /* <DEDUP_REMOVED lines=21> */
[----:B------:R-:W-:Y:S01]  /*30ab0*/  IADD3 R48, P5, PT, R18, R48, RZ ;  /* 0x0000003012307210 */ /* 0x000fe20007fbe0ff */
[----:B------:R-:W-:-:S05]  /*30ac0*/  IMAD.X R27, R46, 0x1, R27, P6 ;  /* 0x000000012e1b7824 */ /* 0x000fca00030e061b */
[----:B------:R0:W-:Y:S04]  /*30ad0*/  STL [R1+0x93c], R27 ;  /* 0x00093c1b01007387 */ /* 0x0001e80000100800 */
[----:B0-----:R-:W5:Y:S04]  /*30ae0*/  LDL.LU R27, [R1+0x7c8] ;  /* 0x0007c800011b7983 */ /* 0x001f680000300800 */
[----:B------:R-:W-:Y:S01]  /*30af0*/  STL [R1+0x840], R48 ;  /* 0x0008403001007387 */ /* 0x000fe20000100800 */
[----:B--2---:R-:W-:-:S05]  /*30b00*/  IADD3 R25, P6, PT, R18, R25, RZ ;  /* 0x0000001912197210 */ /* 0x004fca0007fde0ff */
[----:B------:R0:W-:Y:S04]  /*30b10*/  STL [R1+0x928], R25 ;  /* 0x0009281901007387 */ /* 0x0001e80000100800 */
[----:B0-----:R-:W2:Y:S01]  /*30b20*/  LDL.LU R25, [R1+0x7e4] ;  /* 0x0007e40001197983 */ /* 0x001ea20000300800 */
        /* <DEDUP_REMOVED lines=10> */
[----:B------:R-:W-:Y:S01]  /*30bd0*/  IMAD.X R45, R46, 0x1, R45, P4 ;  /* 0x000000012e2d7824 */ /* 0x000fe200020e062d */
[----:B------:R-:W-:Y:S01]  /*30be0*/  IADD3 R44, P4, PT, R18, R44, RZ ;  /* 0x0000002c122c7210 */ /* 0x000fe20007f9e0ff */
[----:B------:R-:W-:-:S02]  /*30bf0*/  IMAD.X R43, R46, 0x1, R43, P5 ;  /* 0x000000012e2b7824 */ /* 0x000fc400028e062b */
        /* <DEDUP_REMOVED lines=33> */
[----:B------:R-:W5:Y:S04]  /*30e10*/  LDL.LU R48, [R1+0x7d4] ;  /* 0x0007d40001307983 */ /* 0x000f680000300800 */
[----:B------:R-:W-:Y:S04]  /*30e20*/  STL [R1+0x7f4], R29 ;  /* 0x0007f41d01007387 */ /* 0x000fe80000100800 */
[----:B------:R0:W-:Y:S04]  /*30e30*/  STL [R1+0x7ec], R20 ;  /* 0x0007ec1401007387 */ /* 0x0001e80000100800 */
[----:B------:R-:W-:Y:S04]  /*30e40*/  STL [R1+0x7d0], R28 ;  /* 0x0007d01c01007387 */ /* 0x000fe80000100800 */
[----:B0-----:R-:W5:Y:S01]  /*30e50*/  LDL.LU R20, [R1+0x7b0] ;  /* 0x0007b00001147983 */ /* 0x001f620000300800 */
[----:B------:R-:W-:-:S05]  /*30e60*/  IADD3 R27, P2, PT, R18, R27, RZ ;  /* 0x0000001b121b7210 */ /* 0x000fca0007f5e0ff */
[----:B------:R0:W-:Y:S04]  /*30e70*/  STL [R1+0x7c8], R27 ;  /* 0x0007c81b01007387 */ /* 0x0001e80000100800 */
        /* <DEDUP_REMOVED lines=34> */
[----:B------:R0:W-:Y:S04]  /*310a0*/  STL [R1+0x7b0], R20 ;  /* 0x0007b01401007387 */ /* 0x0001e80000100800 */
[----:B0-----:R-:W5:Y:S01]  /*310b0*/  LDL.LU R20, [R1+0x76c] ;  /* 0x00076c0001147983 */ /* 0x001f620000300800 */
[----:B------:R-:W-:-:S03]  /*310c0*/  IMAD.X R27, R46, 0x1, R27, P1 ;  /* 0x000000012e1b7824 */ /* 0x000fc600008e061b */
[----:B------:R-:W-:Y:S04]  /*310d0*/  STL [R1+0x7d4], R48 ;  /* 0x0007d43001007387 */ /* 0x000fe80000100800 */
[----:B------:R0:W-:Y:S04]  /*310e0*/  STL [R1+0x7cc], R27 ;  /* 0x0007cc1b01007387 */ /* 0x0001e80000100800 */
[----:B0-----:R-:W5:Y:S01]  /*310f0*/  LDL.LU R27, [R1+0x748] ;  /* 0x00074800011b7983 */ /* 0x001f620000300800 */
[----:B--2---:R-:W-:-:S05]  /*31100*/  IADD3 R25, P1, PT, R18, R25, RZ ;  /* 0x0000001912197210 */ /* 0x004fca0007f3e0ff */
[----:B------:R0:W-:Y:S04]  /*31110*/  STL [R1+0x7a8], R25 ;  /* 0x0007a81901007387 */ /* 0x0001e80000100800 */
[----:B0-----:R-:W2:Y:S01]  /*31120*/  LDL.LU R25, [R1+0x764] ;  /* 0x0007640001197983 */ /* 0x001ea20000300800 */
[----:B---3--:R-:W-:-:S05]  /*31130*/  IMAD.X R26, R46, 0x1, R26, P2 ;  /* 0x000000012e1a7824 */ /* 0x008fca00010e061a */
[----:B------:R0:W-:Y:S04]  /*31140*/  STL [R1+0x7c4], R26 ;  /* 0x0007c41a01007387 */ /* 0x0001e80000100800 */
[----:B0-----:R-:W3:Y:S01]  /*31150*/  LDL.LU R26, [R1+0x740] ;  /* 0x00074000011a7983 */ /* 0x001ee20000300800 */
[----:B----4-:R-:W-:Y:S01]  /*31160*/  IADD3 R24, P2, PT, R18, R24, RZ ;  /* 0x0000001812187210 */ /* 0x010fe20007f5e0ff */
[----:B------:R-:W-:-:S04]  /*31170*/  IMAD.X R47, R46, 0x1, R47, P4 ;  /* 0x000000012e2f7824 */ /* 0x000fc800020e062f */
[----:B------:R0:W-:Y:S01]  /*31180*/  STL [R1+0x7a0], R24 ;  /* 0x0007a01801007387 */ /* 0x0001e20000100800 */
[----:B------:R-:W-:Y:S01]  /*31190*/  IADD3 R45, P4, PT, R18, R45, RZ ;  /* 0x0000002d122d7210 */ /* 0x000fe20007f9e0ff */
[----:B------:R-:W-:Y:S02]  /*311a0*/  IMAD.X R44, R46, 0x1, R44, P5 ;  /* 0x000000012e2c7824 */ /* 0x000fe400028e062c */
[----:B0-----:R-:W4:Y:S01]  /*311b0*/  LDL.LU R24, [R1+0x75c] ;  /* 0x00075c0001187983 */ /* 0x001f220000300800 */
        /* <DEDUP_REMOVED lines=51> */
[----:B----4-:R-:W-:-:S03]  /*314f0*/  IMAD.X R24, R46, 0x1, R24, P6 ;  /* 0x000000012e187824 */ /* 0x010fc600030e0618 */
        /* <DEDUP_REMOVED lines=21> */
[----:B------:R-:W-:-:S05]  /*31650*/  IMAD.X R23, R46, 0x1, R23, P1 ;  /* 0x000000012e177824 */ /* 0x000fca00008e0617 */
[----:B------:R0:W-:Y:S04]  /*31660*/  STL [R1+0x754], R23 ;  /* 0x0007541701007387 */ /* 0x0001e80000100800 */
[----:B0-----:R-:W4:Y:S01]  /*31670*/  LDL.LU R23, [R1+0x18dc] ;  /* 0x0018dc0001177983 */ /* 0x001f220000300800 */
[C---:B------:R-:W-:Y:S02]  /*31680*/  IADD3 R48, P6, PT, R17.reuse, R48, RZ ;  /* 0x0000003011307210 */ /* 0x040fe40007fde0ff */
[----:B-----5:R-:W-:-:S03]  /*31690*/  IADD3 R20, P1, PT, R17, R20, RZ ;  /* 0x0000001411147210 */ /* 0x020fc60007f3e0ff */
[----:B------:R-:W-:Y:S04]  /*316a0*/  STL [R1+0x1944], R48 ;  /* 0x0019443001007387 */ /* 0x000fe80000100800 */
[----:B------:R0:W-:Y:S01]  /*316b0*/  STL [R1+0x193c], R20 ;  /* 0x00193c1401007387 */ /* 0x0001e20000100800 */
[----:B------:R-:W-:-:S03]  /*316c0*/  IMAD.X R27, R46, 0x1, R27, P2 ;  /* 0x000000012e1b7824 */ /* 0x000fc600010e061b */
[----:B0-----:R-:W5:Y:S04]  /*316d0*/  LDL.LU R20, [R1+0x18f8] ;  /* 0x0018f80001147983 */ /* 0x001f680000300800 */
[----:B------:R0:W-:Y:S04]  /*316e0*/  STL [R1+0x74c], R27 ;  /* 0x00074c1b01007387 */ /* 0x0001e80000100800 */
[----:B0-----:R-:W5:Y:S01]  /*316f0*/  LDL.LU R27, [R1+0x18d4] ;  /* 0x0018d400011b7983 */ /* 0x001f620000300800 */
[----:B--2---:R-:W-:-:S05]  /*31700*/  IADD3 R25, P2, PT, R17, R25, RZ ;  /* 0x0000001911197210 */ /* 0x004fca0007f5e0ff */
[----:B------:R0:W-:Y:S04]  /*31710*/  STL [R1+0x1934], R25 ;  /* 0x0019341901007387 */ /* 0x0001e80000100800 */
[----:B0-----:R-:W2:Y:S01]  /*31720*/  LDL.LU R25, [R1+0x18f0] ;  /* 0x0018f00001197983 */ /* 0x001ea20000300800 */
[----:B---3--:R-:W-:Y:S01]  /*31730*/  IMAD.X R26, R46, 0x1, R26, P4 ;  /* 0x000000012e1a7824 */ /* 0x008fe200020e061a */
[----:B----4-:R-:W-:-:S04]  /*31740*/  IADD3 R47, P4, PT, R17, R47, RZ ;  /* 0x0000002f112f7210 */ /* 0x010fc80007f9e0ff */
[----:B------:R0:W-:Y:S01]  /*31750*/  STL [R1+0x744], R26 ;  /* 0x0007441a01007387 */ /* 0x0001e20000100800 */
[----:B------:R-:W-:Y:S01]  /*31760*/  IMAD.X R45, R46, 0x1, R45, P5 ;  /* 0x000000012e2d7824 */ /* 0x000fe200028e062d */
[----:B------:R-:W-:Y:S02]  /*31770*/  IADD3 R44, P5, PT, R17, R44, RZ ;  /* 0x0000002c112c7210 */ /* 0x000fe40007fbe0ff */
[----:B0-----:R-:W3:Y:S01]  /*31780*/  LDL.LU R26, [R1+0x18cc] ;  /* 0x0018cc00011a7983 */ /* 0x001ee20000300800 */
[----:B------:R-:W-:-:S03]  /*31790*/  IMAD.X R43, R19, 0x1, R43, P6 ;  /* 0x00000001132b7824 */ /* 0x000fc600030e062b */
[----:B------:R0:W-:Y:S01]  /*317a0*/  STL [R1+0x192c], R47 ;  /* 0x00192c2f01007387 */ /* 0x0001e20000100800 */
        /* <DEDUP_REMOVED lines=32> */
[----:B0-----:R-:W4:Y:S04]  /*319b0*/  LDL.LU R47, [R1+0x18e8] ;  /* 0x0018e800012f7983 */ /* 0x001f280000300800 */
[----:B------:R-:W-:Y:S04]  /*319c0*/  STL [R1+0x1908], R29 ;  /* 0x0019081d01007387 */ /* 0x000fe80000100800 */
[----:B------:R0:W-:Y:S04]  /*319d0*/  STL [R1+0x1900], R24 ;  /* 0x0019001801007387 */ /* 0x0001e80000100800 */
[----:B------:R-:W-:Y:S04]  /*319e0*/  STL [R1+0x18e4], R28 ;  /* 0x0018e41c01007387 */ /* 0x000fe80000100800 */
        /* <DEDUP_REMOVED lines=9> */
[----:B0-----:R-:W5:Y:S01]  /*31a80*/  LDL.LU R27, [R1+0x18d8] ;  /* 0x0018d800011b7983 */ /* 0x001f620000300800 */
[----:B--2---:R-:W-:-:S05]  /*31a90*/  IMAD.X R25, R19, 0x1, R25, P6 ;  /* 0x0000000113197824 */ /* 0x004fca00030e0619 */
[----:B------:R0:W-:Y:S04]  /*31aa0*/  STL [R1+0x18f0], R25 ;  /* 0x0018f01901007387 */ /* 0x0001e80000100800 */
[----:B0-----:R-:W2:Y:S04]  /*31ab0*/  LDL.LU R25, [R1+0x18b4] ;  /* 0x0018b40001197983 */ /* 0x001ea80000300800 */
[----:B------:R-:W2:Y:S04]  /*31ac0*/  LDL.LU R46, [R1+0x18d0] ;  /* 0x0018d000012e7983 */ /* 0x000ea80000300800 */
[----:B------:R-:W2:Y:S04]  /*31ad0*/  LDL.LU R45, [R1+0x18ac] ;  /* 0x0018ac00012d7983 */ /* 0x000ea80000300800 */
[----:B------:R-:W2:Y:S01]  /*31ae0*/  LDL.LU R44, [R1+0x18c8] ;  /* 0x0018c800012c7983 */ /* 0x000ea20000300800 */
[----:B---3--:R-:W-:-:S05]  /*31af0*/  IADD3 R26, P6, PT, R17, R26, RZ ;  /* 0x0000001a111a7210 */ /* 0x008fca0007fde0ff */
        /* <DEDUP_REMOVED lines=17> */
[----:B0-----:R-:W3:Y:S01]  /*31c10*/  LDL.LU R26, [R1+0x1864] ;  /* 0x00186400011a7983 */ /* 0x001ee20000300800 */
[----:B----4-:R-:W-:Y:S01]  /*31c20*/  IMAD.X R47, R19, 0x1, R47, P1 ;  /* 0x00000001132f7824 */ /* 0x010fe200008e062f */
[----:B------:R-:W-:-:S05]  /*31c30*/  IADD3 R24, P1, PT, R17, R24, RZ ;  /* 0x0000001811187210 */ /* 0x000fca0007f3e0ff */
[----:B------:R0:W-:Y:S04]  /*31c40*/  STL [R1+0x18c4], R24 ;  /* 0x0018c41801007387 */ /* 0x0001e80000100800 */
[----:B0-----:R-:W4:Y:S01]  /*31c50*/  LDL.LU R24, [R1+0x1880] ;  /* 0x0018800001187983 */ /* 0x001f220000300800 */
[----:B------:R-:W-:-:S03]  /*31c60*/  IMAD.X R23, R19, 0x1, R23, P2 ;  /* 0x0000000113177824 */ /* 0x000fc600010e0617 */
        /* <DEDUP_REMOVED lines=10> */
[----:B------:R-:W-:-:S04]  /*31d10*/  IMAD.X R46, R19, 0x1, R46, P5 ;  /* 0x00000001132e7824 */ /* 0x000fc800028e062e */
[----:B------:R0:W-:Y:S01]  /*31d20*/  STL [R1+0x18b4], R25 ;  /* 0x0018b41901007387 */ /* 0x0001e20000100800 */
[----:B------:R-:W-:Y:S01]  /*31d30*/  IADD3 R45, P5, PT, R17, R45, RZ ;  /* 0x0000002d112d7210 */ /* 0x000fe20007fbe0ff */
[----:B------:R-:W-:Y:S02]  /*31d40*/  IMAD.X R44, R19, 0x1, R44, P6 ;  /* 0x00000001132c7824 */ /* 0x000fe400030e062c */
[----:B0-----:R-:W2:Y:S04]  /*31d50*/  LDL.LU R25, [R1+0x1870] ;  /* 0x0018700001197983 */ /* 0x001ea80000300800 */
[----:B------:R-:W-:Y:S04]  /*31d60*/  STL [R1+0x18d0], R46 ;  /* 0x0018d02e01007387 */ /* 0x000fe80000100800 */
[----:B------:R-:W-:Y:S01]  /*31d70*/  STL [R1+0x18ac], R45 ;  /* 0x0018ac2d01007387 */ /* 0x000fe20000100800 */
[----:B---3--:R-:W-:-:S03]  /*31d80*/  IADD3 R43, P6, PT, R17, R43, RZ ;  /* 0x0000002b112b7210 */ /* 0x008fc60007fde0ff */
        /* <DEDUP_REMOVED lines=30> */
[----:B------:R-:W3:Y:S01]  /*31f70*/  LDL.LU R47, [R1+0x184c] ;  /* 0x00184c00012f7983 */ /* 0x000ee20000300800 */
[----:B------:R-:W-:-:S03]  /*31f80*/  IADD3 R26, P4, PT, R17, R26, RZ ;  /* 0x0000001a111a7210 */ /* 0x000fc60007f9e0ff */
[----:B------:R-:W-:Y:S04]  /*31f90*/  STL [R1+0x186c], R29 ;  /* 0x00186c1d01007387 */ /* 0x000fe80000100800 */
[----:B------:R0:W-:Y:S04]  /*31fa0*/  STL [R1+0x1864], R26 ;  /* 0x0018641a01007387 */ /* 0x0001e80000100800 */
[----:B------:R-:W-:Y:S04]  /*31fb0*/  STL [R1+0x1888], R28 ;  /* 0x0018881c01007387 */ /* 0x000fe80000100800 */
[----:B0-----:R-:W3:Y:S01]  /*31fc0*/  LDL.LU R26, [R1+0x1868] ;  /* 0x00186800011a7983 */ /* 0x001ee20000300800 */
[----:B----4-:R-:W-:-:S05]  /*31fd0*/  IMAD.X R24, R19, 0x1, R24, P5 ;  /* 0x0000000113187824 */ /* 0x010fca00028e0618 */
        /* <DEDUP_REMOVED lines=34> */
[----:B------:R-:W-:-:S05]  /*32200*/  IMAD.X R26, R19, 0x1, R26, P2 ;  /* 0x00000001131a7824 */ /* 0x000fca00010e061a */
[----:B------:R0:W-:Y:S04]  /*32210*/  STL [R1+0x1868], R26 ;  /* 0x0018681a01007387 */ /* 0x0001e80000100800 */
[----:B0-----:R-:W3:Y:S04]  /*32220*/  LDL.LU R26, [R1+0x17e4] ;  /* 0x0017e400011a7983 */ /* 0x001ee80000300800 */
[----:B------:R-:W-:Y:S01]  /*32230*/  STL [R1+0x184c], R47 ;  /* 0x00184c2f01007387 */ /* 0x000fe20000100800 */
[----:B----4-:R-:W-:-:S05]  /*32240*/  IADD3 R24, P2, PT, R17, R24, RZ ;  /* 0x0000001811187210 */ /* 0x010fca0007f5e0ff */
[----:B------:R0:W-:Y:S04]  /*32250*/  STL [R1+0x1844], R24 ;  /* 0x0018441801007387 */ /* 0x0001e80000100800 */
[----:B0-----:R-:W4:Y:S01]  /*32260*/  LDL.LU R24, [R1+0x1800] ;  /* 0x0018000001187983 */ /* 0x001f220000300800 */
[----:B------:R-:W-:-:S05]  /*32270*/  IMAD.X R23, R19, 0x1, R23, P4 ;  /* 0x0000000113177824 */ /* 0x000fca00020e0617 */
        /* <DEDUP_REMOVED lines=93> */
[----:B------:R0:W-:Y:S04]  /*32850*/  STL [R1+0x17c4], R24 ;  /* 0x0017c41801007387 */ /* 0x0001e80000100800 */
[----:B0-----:R-:W4:Y:S01]  /*32860*/  LDL.LU R24, [R1+0x1780] ;  /* 0x0017800001187983 */ /* 0x001f220000300800 */
[----:B------:R-:W-:-:S05]  /*32870*/  IMAD.X R23, R19, 0x1, R23, P5 ;  /* 0x0000000113177824 */ /* 0x000fca00028e0617 */
        /* <DEDUP_REMOVED lines=58> */
[----:B0-----:R-:W4:Y:S04]  /*32c20*/  LDL.LU R23, [R1+0x1760] ;  /* 0x0017600001177983 */ /* 0x001f280000300800 */
[----:B------:R-:W4:Y:S01]  /*32c30*/  LDL.LU R46, [R1+0x173c] ;  /* 0x00173c00012e7983 */ /* 0x000f220000300800 */
[----:B-----5:R-:W-:-:S03]  /*32c40*/  IMAD.X R20, R19, 0x1, R20, P2 ;  /* 0x0000000113147824 */ /* 0x020fc600010e0614 */
        /* <DEDUP_REMOVED lines=37> */
[----:B------:R-:W-:Y:S01]  /*32ea0*/  IADD3 R46, P6, PT, R17, R46, RZ ;  /* 0x0000002e112e7210 */ /* 0x000fe20007fde0ff */
[----:B-----5:R-:W-:Y:S01]  /*32eb0*/  IMAD.X R45, R19, 0x1, R45, P1 ;  /* 0x00000001132d7824 */ /* 0x020fe200008e062d */
[----:B------:R-:W-:Y:S01]  /*32ec0*/  IADD3 R44, P1, PT, R17, R44, RZ ;  /* 0x0000002c112c7210 */ /* 0x000fe20007f3e0ff */
[----:B------:R-:W-:Y:S02]  /*32ed0*/  IMAD.X R43, R19, 0x1, R43, P2 ;  /* 0x00000001132b7824 */ /* 0x000fe400010e062b */
        /* <DEDUP_REMOVED lines=50> */
[----:B------:R-:W-:-:S03]  /*33200*/  IADD3 R23, P2, PT, R17, R23, RZ ;  /* 0x0000001711177210 */ /* 0x000fc60007f5e0ff */
        /* <DEDUP_REMOVED lines=91> */
[----:B0-----:R-:W3:Y:S04]  /*337c0*/  LDL.LU R26, [R1+0x1668] ;  /* 0x00166800011a7983 */ /* 0x001ee80000300800 */
[----:B------:R-:W3:Y:S04]  /*337d0*/  LDL.LU R46, [R1+0x1644] ;  /* 0x00164400012e7983 */ /* 0x000ee80000300800 */
[----:B------:R-:W3:Y:S04]  /*337e0*/  LDL.LU R45, [R1+0x1660] ;  /* 0x00166000012d7983 */ /* 0x000ee80000300800 */
[----:B------:R-:W3:Y:S01]  /*337f0*/  LDL.LU R44, [R1+0x163c] ;  /* 0x00163c00012c7983 */ /* 0x000ee20000300800 */
[----:B----4-:R-:W-:-:S05]  /*33800*/  IMAD.X R24, R19, 0x1, R24, P4 ;  /* 0x0000000113187824 */ /* 0x010fca00020e0618 */
        /* <DEDUP_REMOVED lines=30> */
[----:B------:R0:W-:Y:S04]  /*339f0*/  STL [R1+0x164c], R25 ;  /* 0x00164c1901007387 */ /* 0x0001e80000100800 */
[----:B0-----:R-:W2:Y:S01]  /*33a00*/  LDL.LU R25, [R1+0x1608] ;  /* 0x0016080001197983 */ /* 0x001ea20000300800 */
[----:B---3--:R-:W-:Y:S01]  /*33a10*/  IMAD.X R26, R19, 0x1, R26, P1 ;  /* 0x00000001131a7824 */ /* 0x008fe200008e061a */
[----:B------:R-:W-:-:S04]  /*33a20*/  IADD3 R46, P1, PT, R17, R46, RZ ;  /* 0x0000002e112e7210 */ /* 0x000fc80007f3e0ff */
[----:B------:R0:W-:Y:S01]  /*33a30*/  STL [R1+0x1668], R26 ;  /* 0x0016681a01007387 */ /* 0x0001e20000100800 */
[----:B------:R-:W-:Y:S01]  /*33a40*/  IMAD.X R45, R19, 0x1, R45, P2 ;  /* 0x00000001132d7824 */ /* 0x000fe200010e062d */
[----:B------:R-:W-:Y:S02]  /*33a50*/  IADD3 R44, P2, PT, R17, R44, RZ ;  /* 0x0000002c112c7210 */ /* 0x000fe40007f5e0ff */
[----:B0-----:R-:W3:Y:S04]  /*33a60*/  LDL.LU R26, [R1+0x15e4] ;  /* 0x0015e400011a7983 */ /* 0x001ee80000300800 */
[----:B------:R-:W-:Y:S04]  /*33a70*/  STL [R1+0x1644], R46 ;  /* 0x0016442e01007387 */ /* 0x000fe80000100800 */
[----:B------:R-:W-:Y:S01]  /*33a80*/  STL [R1+0x1660], R45 ;  /* 0x0016602d01007387 */ /* 0x000fe20000100800 */
[----:B----4-:R-:W-:-:S03]  /*33a90*/  IMAD.X R43, R19, 0x1, R43, P4 ;  /* 0x00000001132b7824 */ /* 0x010fc600020e062b */
        /* <DEDUP_REMOVED lines=30> */
[----:B------:R-:W4:Y:S01]  /*33c80*/  LDL.LU R47, [R1+0x1600] ;  /* 0x00160000012f7983 */ /* 0x000f220000300800 */
[----:B------:R-:W-:-:S03]  /*33c90*/  IMAD.X R24, R19, 0x1, R24, P1 ;  /* 0x0000000113187824 */ /* 0x000fc600008e0618 */
        /* <DEDUP_REMOVED lines=41> */
[----:B0-----:R-:W4:Y:S04]  /*33f30*/  LDL.LU R24, [R1+0x1598] ;  /* 0x0015980001187983 */ /* 0x001f280000300800 */
[----:B------:R-:W-:Y:S01]  /*33f40*/  STL [R1+0x1600], R47 ;  /* 0x0016002f01007387 */ /* 0x000fe20000100800 */
[----:B------:R-:W-:-:S05]  /*33f50*/  IMAD.X R23, R19, 0x1, R23, P6 ;  /* 0x0000000113177824 */ /* 0x000fca00030e0617 */
[----:B------:R0:W-:Y:S04]  /*33f60*/  STL [R1+0x15f8], R23 ;  /* 0x0015f81701007387 */ /* 0x0001e80000100800 */
[----:B0-----:R-:W4:Y:S01]  /*33f70*/  LDL.LU R23, [R1+0x1574] ;  /* 0x0015740001177983 */ /* 0x001f220000300800 */
[----:B-----5:R-:W-:-:S05]  /*33f80*/  IADD3 R20, P6, PT, R17, R20, RZ ;  /* 0x0000001411147210 */ /* 0x020fca0007fde0ff */
[----:B------:R0:W-:Y:S04]  /*33f90*/  STL [R1+0x15d4], R20 ;  /* 0x0015d41401007387 */ /* 0x0001e80000100800 */
[----:B0-----:R-:W5:Y:S01]  /*33fa0*/  LDL.LU R20, [R1+0x1590] ;  /* 0x0015900001147983 */ /* 0x001f620000300800 */
[----:B------:R-:W-:-:S05]  /*33fb0*/  IMAD.X R27, R19, 0x1, R27, P1 ;  /* 0x00000001131b7824 */ /* 0x000fca00008e061b */
        /* <DEDUP_REMOVED lines=93> */
[----:B------:R0:W-:Y:S04]  /*34590*/  STL [R1+0x1554], R20 ;  /* 0x0015541401007387 */ /* 0x0001e80000100800 */
[----:B0-----:R-:W5:Y:S01]  /*345a0*/  LDL.LU R20, [R1+0x1510] ;  /* 0x0015100001147983 */ /* 0x001f620000300800 */
[----:B------:R-:W-:Y:S01]  /*345b0*/  IMAD.X R27, R19, 0x1, R27, P2 ;  /* 0x00000001131b7824 */ /* 0x000fe200010e061b */
[----:B------:R-:W-:-:S04]  /*345c0*/  IADD3 R46, P2, PT, R17, R46, RZ ;  /* 0x0000002e112e7210 */ /* 0x000fc80007f5e0ff */
        /* <DEDUP_REMOVED lines=55> */
[----:B------:R-:W-:-:S03]  /*34940*/  IADD3 R27, P5, PT, R17, R27, RZ ;  /* 0x0000001b111b7210 */ /* 0x000fc60007fbe0ff */
        /* <DEDUP_REMOVED lines=113> */
[----:B------:R-:W-:-:S03]  /*35060*/  IADD3 R47, P6, PT, R17, R47, RZ ;  /* 0x0000002f112f7210 */ /* 0x000fc60007fde0ff */
[----:B0-----:R-:W5:Y:S01]  /*35070*/  LDL.LU R20, [R1+0x1428] ;  /* 0x0014280001147983 */ /* 0x001f620000300800 */
        /* <DEDUP_REMOVED lines=69> */
[----:B0-----:R-:W4:Y:S04]  /*354d0*/  LDL.LU R24, [R1+0x13dc] ;  /* 0x0013dc0001187983 */ /* 0x001f280000300800 */
[----:B------:R-:W4:Y:S04]  /*354e0*/  LDL.LU R46, [R1+0x13f8] ;  /* 0x0013f800012e7983 */ /* 0x000f280000300800 */
[----:B------:R-:W4:Y:S04]  /*354f0*/  LDL.LU R45, [R1+0x13d4] ;  /* 0x0013d400012d7983 */ /* 0x000f280000300800 */
[----:B------:R-:W4:Y:S01]  /*35500*/  LDL.LU R44, [R1+0x13f0] ;  /* 0x0013f000012c7983 */ /* 0x000f220000300800 */
[----:B------:R-:W-:-:S05]  /*35510*/  IADD3 R23, P6, PT, R17, R23, RZ ;  /* 0x0000001711177210 */ /* 0x000fca0007fde0ff */
        /* <DEDUP_REMOVED lines=37> */
[----:B0-----:R-:W4:Y:S04]  /*35770*/  LDL.LU R24, [R1+0x1398] ;  /* 0x0013980001187983 */ /* 0x001f280000300800 */
[----:B------:R-:W-:Y:S04]  /*35780*/  STL [R1+0x13f8], R46 ;  /* 0x0013f82e01007387 */ /* 0x000fe80000100800 */
        /* <DEDUP_REMOVED lines=32> */
[----:B------:R-:W4:Y:S01]  /*35990*/  LDL.LU R47, [R1+0x1374] ;  /* 0x00137400012f7983 */ /* 0x000f220000300800 */
[----:B------:R-:W-:-:S03]  /*359a0*/  IADD3 R23, P4, PT, R17, R23, RZ ;  /* 0x0000001711177210 */ /* 0x000fc60007f9e0ff */
        /* <DEDUP_REMOVED lines=41> */
[----:B------:R-:W-:-:S05]  /*35c40*/  IADD3 R47, P1, PT, R17, R47, RZ ;  /* 0x0000002f112f7210 */ /* 0x000fca0007f3e0ff */
[----:B------:R-:W-:Y:S01]  /*35c50*/  STL [R1+0x1374], R47 ;  /* 0x0013742f01007387 */ /* 0x000fe20000100800 */
[----:B-----5:R-:W-:-:S05]  /*35c60*/  IADD3 R20, P2, PT, R17, R20, RZ ;  /* 0x0000001411147210 */ /* 0x020fca0007f5e0ff */
        /* <DEDUP_REMOVED lines=250> */
[----:B0-----:R-:W5:Y:S04]  /*36c10*/  LDL.LU R20, [R1+0x11ec] ;  /* 0x0011ec0001147983 */ /* 0x001f680000300800 */
[----:B------:R-:W5:Y:S01]  /*36c20*/  LDL.LU R46, [R1+0x1208] ;  /* 0x00120800012e7983 */ /* 0x000f620000300800 */
[----:B------:R-:W-:-:S03]  /*36c30*/  IADD3 R27, P2, PT, R17, R27, RZ ;  /* 0x0000001b111b7210 */ /* 0x000fc60007f5e0ff */
        /* <DEDUP_REMOVED lines=91> */
[----:B------:R-:W4:Y:S04]  /*371f0*/  LDL.LU R46, [R1+0x116c] ;  /* 0x00116c00012e7983 */ /* 0x000f280000300800 */
[----:B------:R-:W4:Y:S04]  /*37200*/  LDL.LU R45, [R1+0x1188] ;  /* 0x00118800012d7983 */ /* 0x000f280000300800 */
[----:B------:R-:W4:Y:S01]  /*37210*/  LDL.LU R44, [R1+0x1164] ;  /* 0x00116400012c7983 */ /* 0x000f220000300800 */
[----:B-----5:R-:W-:-:S05]  /*37220*/  IMAD.X R20, R19, 0x1, R20, P4 ;  /* 0x0000000113147824 */ /* 0x020fca00020e0614 */
        /* <DEDUP_REMOVED lines=36> */
[----:B------:R-:W-:Y:S01]  /*37470*/  IMAD.X R45, R19, 0x1, R45, P2 ;  /* 0x00000001132d7824 */ /* 0x000fe200010e062d */
[----:B------:R-:W-:-:S03]  /*37480*/  IADD3 R44, P2, PT, R17, R44, RZ ;  /* 0x0000002c112c7210 */ /* 0x000fc60007f5e0ff */
[----:B------:R-:W-:Y:S04]  /*37490*/  STL [R1+0x116c], R46 ;  /* 0x00116c2e01007387 */ /* 0x000fe80000100800 */
[----:B------:R-:W-:Y:S01]  /*374a0*/  STL [R1+0x1188], R45 ;  /* 0x0011882d01007387 */ /* 0x000fe20000100800 */
[----:B-----5:R-:W-:-:S03]  /*374b0*/  IMAD.X R43, R19, 0x1, R43, P4 ;  /* 0x00000001132b7824 */ /* 0x020fc600020e062b */
        /* <DEDUP_REMOVED lines=30> */
[----:B------:R-:W5:Y:S01]  /*376a0*/  LDL.LU R47, [R1+0x1128] ;  /* 0x00112800012f7983 */ /* 0x000f620000300800 */
[----:B------:R-:W-:-:S03]  /*376b0*/  IMAD.X R20, R19, 0x1, R20, P1 ;  /* 0x0000000113147824 */ /* 0x000fc600008e0614 */
        /* <DEDUP_REMOVED lines=41> */
[----:B0-----:R-:W5:Y:S04]  /*37950*/  LDL.LU R20, [R1+0x10c0] ;  /* 0x0010c00001147983 */ /* 0x001f680000300800 */
[----:B------:R-:W-:Y:S01]  /*37960*/  STL [R1+0x1128], R47 ;  /* 0x0011282f01007387 */ /* 0x000fe20000100800 */
[----:B------:R-:W-:-:S05]  /*37970*/  IMAD.X R27, R19, 0x1, R27, P6 ;  /* 0x00000001131b7824 */ /* 0x000fca00030e061b */
        /* <DEDUP_REMOVED lines=344> */
[----:B------:R-:W5:Y:S04]  /*38f00*/  LDL.LU R46, [R1+0xf7c] ;  /* 0x000f7c00012e7983 */ /* 0x000f680000300800 */
[----:B------:R-:W5:Y:S04]  /*38f10*/  LDL.LU R45, [R1+0xf58] ;  /* 0x000f5800012d7983 */ /* 0x000f680000300800 */
[----:B------:R-:W5:Y:S01]  /*38f20*/  LDL.LU R44, [R1+0xf74] ;  /* 0x000f7400012c7983 */ /* 0x000f620000300800 */
[----:B------:R-:W-:-:S05]  /*38f30*/  IADD3 R27, P6, PT, R17, R27, RZ ;  /* 0x0000001b111b7210 */ /* 0x000fca0007fde0ff */
        /* <DEDUP_REMOVED lines=37> */
[----:B0-----:R-:W5:Y:S04]  /*39190*/  LDL.LU R20, [R1+0xf1c] ;  /* 0x000f1c0001147983 */ /* 0x001f680000300800 */
        /* <DEDUP_REMOVED lines=33> */
[----:B------:R-:W5:Y:S01]  /*393b0*/  LDL.LU R47, [R1+0x19b8] ;  /* 0x0019b800012f7983 */ /* 0x000f620000300800 */
[----:B------:R-:W-:-:S03]  /*393c0*/  IADD3 R27, P4, PT, R17, R27, RZ ;  /* 0x0000001b111b7210 */ /* 0x000fc60007f9e0ff */
        /* <DEDUP_REMOVED lines=408> */
[----:B------:R-:W2:Y:S01]  /*3ad50*/  LDL.LU R28, [R1+0x1acc] ;  /* 0x001acc00011c7983 */ /* 0x000ea20000300800 */
[----:B---3--:R-:W-:-:S03]  /*3ad60*/  IADD3 R47, P4, PT, R17, R47, RZ ;  /* 0x0000002f112f7210 */ /* 0x008fc60007f9e0ff */
[----:B0-----:R-:W3:Y:S01]  /*3ad70*/  LDL.LU R25, [R1+0x1a88] ;  /* 0x001a880001197983 */ /* 0x001ee20000300800 */
        /* <DEDUP_REMOVED lines=53> */
[----:B---3--:R-:W-:-:S03]  /*3b0d0*/  IMAD.X R25, R19, 0x1, R25, P1 ;  /* 0x0000000113197824 */ /* 0x008fc600008e0619 */
[----:B------:R-:W-:Y:S04]  /*3b0e0*/  STL [R1+0x1a8c], R29 ;  /* 0x001a8c1d01007387 */ /* 0x000fe80000100800 */
[----:B------:R0:W-:Y:S04]  /*3b0f0*/  STL [R1+0x1a88], R25 ;  /* 0x001a881901007387 */ /* 0x0001e80000100800 */
[----:B------:R-:W-:Y:S04]  /*3b100*/  STL [R1+0x1acc], R28 ;  /* 0x001acc1c01007387 */ /* 0x000fe80000100800 */
[----:B0-----:R-:W3:Y:S01]  /*3b110*/  LDL.LU R25, [R1+0xda8] ;  /* 0x000da80001197983 */ /* 0x001ee20000300800 */
[----:B------:R-:W-:-:S05]  /*3b120*/  IADD3 R26, P1, PT, R17, R26, RZ ;  /* 0x0000001a111a7210 */ /* 0x000fca0007f3e0ff */
        /* <DEDUP_REMOVED lines=34> */
[----:B---3--:R-:W-:-:S05]  /*3b350*/  IADD3 R25, P5, PT, R17, R25, RZ ;  /* 0x0000001911197210 */ /* 0x008fca0007fbe0ff */
[----:B------:R0:W-:Y:S04]  /*3b360*/  STL [R1+0xda8], R25 ;  /* 0x000da81901007387 */ /* 0x0001e80000100800 */
[----:B0-----:R-:W2:Y:S04]  /*3b370*/  LDL.LU R25, [R1+0xd64] ;  /* 0x000d640001197983 */ /* 0x001ea80000300800 */
[----:B------:R-:W-:Y:S01]  /*3b380*/  STL [R1+0x1aac], R47 ;  /* 0x001aac2f01007387 */ /* 0x000fe20000100800 */
[----:B------:R-:W-:-:S05]  /*3b390*/  IMAD.X R26, R19, 0x1, R26, P6 ;  /* 0x00000001131a7824 */ /* 0x000fca00030e061a */
        /* <DEDUP_REMOVED lines=435> */
[----:B------:R-:W5:Y:S01]  /*3ced0*/  LDL.LU R45, [R1+0xb4c] ;  /* 0x000b4c00012d7983 */ /* 0x000f620000300800 */
[----:B------:R-:W-:-:S05]  /*3cee0*/  IADD3 R27, P6, PT, R17, R27, RZ ;  /* 0x0000001b111b7210 */ /* 0x000fca0007fde0ff */
[----:B------:R-:W-:Y:S04]  /*3cef0*/  STL [R1+0xb50], R27 ;  /* 0x000b501b01007387 */ /* 0x000fe80000100800 */
        /* <DEDUP_REMOVED lines=17> */
[----:B0-----:R-:W2:Y:S04]  /*3d010*/  LDL R25, [R1+0x1adc] ;  /* 0x001adc0001197983 */ /* 0x001ea80000100800 */
[----:B------:R-:W2:Y:S04]  /*3d020*/  LDL.LU R29, [R1+0x6fc] ;  /* 0x0006fc00011d7983 */ /* 0x000ea80000300800 */
[----:B------:R-:W2:Y:S01]  /*3d030*/  LDL.LU R28, [R1+0x6d0] ;  /* 0x0006d000011c7983 */ /* 0x000ea20000300800 */
[----:B---3--:R-:W-:-:S03]  /*3d040*/  IADD3 R47, P1, PT, R17, R47, RZ ;  /* 0x0000002f112f7210 */ /* 0x008fc60007f3e0ff */
[----:B------:R-:W3:Y:S01]  /*3d050*/  LDL.LU R27, [R1+0x6f4] ;  /* 0x0006f400011b7983 */ /* 0x000ee20000300800 */
        /* <DEDUP_REMOVED lines=13> */
[----:B------:R-:W1:Y:S01]  /*3d130*/  SYNCS.PHASECHK.TRANS64.TRYWAIT P5, [UR6], R21 ;  /* 0x00000015ff0075a7 */ /* 0x000e6200080a1106 */
[----:B------:R-:W-:Y:S02]  /*3d140*/  IMAD.X R45, R19, 0x1, R45, P6 ;  /* 0x00000001132d7824 */ /* 0x000fe400030e062d */
[----:B------:R1:W-:Y:S04]  /*3d150*/  STL [R1+0xb54], R46 ;  /* 0x000b542e01007387 */ /* 0x0003e80000100800 */
[----:B------:R1:W-:Y:S01]  /*3d160*/  STL [R1+0xb4c], R45 ;  /* 0x000b4c2d01007387 */ /* 0x0003e20000100800 */
[----:B------:R-:W-:Y:S01]  /*3d170*/  PRMT R22, RZ, 0x7610, R22 ;  /* 0x00007610ff167816 */ /* 0x000fe20000000016 */
[----:B0-----:R-:W0:Y:S01]  /*3d180*/  LDC R20, c[0x0][0x3a0] ;  /* 0x0000e800ff147b82 */ /* 0x001e220000000800 */
[----:B------:R-:W-:Y:S01]  /*3d190*/  IADD3 R44, P6, PT, R17, R44, RZ ;  /* 0x0000002c112c7210 */ /* 0x000fe20007fde0ff */
[----:B------:R-:W-:-:S04]  /*3d1a0*/  IMAD.X R43, R19, 0x1, R43, P1 ;  /* 0x00000001132b7824 */ /* 0x000fc800008e062b */
[----:B------:R0:W-:Y:S04]  /*3d1b0*/  STL [R1+0x730], R44 ;  /* 0x0007302c01007387 */ /* 0x0001e80000100800 */
[----:B------:R0:W-:Y:S01]  /*3d1c0*/  STL [R1+0xb44], R43 ;  /* 0x000b442b01007387 */ /* 0x0001e20000100800 */
[----:B--2---:R-:W-:Y:S01]  /*3d1d0*/  IADD3 R42, P1, PT, R17, R42, RZ ;  /* 0x0000002a112a7210 */ /* 0x004fe20007f3e0ff */
[----:B------:R-:W-:-:S04]  /*3d1e0*/  IMAD.X R41, R19, 0x1, R41, P2 ;  /* 0x0000000113297824 */ /* 0x000fc800010e0629 */
[----:B------:R2:W-:Y:S01]  /*3d1f0*/  STL [R1+0x728], R42 ;  /* 0x0007282a01007387 */ /* 0x0005e20000100800 */
[----:B------:R-:W-:-:S03]  /*3d200*/  IADD3 R40, P2, PT, R17, R40, RZ ;  /* 0x0000002811287210 */ /* 0x000fc60007f5e0ff */
[----:B------:R2:W-:Y:S01]  /*3d210*/  STL [R1+0xb3c], R41 ;  /* 0x000b3c2901007387 */ /* 0x0005e20000100800 */
[----:B------:R-:W-:-:S03]  /*3d220*/  IMAD.X R39, R19, 0x1, R39, P4 ;  /* 0x0000000113277824 */ /* 0x000fc600020e0627 */
        /* <DEDUP_REMOVED lines=19> */
[----:B------:R-:W-:Y:S02]  /*3d360*/  VIADD R25, R25, 0x1 ;  /* 0x0000000119197836 */ /* 0x000fe40000000000 */
[----:B------:R-:W-:Y:S01]  /*3d370*/  IMAD.X R29, R19, 0x1, R29, P6 ;  /* 0x00000001131d7824 */ /* 0x000fe200030e061d */
[----:B------:R2:W-:Y:S01]  /*3d380*/  STL [R1+0x6e8], R30 ;  /* 0x0006e81e01007387 */ /* 0x0005e20000100800 */
[----:B------:R-:W-:-:S03]  /*3d390*/  IADD3 R28, P6, PT, R17, R28, RZ ;  /* 0x0000001c111c7210 */ /* 0x000fc60007fde0ff */
[----:B------:R2:W-:Y:S01]  /*3d3a0*/  STL [R1+0x1ae0], R25 ;  /* 0x001ae01901007387 */ /* 0x0005e20000100800 */
[----:B---3--:R-:W-:-:S03]  /*3d3b0*/  IMAD.X R27, R19, 0x1, R27, P1 ;  /* 0x00000001131b7824 */ /* 0x008fc600008e061b */
[----:B------:R2:W-:Y:S04]  /*3d3c0*/  STL [R1+0x6fc], R29 ;  /* 0x0006fc1d01007387 */ /* 0x0005e80000100800 */
[----:B------:R2:W-:Y:S04]  /*3d3d0*/  STL [R1+0x6d0], R28 ;  /* 0x0006d01c01007387 */ /* 0x0005e80000100800 */
[----:B------:R2:W-:Y:S01]  /*3d3e0*/  STL [R1+0x6f4], R27 ;  /* 0x0006f41b01007387 */ /* 0x0005e20000100800 */
[----:B------:R-:W-:Y:S01]  /*3d3f0*/  IADD3 R8, P1, PT, R17, R8, RZ ;  /* 0x0000000811087210 */ /* 0x000fe20007f3e0ff */
[----:B------:R-:W-:-:S05]  /*3d400*/  IMAD.X R26, R19, 0x1, R26, P2 ;  /* 0x00000001131a7824 */ /* 0x000fca00010e061a */
[----:B------:R2:W-:Y:S01]  /*3d410*/  STL [R1+0x6ec], R26 ;  /* 0x0006ec1a01007387 */ /* 0x0005e20000100800 */
[----:B------:R-:W-:Y:S01]  /*3d420*/  IMAD.X R9, R19, 0x1, R9, P1 ;  /* 0x0000000113097824 */ /* 0x000fe200008e0609 */
[----:B------:R-:W-:Y:S01]  /*3d430*/  IADD3 R6, P2, PT, R17, R6, RZ ;  /* 0x0000000611067210 */ /* 0x000fe20007f5e0ff */
[----:B0-----:R-:W-:Y:S01]  /*3d440*/  IMAD R20, R25, -0x80, R20 ;  /* 0xffffff8019147824 */ /* 0x001fe200078e0214 */
[----:B------:R-:W-:Y:S01]  /*3d450*/  IADD3 R2, P1, PT, R17, R2, RZ ;  /* 0x0000000211027210 */ /* 0x000fe20007f3e0ff */
[----:B----4-:R-:W-:-:S05]  /*3d460*/  IMAD.X R24, R19, 0x1, R24, P4 ;  /* 0x0000000113187824 */ /* 0x010fca00020e0618 */
[----:B------:R2:W-:Y:S01]  /*3d470*/  STL [R1+0x6d4], R24 ;  /* 0x0006d41801007387 */ /* 0x0005e20000100800 */
[----:B------:R-:W-:Y:S01]  /*3d480*/  IADD3 R4, P4, PT, R17, R4, RZ ;  /* 0x0000000411047210 */ /* 0x000fe20007f9e0ff */
[C---:B------:R-:W-:Y:S02]  /*3d490*/  IMAD.X R7, R19.reuse, 0x1, R7, P2 ;  /* 0x0000000113077824 */ /* 0x040fe400010e0607 */
[----:B------:R-:W-:-:S05]  /*3d4a0*/  IMAD.X R23, R19, 0x1, R23, P6 ;  /* 0x0000000113177824 */ /* 0x000fca00030e0617 */
[----:B------:R2:W-:Y:S04]  /*3d4b0*/  STL [R1+0x6cc], R23 ;  /* 0x0006cc1701007387 */ /* 0x0005e80000100800 */
[----:B------:R2:W-:Y:S01]  /*3d4c0*/  STL.S16 [R1+0x6a8], R22 ;  /* 0x0006a81601007387 */ /* 0x0005e20000100600 */
[----:B------:R-:W-:Y:S01]  /*3d4d0*/  ISETP.GT.AND P6, PT, R20, RZ, PT ;  /* 0x000000ff1400720c */ /* 0x000fe20003fc4270 */
[C---:B------:R-:W-:Y:S02]  /*3d4e0*/  IMAD.X R5, R19.reuse, 0x1, R5, P4 ;  /* 0x0000000113057824 */ /* 0x040fe400020e0605 */
[----:B------:R-:W-:Y:S01]  /*3d4f0*/  IMAD.X R3, R19, 0x1, R3, P1 ;  /* 0x0000000113037824 */ /* 0x000fe200008e0603 */
[----:B-1----:R-:W-:Y:S09]  /*3d500*/  @!P5 BRA `(.L_x_8) ;  /* 0x000002f400a0d947 */ /* 0x002ff20003800000 */
.L_x_16:
[----:B--2---:R-:W2:Y:S01]  /*3d510*/  LDL R23, [R1+0x6a8] ;  /* 0x0006a80001177983 */ /* 0x004ea20000100800 */
[----:B------:R-:W-:Y:S02]  /*3d520*/  PRMT R22, RZ, 0x7610, R22 ;  /* 0x00007610ff167816 */ /* 0x000fe40000000016 */
[----:B------:R-:W-:Y:S01]  /*3d530*/  ISETP.GT.AND P1, PT, R20, 0x1, PT ;  /* 0x000000011400780c */ /* 0x000fe20003f24270 */
        /* <DEDUP_REMOVED lines=70> */
[----:B0-----:R-:W-:-:S03]  /*3d9a0*/  PRMT R9, RZ, 0x7610, R9 ;  /* 0x00007610ff097816 */ /* 0x001fc60000000009 */
[----:B------:R-:W-:Y:S04]  /*3d9b0*/  STL [R1+0x21c4], R46 ;  /* 0x0021c42e01007387 */ /* 0x000fe80000100800 */
[----:B------:R-:W-:Y:S04]  /*3d9c0*/  STL [R1+0x21cc], R46 ;  /* 0x0021cc2e01007387 */ /* 0x000fe80000100800 */
[----:B------:R-:W-:Y:S04]  /*3d9d0*/  STL [R1+0x21d4], R46 ;  /* 0x0021d42e01007387 */ /* 0x000fe80000100800 */
[----:B------:R-:W-:Y:S04]  /*3d9e0*/  STL [R1+0x21dc], R46 ;  /* 0x0021dc2e01007387 */ /* 0x000fe80000100800 */
[----:B--2---:R-:W2:Y:S04]  /*3d9f0*/  @P6 LDG.E.U8 R23, desc[UR14][R2.64] ;  /* 0x0000000e02176981 */ /* 0x004ea8000c1e1100 */
[----:B------:R-:W3:Y:S04]  /*3da00*/  @P6 LDG.E.U8 R22, desc[UR14][R4.64] ;  /* 0x0000000e04166981 */ /* 0x000ee8000c1e1100 */
[----:B------:R-:W-:Y:S04]  /*3da10*/  STL [R1+0x21e4], R46 ;  /* 0x0021e42e01007387 */ /* 0x000fe80000100800 */
[----:B------:R-:W-:Y:S04]  /*3da20*/  STL [R1+0x21ec], R46 ;  /* 0x0021ec2e01007387 */ /* 0x000fe80000100800 */
[----:B------:R-:W-:Y:S04]  /*3da30*/  STL [R1+0x21f4], R46 ;  /* 0x0021f42e01007387 */ /* 0x000fe80000100800 */
[----:B------:R-:W-:Y:S04]  /*3da40*/  STL [R1+0x21fc], R46 ;  /* 0x0021fc2e01007387 */ /* 0x000fe80000100800 */
[----:B------:R-:W-:Y:S04]  /*3da50*/  STL [R1+0x2204], R46 ;  /* 0x0022042e01007387 */ /* 0x000fe80000100800 */
[----:B------:R-:W-:Y:S04]  /*3da60*/  STL [R1+0x220c], R46 ;  /* 0x00220c2e01007387 */ /* 0x000fe80000100800 */
[----:B------:R-:W4:Y:S04]  /*3da70*/  @P6 LDG.E.U8 R9, desc[UR14][R6.64] ;  /* 0x0000000e06096981 */ /* 0x000f28000c1e1100 */
        /* <DEDUP_REMOVED lines=291> */
[----:B--2---:R0:W-:Y:S04]  /*3ecb0*/  @P6 STL [R1+0x6a8], R23 ;  /* 0x0006a81701006387 */ /* 0x0041e80000100800 */
[----:B0-----:R-:W2:Y:S04]  /*3ecc0*/  LDL R23, [R1+0x6cc] ;  /* 0x0006cc0001177983 */ /* 0x001ea80000100800 */
[----:B---3--:R0:W-:Y:S04]  /*3ecd0*/  STL [R1+0x6a0], R22 ;  /* 0x0006a01601007387 */ /* 0x0081e80000100800 */
[----:B0-----:R-:W2:Y:S04]  /*3ece0*/  LDL R22, [R1+0x6d0] ;  /* 0x0006d00001167983 */ /* 0x001ea80000100800 */
[----:B------:R-:W-:Y:S04]  /*3ecf0*/  STL [R1+0x1cfc], R4 ;  /* 0x001cfc0401007387 */ /* 0x000fe80000100800 */
[----:B------:R-:W-:Y:S04]  /*3ed00*/  STL [R1+0x1d94], R4 ;  /* 0x001d940401007387 */ /* 0x000fe80000100800 */
[----:B------:R-:W-:Y:S04]  /*3ed10*/  STL [R1+0x1cf8], R5 ;  /* 0x001cf80501007387 */ /* 0x000fe80000100800 */
[----:B------:R-:W-:Y:S04]  /*3ed20*/  STL [R1+0x1d98], R5 ;  /* 0x001d980501007387 */ /* 0x000fe80000100800 */
[----:B----4-:R0:W-:Y:S04]  /*3ed30*/  STL [R1+0x698], R9 ;  /* 0x0006980901007387 */ /* 0x0101e80000100800 */
[----:B0-----:R-:W3:Y:S01]  /*3ed40*/  LDL.LU R9, [R1+0x2404] ;  /* 0x0024040001097983 */ /* 0x001ee20000300800 */
[----:B------:R-:W-:-:S02]  /*3ed50*/  PRMT R27, RZ, 0x7610, R27 ;  /* 0x00007610ff1b7816 */ /* 0x000fc4000000001b */
[----:B------:R-:W-:-:S06]  /*3ed60*/  PRMT R46, RZ, 0x7610, R46 ;  /* 0x00007610ff2e7816 */ /* 0x000fcc000000002e */
[----:B--2---:R-:W2:Y:S04]  /*3ed70*/  @P1 LDG.E.U8 R46, desc[UR14][R22.64] ;  /* 0x0000000e162e1981 */ /* 0x004ea8000c1e1100 */
[----:B---3--:R-:W3:Y:S04]  /*3ed80*/  @P6 LDG.E.U8 R27, desc[UR14][R8.64] ;  /* 0x0000000e081b6981 */ /* 0x008ee8000c1e1100 */
[----:B------:R-:W-:Y:S04]  /*3ed90*/  STL [R1+0x1d04], R6 ;  /* 0x001d040601007387 */ /* 0x000fe80000100800 */
[----:B------:R-:W-:Y:S04]  /*3eda0*/  STL [R1+0x1d9c], R6 ;  /* 0x001d9c0601007387 */ /* 0x000fe80000100800 */
[----:B------:R-:W-:Y:S04]  /*3edb0*/  STL [R1+0x1d00], R7 ;  /* 0x001d000701007387 */ /* 0x000fe80000100800 */
[----:B------:R-:W-:Y:S04]  /*3edc0*/  STL [R1+0x1da0], R7 ;  /* 0x001da00701007387 */ /* 0x000fe80000100800 */
[----:B---3--:R0:W-:Y:S04]  /*3edd0*/  STL [R1+0x690], R27 ;  /* 0x0006901b01007387 */ /* 0x0081e80000100800 */
[----:B0-----:R-:W3:Y:S04]  /*3ede0*/  LDL.LU R27, [R1+0x2400] ;  /* 0x00240000011b7983 */ /* 0x001ee80000300800 */
[----:B------:R-:W-:Y:S04]  /*3edf0*/  STL [R1+0x1d0c], R8 ;  /* 0x001d0c0801007387 */ /* 0x000fe80000100800 */
[----:B------:R-:W-:Y:S04]  /*3ee00*/  STL [R1+0x1d08], R9 ;  /* 0x001d080901007387 */ /* 0x000fe80000100800 */
[----:B------:R-:W-:Y:S04]  /*3ee10*/  STL [R1+0x1da4], R9 ;  /* 0x001da40901007387 */ /* 0x000fe80000100800 */
[----:B--2---:R0:W-:Y:S04]  /*3ee20*/  STL [R1+0x688], R46 ;  /* 0x0006882e01007387 */ /* 0x0041e80000100800 */
[----:B0-----:R-:W2:Y:S04]  /*3ee30*/  LDL.LU R46, [R1+0x23fc] ;  /* 0x0023fc00012e7983 */ /* 0x001ea80000300800 */
[----:B------:R-:W4:Y:S04]  /*3ee40*/  LDL R22, [R1+0x6d4] ;  /* 0x0006d40001167983 */ /* 0x000f280000100800 */
[----:B------:R-:W4:Y:S01]  /*3ee50*/  LDL R23, [R1+0x6e8] ;  /* 0x0006e80001177983 */ /* 0x000f220000100800 */
[----:B---3--:R-:W-:-:S02]  /*3ee60*/  PRMT R27, RZ, 0x7610, R27 ;  /* 0x00007610ff1b7816 */ /* 0x008fc4000000001b */
[----:B----4-:R-:W-:-:S04]  /*3ee70*/  @P1 LOP3.LUT R23, R23, R22, RZ, 0x3c, !PT ;  /* 0x0000001617171212 */ /* 0x010fc800078e3cff */
[----:B------:R-:W-:-:S04]  /*3ee80*/  @P1 LOP3.LUT R22, R23, R22, RZ, 0x3c, !PT ;  /* 0x0000001617161212 */ /* 0x000fc800078e3cff */
[----:B------:R-:W-:-:S05]  /*3ee90*/  @P1 LOP3.LUT R23, R23, R22, RZ, 0x3c, !PT ;  /* 0x0000001617171212 */ /* 0x000fca00078e3cff */
[----:B------:R-:W3:Y:S04]  /*3eea0*/  @P1 LDG.E.U8 R27, desc[UR14][R22.64] ;  /* 0x0000000e161b1981 */ /* 0x000ee8000c1e1100 */
[----:B---3--:R0:W-:Y:S04]  /*3eeb0*/  STL [R1+0x680], R27 ;  /* 0x0006801b01007387 */ /* 0x0081e80000100800 */
[----:B0-----:R-:W3:Y:S04]  /*3eec0*/  LDL.LU R27, [R1+0x23f8] ;  /* 0x0023f800011b7983 */ /* 0x001ee80000300800 */
[----:B------:R-:W4:Y:S04]  /*3eed0*/  LDL R22, [R1+0x6ec] ;  /* 0x0006ec0001167983 */ /* 0x000f280000100800 */
[----:B------:R-:W4:Y:S01]  /*3eee0*/  LDL R23, [R1+0x6f0] ;  /* 0x0006f00001177983 */ /* 0x000f220000100800 */
[----:B--2---:R-:W-:-:S02]  /*3eef0*/  PRMT R46, RZ, 0x7610, R46 ;  /* 0x00007610ff2e7816 */ /* 0x004fc4000000002e */
[----:B----4-:R-:W-:-:S04]  /*3ef00*/  @P1 LOP3.LUT R23, R23, R22, RZ, 0x3c, !PT ;  /* 0x0000001617171212 */ /* 0x010fc800078e3cff */
[----:B------:R-:W-:-:S04]  /*3ef10*/  @P1 LOP3.LUT R22, R23, R22, RZ, 0x3c, !PT ;  /* 0x0000001617161212 */ /* 0x000fc800078e3cff */
[----:B------:R-:W-:-:S05]  /*3ef20*/  @P1 LOP3.LUT R23, R23, R22, RZ, 0x3c, !PT ;  /* 0x0000001617171212 */ /* 0x000fca00078e3cff */
[----:B------:R-:W2:Y:S04]  /*3ef30*/  @P1 LDG.E.U8 R46, desc[UR14][R22.64] ;  /* 0x0000000e162e1981 */ /* 0x000ea8000c1e1100 */
        /* <DEDUP_REMOVED lines=8> */
[----:B------:R-:W3:Y:S01]  /*3efc0*/  @P1 LDG.E.U8 R27, desc[UR14][R22.64] ;  /* 0x0000000e161b1981 */ /* 0x000ee2000c1e1100 */
[----:B------:R-:W-:-:S03]  /*3efd0*/  ISETP.GT.AND P2, PT, R20, 0x2, PT ;  /* 0x000000021400780c */ /* 0x000fc60003f44270 */
        /* <DEDUP_REMOVED lines=475> */
[----:B------:R-:W-:-:S02]  /*40d90*/  PRMT R9, RZ, 0x7610, R9 ;  /* 0x00007610ff097816 */ /* 0x000fc40000000009 */
[----:B----4-:R-:W-:-:S04]  /*40da0*/  @P2 LOP3.LUT R23, R23, R22, RZ, 0x3c, !PT ;  /* 0x0000001617172212 */ /* 0x010fc800078e3cff */
[----:B------:R-:W-:-:S04]  /*40db0*/  @P2 LOP3.LUT R22, R23, R22, RZ, 0x3c, !PT ;  /* 0x0000001617162212 */ /* 0x000fc800078e3cff */
[----:B------:R-:W-:-:S05]  /*40dc0*/  @P2 LOP3.LUT R23, R23, R22, RZ, 0x3c, !PT ;  /* 0x0000001617172212 */ /* 0x000fca00078e3cff */
[----:B------:R0:W4:Y:S04]  /*40dd0*/  @P2 LDG.E.U8 R9, desc[UR14][R22.64] ;  /* 0x0000000e16092981 */ /* 0x000128000c1e1100 */
[----:B------:R-:W0:Y:S04]  /*40de0*/  LDL R22, [R1+0xcac] ;  /* 0x000cac0001167983 */ /* 0x000e280000100800 */
[----:B------:R-:W0:Y:S01]  /*40df0*/  LDL R23, [R1+0xcb0] ;  /* 0x000cb00001177983 */ /* 0x000e220000100800 */
[----:B------:R-:W-:Y:S02]  /*40e00*/  ISETP.GT.AND P1, PT, R20, 0xf, PT ;  /* 0x0000000f1400780c */ /* 0x000fe40003f24270 */
[----:B---3--:R-:W-:-:S11]  /*40e10*/  PRMT R27, RZ, 0x7610, R27 ;  /* 0x00007610ff1b7816 */ /* 0x008fd6000000001b */
[----:B0-----:R-:W-:-:S04]  /*40e20*/  @P1 LOP3.LUT R23, R23, R22, RZ, 0x3c, !PT ;  /* 0x0000001617171212 */ /* 0x001fc800078e3cff */
[----:B------:R-:W-:-:S04]  /*40e30*/  @P1 LOP3.LUT R22, R23, R22, RZ, 0x3c, !PT ;  /* 0x0000001617161212 */ /* 0x000fc800078e3cff */
[----:B------:R-:W-:-:S05]  /*40e40*/  @P1 LOP3.LUT R23, R23, R22, RZ, 0x3c, !PT ;  /* 0x0000001617171212 */ /* 0x000fca00078e3cff */
[----:B------:R-:W3:Y:S04]  /*40e50*/  @P1 LDG.E.U8 R27, desc[UR14][R22.64] ;  /* 0x0000000e161b1981 */ /* 0x000ee8000c1e1100 */
[----:B----4-:R-:W-:Y:S04]  /*40e60*/  STL [R1+0x1da8], R9 ;  /* 0x001da80901007387 */ /* 0x010fe80000100800 */
        /* <DEDUP_REMOVED lines=26> */
[----:B------:R-:W2:Y:S01]  /*41010*/  @P1 LDG.E.U8 R46, desc[UR14][R22.64] ;  /* 0x0000000e162e1981 */ /* 0x000ea2000c1e1100 */
[----:B------:R-:W-:-:S03]  /*41020*/  ISETP.GT.AND P2, PT, R20, 0x10, PT ;  /* 0x000000101400780c */ /* 0x000fc60003f44270 */
        /* <DEDUP_REMOVED lines=230> */
[----:B------:R-:W4:Y:S04]  /*41e90*/  @P2 LDG.E.U8 R7, desc[UR14][R22.64] ;  /* 0x0000000e16072981 */ /* 0x000f28000c1e1100 */
[----:B------:R-:W2:Y:S04]  /*41ea0*/  LDL R22, [R1+0xd8c] ;  /* 0x000d8c0001167983 */ /* 0x000ea80000100800 */
[----:B------:R-:W2:Y:S01]  /*41eb0*/  LDL R23, [R1+0xd90] ;  /* 0x000d900001177983 */ /* 0x000ea20000100800 */
[----:B------:R-:W-:-:S03]  /*41ec0*/  PRMT R6, RZ, 0x7610, R6 ;  /* 0x00007610ff067816 */ /* 0x000fc60000000006 */
[----:B----4-:R-:W-:Y:S01]  /*41ed0*/  STL [R1+0x1dac], R7 ;  /* 0x001dac0701007387 */ /* 0x010fe20000100800 */
[----:B--2---:R-:W-:-:S04]  /*41ee0*/  @P2 LOP3.LUT R23, R23, R22, RZ, 0x3c, !PT ;  /* 0x0000001617172212 */ /* 0x004fc800078e3cff */
[----:B------:R-:W-:-:S04]  /*41ef0*/  @P2 LOP3.LUT R22, R23, R22, RZ, 0x3c, !PT ;  /* 0x0000001617162212 */ /* 0x000fc800078e3cff */
[----:B------:R-:W-:-:S05]  /*41f00*/  @P2 LOP3.LUT R23, R23, R22, RZ, 0x3c, !PT ;  /* 0x0000001617172212 */ /* 0x000fca00078e3cff */
[----:B------:R-:W2:Y:S04]  /*41f10*/  @P2 LDG.E.U8 R6, desc[UR14][R22.64] ;  /* 0x0000000e16062981 */ /* 0x000ea8000c1e1100 */
[----:B------:R-:W4:Y:S04]  /*41f20*/  LDL R22, [R1+0xd94] ;  /* 0x000d940001167983 */ /* 0x000f280000100800 */
[----:B------:R-:W4:Y:S01]  /*41f30*/  LDL R23, [R1+0xd98] ;  /* 0x000d980001177983 */ /* 0x000f220000100800 */
[----:B------:R-:W-:-:S03]  /*41f40*/  PRMT R5, RZ, 0x7610, R5 ;  /* 0x00007610ff057816 */ /* 0x000fc60000000005 */
[----:B--2---:R-:W-:Y:S01]  /*41f50*/  STL [R1+0x1db0], R6 ;  /* 0x001db00601007387 */ /* 0x004fe20000100800 */
[----:B----4-:R-:W-:-:S04]  /*41f60*/  @P2 LOP3.LUT R23, R23, R22, RZ, 0x3c, !PT ;  /* 0x0000001617172212 */ /* 0x010fc800078e3cff */
        /* <DEDUP_REMOVED lines=10> */
[----:B------:R0:W2:Y:S04]  /*42010*/  @P2 LDG.E.U8 R4, desc[UR14][R22.64] ;  /* 0x0000000e16042981 */ /* 0x0000a8000c1e1100 */
        /* <DEDUP_REMOVED lines=8> */
[----:B--2---:R-:W-:Y:S04]  /*420a0*/  STL [R1+0x1db8], R4 ;  /* 0x001db80401007387 */ /* 0x004fe80000100800 */
[----:B---3--:R0:W-:Y:S04]  /*420b0*/  STL [R1+0x6c8], R27 ;  /* 0x0006c81b01007387 */ /* 0x0081e80000100800 */
[----:B0-----:R-:W2:Y:S04]  /*420c0*/  LDL.LU R27, [R1+0x22b0] ;  /* 0x0022b000011b7983 */ /* 0x001ea80000300800 */
[----:B------:R-:W3:Y:S04]  /*420d0*/  LDL R22, [R1+0xdac] ;  /* 0x000dac0001167983 */ /* 0x000ee80000100800 */
[----:B------:R-:W3:Y:S01]  /*420e0*/  LDL R23, [R1+0xdb0] ;  /* 0x000db00001177983 */ /* 0x000ee20000100800 */
[----:B------:R-:W-:-:S02]  /*420f0*/  PRMT R46, RZ, 0x7610, R46 ;  /* 0x00007610ff2e7816 */ /* 0x000fc4000000002e */
[----:B---3--:R-:W-:-:S04]  /*42100*/  @P1 LOP3.LUT R23, R23, R22, RZ, 0x3c, !PT ;  /* 0x0000001617171212 */ /* 0x008fc800078e3cff */
        /* <DEDUP_REMOVED lines=280> */
[----:B------:R-:W-:-:S11]  /*43290*/  PRMT R27, RZ, 0x7610, R27 ;  /* 0x00007610ff1b7816 */ /* 0x000fd6000000001b */
[----:B0-----:R-:W-:-:S04]  /*432a0*/  @P1 LOP3.LUT R23, R23, R22, RZ, 0x3c, !PT ;  /* 0x0000001617171212 */ /* 0x001fc800078e3cff */
[----:B------:R-:W-:-:S04]  /*432b0*/  @P1 LOP3.LUT R22, R23, R22, RZ, 0x3c, !PT ;  /* 0x0000001617161212 */ /* 0x000fc800078e3cff */
[----:B------:R-:W-:-:S05]  /*432c0*/  @P1 LOP3.LUT R23, R23, R22, RZ, 0x3c, !PT ;  /* 0x0000001617171212 */ /* 0x000fca00078e3cff */
[----:B------:R-:W4:Y:S04]  /*432d0*/  @P1 LDG.E.U8 R27, desc[UR14][R22.64] ;  /* 0x0000000e161b1981 */ /* 0x000f28000c1e1100 */
[----:B--2---:R-:W-:Y:S04]  /*432e0*/  STL [R1+0x1dc8], R18 ;  /* 0x001dc81201007387 */ /* 0x004fe80000100800 */
[----:B----4-:R0:W-:Y:S04]  /*432f0*/  STL [R1+0x6b8], R27 ;  /* 0x0006b81b01007387 */ /* 0x0101e80000100800 */
        /* <DEDUP_REMOVED lines=260> */
[----:B--2---:R-:W-:Y:S02]  /*44340*/  PRMT R27, RZ, 0x7610, R27 ;  /* 0x00007610ff1b7816 */ /* 0x004fe4000000001b */
[----:B0-----:R-:W-:-:S04]  /*44350*/  @P2 LOP3.LUT R23, R23, R22, RZ, 0x3c, !PT ;  /* 0x0000001617172212 */ /* 0x001fc800078e3cff */
[----:B------:R-:W-:-:S04]  /*44360*/  @P2 LOP3.LUT R22, R23, R22, RZ, 0x3c, !PT ;  /* 0x0000001617162212 */ /* 0x000fc800078e3cff */
[----:B------:R-:W-:-:S05]  /*44370*/  @P2 LOP3.LUT R23, R23, R22, RZ, 0x3c, !PT ;  /* 0x0000001617172212 */ /* 0x000fca00078e3cff */
[----:B------:R-:W2:Y:S04]  /*44380*/  @P2 LDG.E.U8 R27, desc[UR14][R22.64] ;  /* 0x0000000e161b2981 */ /* 0x000ea8000c1e1100 */
[----:B----4-:R-:W-:Y:S04]  /*44390*/  STL [R1+0x1dcc], R19 ;  /* 0x001dcc1301007387 */ /* 0x010fe80000100800 */
        /* <DEDUP_REMOVED lines=1323> */
[----:B----4-:R0:W-:Y:S04]  /*49650*/  STL [R1+0x1a4], R13 ;  /* 0x0001a40d01007387 */ /* 0x0101e80000100800 */
[----:B0-----:R-:W4:Y:S04]  /*49660*/  LDL.LU R13, [R1+0x1f94] ;  /* 0x001f9400010d7983 */ /* 0x001f280000300800 */
[----:B------:R-:W2:Y:S04]  /*49670*/  LDL R22, [R1+0x1290] ;  /* 0x0012900001167983 */ /* 0x000ea80000100800 */
[----:B------:R-:W2:Y:S01]  /*49680*/  LDL R23, [R1+0x1294] ;  /* 0x0012940001177983 */ /* 0x000ea20000100800 */
[----:B------:R-:W-:-:S02]  /*49690*/  PRMT R43, RZ, 0x7610, R43 ;  /* 0x00007610ff2b7816 */ /* 0x000fc4000000002b */
[----:B--2---:R-:W-:-:S04]  /*496a0*/  @P2 LOP3.LUT R23, R23, R22, RZ, 0x3c, !PT ;  /* 0x0000001617172212 */ /* 0x004fc800078e3cff */
[----:B------:R-:W-:-:S04]  /*496b0*/  @P2 LOP3.LUT R22, R23, R22, RZ, 0x3c, !PT ;  /* 0x0000001617162212 */ /* 0x000fc800078e3cff */
[----:B------:R-:W-:-:S05]  /*496c0*/  @P2 LOP3.LUT R23, R23, R22, RZ, 0x3c, !PT ;  /* 0x0000001617172212 */ /* 0x000fca00078e3cff */
[----:B------:R-:W2:Y:S04]  /*496d0*/  @P2 LDG.E.U8 R43, desc[UR14][R22.64] ;  /* 0x0000000e162b2981 */ /* 0x000ea8000c1e1100 */
[----:B--2---:R0:W-:Y:S04]  /*496e0*/  STL [R1+0x1a0], R43 ;  /* 0x0001a02b01007387 */ /* 0x0041e80000100800 */
[----:B0-----:R-:W2:Y:S04]  /*496f0*/  LDL.LU R43, [R1+0x1f90] ;  /* 0x001f9000012b7983 */ /* 0x001ea80000300800 */
        /* <DEDUP_REMOVED lines=15> */
[----:B------:R-:W2:Y:S01]  /*497f0*/  @P2 LDG.E.U8 R42, desc[UR14][R22.64] ;  /* 0x0000000e162a2981 */ /* 0x000ea2000c1e1100 */
[----:B------:R-:W-:-:S03]  /*49800*/  ISETP.GT.AND P1, PT, R20, 0x4b, PT ;  /* 0x0000004b1400780c */ /* 0x000fc60003f24270 */
        /* <DEDUP_REMOVED lines=398> */
[----:B------:R-:W-:Y:S02]  /*4b0f0*/  PRMT R18, RZ, 0x7610, R18 ;  /* 0x00007610ff127816 */ /* 0x000fe40000000012 */
[----:B0-----:R-:W-:-:S04]  /*4b100*/  @P1 LOP3.LUT R23, R23, R22, RZ, 0x3c, !PT ;  /* 0x0000001617171212 */ /* 0x001fc800078e3cff */
[----:B------:R-:W-:-:S04]  /*4b110*/  @P1 LOP3.LUT R22, R23, R22, RZ, 0x3c, !PT ;  /* 0x0000001617161212 */ /* 0x000fc800078e3cff */
[----:B------:R-:W-:Y:S01]  /*4b120*/  @P1 LOP3.LUT R23, R23, R22, RZ, 0x3c, !PT ;  /* 0x0000001617171212 */ /* 0x000fe200078e3cff */
[----:B--2---:R-:W-:Y:S04]  /*4b130*/  STL [R1+0x1dd0], R19 ;  /* 0x001dd01301007387 */ /* 0x004fe80000100800 */
[----:B------:R0:W2:Y:S04]  /*4b140*/  @P1 LDG.E.U8 R18, desc[UR14][R22.64] ;  /* 0x0000000e16121981 */ /* 0x0000a8000c1e1100 */
[----:B------:R-:W0:Y:S04]  /*4b150*/  LDL R22, [R1+0x1408] ;  /* 0x0014080001167983 */ /* 0x000e280000100800 */
[----:B------:R-:W0:Y:S01]  /*4b160*/  LDL R23, [R1+0x140c] ;  /* 0x00140c0001177983 */ /* 0x000e220000100800 */
[----:B------:R-:W-:-:S02]  /*4b170*/  ISETP.GT.AND P2, PT, R20, 0x56, PT ;  /* 0x000000561400780c */ /* 0x000fc40003f44270 */
        /* <DEDUP_REMOVED lines=14> */
[----:B------:R0:W3:Y:S04]  /*4b260*/  @P2 LDG.E.U8 R46, desc[UR14][R22.64] ;  /* 0x0000000e162e2981 */ /* 0x0000e8000c1e1100 */
[----:B------:R-:W0:Y:S04]  /*4b270*/  LDL R22, [R1+0x1418] ;  /* 0x0014180001167983 */ /* 0x000e280000100800 */
[----:B------:R-:W0:Y:S01]  /*4b280*/  LDL R23, [R1+0x141c] ;  /* 0x00141c0001177983 */ /* 0x000e220000100800 */
[----:B------:R-:W-:Y:S02]  /*4b290*/  PRMT R25, RZ, 0x7610, R25 ;  /* 0x00007610ff197816 */ /* 0x000fe40000000019 */
[----:B0-----:R-:W-:-:S04]  /*4b2a0*/  @P2 LOP3.LUT R23, R23, R22, RZ, 0x3c, !PT ;  /* 0x0000001617172212 */ /* 0x001fc800078e3cff */
[----:B------:R-:W-:-:S04]  /*4b2b0*/  @P2 LOP3.LUT R22, R23, R22, RZ, 0x3c, !PT ;  /* 0x0000001617162212 */ /* 0x000fc800078e3cff */
[----:B------:R-:W-:-:S05]  /*4b2c0*/  @P2 LOP3.LUT R23, R23, R22, RZ, 0x3c, !PT ;  /* 0x0000001617172212 */ /* 0x000fca00078e3cff */
[----:B------:R-:W2:Y:S04]  /*4b2d0*/  @P2 LDG.E.U8 R25, desc[UR14][R22.64] ;  /* 0x0000000e16192981 */ /* 0x000ea8000c1e1100 */
[----:B---3--:R0:W-:Y:S04]  /*4b2e0*/  STL [R1+0x360], R46 ;  /* 0x0003602e01007387 */ /* 0x0081e80000100800 */
[----:B0-----:R-:W3:Y:S04]  /*4b2f0*/  LDL R46, [R1+0x1444] ;  /* 0x00144400012e7983 */ /* 0x001ee80000100800 */
        /* <DEDUP_REMOVED lines=37> */
[----:B------:R-:W-:-:S03]  /*4b550*/  PRMT R28, RZ, 0x7610, R28 ;  /* 0x00007610ff1c7816 */ /* 0x000fc6000000001c */
[----:B--2---:R0:W-:Y:S04]  /*4b560*/  STL [R1+0x33c], R29 ;  /* 0x00033c1d01007387 */ /* 0x0041e80000100800 */
[----:B0-----:R-:W2:Y:S04]  /*4b570*/  LDL.LU R29, [R1+0x1ecc] ;  /* 0x001ecc00011d7983 */ /* 0x001ea80000300800 */
[----:B------:R-:W2:Y:S01]  /*4b580*/  LDL R23, [R1+0x1440] ;  /* 0x0014400001177983 */ /* 0x000ea20000100800 */
[----:B---3--:R-:W-:-:S03]  /*4b590*/  @P1 IMAD.MOV.U32 R22, RZ, RZ, R46 ;  /* 0x000000ffff161224 */ /* 0x008fc600078e002e */
[----:B------:R-:W3:Y:S04]  /*4b5a0*/  LDL R46, [R1+0x146c] ;  /* 0x00146c00012e7983 */ /* 0x000ee80000100800 */
[----:B--2---:R-:W2:Y:S01]  /*4b5b0*/  @P1 LDG.E.U8 R28, desc[UR14][R22.64] ;  /* 0x0000000e161c1981 */ /* 0x004ea2000c1e1100 */
        /* <DEDUP_REMOVED lines=37> */
[----:B------:R-:W-:Y:S02]  /*4b810*/  ISETP.GT.AND P1, PT, R20, 0x59, PT ;  /* 0x000000591400780c */ /* 0x000fe40003f24270 */
[----:B------:R-:W-:Y:S01]  /*4b820*/  PRMT R27, RZ, 0x7610, R27 ;  /* 0x00007610ff1b7816 */ /* 0x000fe2000000001b */
[----:B--2---:R0:W-:Y:S04]  /*4b830*/  STL [R1+0xd8], R56 ;  /* 0x0000d83801007387 */ /* 0x0041e80000100800 */
[----:B0-----:R-:W2:Y:S04]  /*4b840*/  LDL.LU R56, [R1+0x1eb8] ;  /* 0x001eb80001387983 */ /* 0x001ea80000300800 */
[----:B------:R-:W2:Y:S02]  /*4b850*/  LDL R23, [R1+0x1468] ;  /* 0x0014680001177983 */ /* 0x000ea40000100800 */
[----:B---3--:R-:W-:Y:S01]  /*4b860*/  @P1 IMAD.MOV.U32 R22, RZ, RZ, R46 ;  /* 0x000000ffff161224 */ /* 0x008fe200078e002e */
[----:B------:R-:W-:Y:S01]  /*4b870*/  PRMT R54, RZ, 0x7610, R54 ;  /* 0x00007610ff367816 */ /* 0x000fe20000000036 */
[----:B------:R-:W3:Y:S04]  /*4b880*/  LDL R46, [R1+0x1498] ;  /* 0x00149800012e7983 */ /* 0x000ee80000100800 */
[----:B--2---:R0:W2:Y:S04]  /*4b890*/  @P1 LDG.E.U8 R27, desc[UR14][R22.64] ;  /* 0x0000000e161b1981 */ /* 0x0040a8000c1e1100 */
[----:B------:R-:W0:Y:S04]  /*4b8a0*/  LDL R22, [R1+0x1470] ;  /* 0x0014700001167983 */ /* 0x000e280000100800 */
[----:B------:R-:W0:Y:S02]  /*4b8b0*/  LDL R23, [R1+0x1474] ;  /* 0x0014740001177983 */ /* 0x000e240000100800 */
[----:B0-----:R-:W-:-:S04]  /*4b8c0*/  @P1 LOP3.LUT R23, R23, R22, RZ, 0x3c, !PT ;  /* 0x0000001617171212 */ /* 0x001fc800078e3cff */
[----:B------:R-:W-:-:S04]  /*4b8d0*/  @P1 LOP3.LUT R22, R23, R22, RZ, 0x3c, !PT ;  /* 0x0000001617161212 */ /* 0x000fc800078e3cff */
[----:B------:R-:W-:-:S05]  /*4b8e0*/  @P1 LOP3.LUT R23, R23, R22, RZ, 0x3c, !PT ;  /* 0x0000001617171212 */ /* 0x000fca00078e3cff */
[----:B------:R-:W3:Y:S04]  /*4b8f0*/  @P1 LDG.E.U8 R54, desc[UR14][R22.64] ;  /* 0x0000000e16361981 */ /* 0x000ee8000c1e1100 */
[----:B--2---:R0:W-:Y:S04]  /*4b900*/  STL [R1+0xd0], R27 ;  /* 0x0000d01b01007387 */ /* 0x0041e80000100800 */
[----:B0-----:R-:W2:Y:S04]  /*4b910*/  LDL R27, [R1+0x149c] ;  /* 0x00149c00011b7983 */ /* 0x001ea80000100800 */
        /* <DEDUP_REMOVED lines=33> */
[----:B------:R-:W-:Y:S02]  /*4bb30*/  PRMT R49, RZ, 0x7610, R49 ;  /* 0x00007610ff317816 */ /* 0x000fe40000000031 */
[----:B--2---:R-:W-:-:S04]  /*4bb40*/  @P2 LOP3.LUT R23, R23, R22, RZ, 0x3c, !PT ;  /* 0x0000001617172212 */ /* 0x004fc800078e3cff */
[----:B------:R-:W-:-:S04]  /*4bb50*/  @P2 LOP3.LUT R22, R23, R22, RZ, 0x3c, !PT ;  /* 0x0000001617162212 */ /* 0x000fc800078e3cff */
[----:B------:R-:W-:-:S05]  /*4bb60*/  @P2 LOP3.LUT R23, R23, R22, RZ, 0x3c, !PT ;  /* 0x0000001617172212 */ /* 0x000fca00078e3cff */
[----:B------:R0:W2:Y:S02]  /*4bb70*/  @P2 LDG.E.U8 R21, desc[UR14][R22.64] ;  /* 0x0000000e16152981 */ /* 0x0000a4000c1e1100 */
[----:B0-----:R-:W-:Y:S02]  /*4bb80*/  @P2 IMAD.MOV.U32 R22, RZ, RZ, R27 ;  /* 0x000000ffff162224 */ /* 0x001fe400078e001b */
[----:B------:R-:W-:-:S05]  /*4bb90*/  @P2 IMAD.MOV.U32 R23, RZ, RZ, R46 ;  /* 0x000000ffff172224 */ /* 0x000fca00078e002e */
[----:B------:R-:W3:Y:S04]  /*4bba0*/  @P2 LDG.E.U8 R49, desc[UR14][R22.64] ;  /* 0x0000000e16312981 */ /* 0x000ee8000c1e1100 */
[----:B--2---:R0:W-:Y:S04]  /*4bbb0*/  STL [R1+0xb4], R21 ;  /* 0x0000b41501007387 */ /* 0x0041e80000100800 */
[----:B0-----:R-:W2:Y:S04]  /*4bbc0*/  LDL.LU R21, [R1+0x1ea4] ;  /* 0x001ea40001157983 */ /* 0x001ea80000300800 */
[----:B------:R-:W2:Y:S04]  /*4bbd0*/  LDL R46, [R1+0x14c0] ;  /* 0x0014c000012e7983 */ /* 0x000ea80000100800 */
[----:B------:R-:W2:Y:S04]  /*4bbe0*/  LDL R27, [R1+0x14c4] ;  /* 0x0014c400011b7983 */ /* 0x000ea80000100800 */
        /* <DEDUP_REMOVED lines=32> */
[----:B----4-:R-:W-:-:S02]  /*4bdf0*/  PRMT R13, RZ, 0x7610, R13 ;  /* 0x00007610ff0d7816 */ /* 0x010fc4000000000d */
[----:B--2---:R-:W-:-:S04]  /*4be00*/  @P1 LOP3.LUT R23, R23, R22, RZ, 0x3c, !PT ;  /* 0x0000001617171212 */ /* 0x004fc800078e3cff */
[----:B------:R-:W-:-:S04]  /*4be10*/  @P1 LOP3.LUT R22, R23, R22, RZ, 0x3c, !PT ;  /* 0x0000001617161212 */ /* 0x000fc800078e3cff */
[----:B------:R-:W-:-:S05]  /*4be20*/  @P1 LOP3.LUT R23, R23, R22, RZ, 0x3c, !PT ;  /* 0x0000001617171212 */ /* 0x000fca00078e3cff */
[----:B------:R0:W2:Y:S01]  /*4be30*/  @P1 LDG.E.U8 R13, desc[UR14][R22.64] ;  /* 0x0000000e160d1981 */ /* 0x0000a2000c1e1100 */
[----:B------:R-:W-:Y:S01]  /*4be40*/  PRMT R19, RZ, 0x7610, R19 ;  /* 0x00007610ff137816 */ /* 0x000fe20000000013 */
[----:B0-----:R-:W-:Y:S02]  /*4be50*/  @P1 IMAD.MOV.U32 R22, RZ, RZ, R27 ;  /* 0x000000ffff161224 */ /* 0x001fe400078e001b */
[----:B------:R-:W-:-:S05]  /*4be60*/  @P1 IMAD.MOV.U32 R23, RZ, RZ, R46 ;  /* 0x000000ffff171224 */ /* 0x000fca00078e002e */
[----:B------:R0:W4:Y:S04]  /*4be70*/  @P1 LDG.E.U8 R19, desc[UR14][R22.64] ;  /* 0x0000000e16131981 */ /* 0x000128000c1e1100 */
[----:B--2---:R-:W-:Y:S04]  /*4be80*/  STL [R1+0x1e2c], R13 ;  /* 0x001e2c0d01007387 */ /* 0x004fe80000100800 */
[----:B------:R-:W0:Y:S04]  /*4be90*/  LDL R22, [R1+0x14c8] ;  /* 0x0014c80001167983 */ /* 0x000e280000100800 */
[----:B------:R-:W0:Y:S01]  /*4bea0*/  LDL R23, [R1+0x14cc] ;  /* 0x0014cc0001177983 */ /* 0x000e220000100800 */
[----:B------:R-:W-:-:S02]  /*4beb0*/  ISETP.GT.AND P2, PT, R20, 0x5c, PT ;  /* 0x0000005c1400780c */ /* 0x000fc40003f44270 */
[----:B------:R-:W-:Y:S01]  /*4bec0*/  PRMT R57, RZ, 0x7610, R57 ;  /* 0x00007610ff397816 */ /* 0x000fe20000000039 */
[----:B------:R-:W2:Y:S04]  /*4bed0*/  LDL R46, [R1+0x14e8] ;  /* 0x0014e800012e7983 */ /* 0x000ea80000100800 */
[----:B------:R-:W2:Y:S06]  /*4bee0*/  LDL R27, [R1+0x14ec] ;  /* 0x0014ec00011b7983 */ /* 0x000eac0000100800 */
        /* <DEDUP_REMOVED lines=28> */
[----:B------:R-:W-:Y:S02]  /*4c0b0*/  ISETP.GT.AND P1, PT, R20, 0x5d, PT ;  /* 0x0000005d1400780c */ /* 0x000fe40003f24270 */
[----:B--2---:R-:W-:-:S04]  /*4c0c0*/  @P2 LOP3.LUT R23, R23, R22, RZ, 0x3c, !PT ;  /* 0x0000001617172212 */ /* 0x004fc800078e3cff */
[----:B------:R-:W-:-:S04]  /*4c0d0*/  @P2 LOP3.LUT R22, R23, R22, RZ, 0x3c, !PT ;  /* 0x0000001617162212 */ /* 0x000fc800078e3cff */
[----:B------:R-:W-:-:S05]  /*4c0e0*/  @P2 LOP3.LUT R23, R23, R22, RZ, 0x3c, !PT ;  /* 0x0000001617172212 */ /* 0x000fca00078e3cff */
[----:B------:R0:W2:Y:S01]  /*4c0f0*/  @P2 LDG.E.U8 R63, desc[UR14][R22.64] ;  /* 0x0000000e163f2981 */ /* 0x0000a2000c1e1100 */
[----:B------:R-:W-:Y:S01]  /*4c100*/  PRMT R17, RZ, 0x7610, R17 ;  /* 0x00007610ff117816 */ /* 0x000fe20000000011 */
[----:B0-----:R-:W-:Y:S02]  /*4c110*/  @P1 IMAD.MOV.U32 R22, RZ, RZ, R27 ;  /* 0x000000ffff161224 */ /* 0x001fe400078e001b */
[----:B------:R-:W-:-:S05]  /*4c120*/  @P1 IMAD.MOV.U32 R23, RZ, RZ, R46 ;  /* 0x000000ffff171224 */ /* 0x000fca00078e002e */
[----:B------:R-:W3:Y:S04]  /*4c130*/  @P1 LDG.E.U8 R17, desc[UR14][R22.64] ;  /* 0x0000000e16111981 */ /* 0x000ee8000c1e1100 */
[----:B--2---:R0:W-:Y:S04]  /*4c140*/  STL [R1+0x78], R63 ;  /* 0x0000783f01007387 */ /* 0x0041e80000100800 */
[----:B0-----:R-:W2:Y:S04]  /*4c150*/  LDL.LU R63, [R1+0x1e84] ;  /* 0x001e8400013f7983 */ /* 0x001ea80000300800 */
[----:B------:R-:W2:Y:S04]  /*4c160*/  LDL R22, [R1+0x14f0] ;  /* 0x0014f00001167983 */ /* 0x000ea80000100800 */
[----:B------:R-:W2:Y:S01]  /*4c170*/  LDL R23, [R1+0x14f4] ;  /* 0x0014f40001177983 */ /* 0x000ea20000100800 */
[----:B------:R-:W-:-:S03]  /*4c180*/  PRMT R2, RZ, 0x7610, R2 ;  /* 0x00007610ff027816 */ /* 0x000fc60000000002 */
[----:B------:R-:W4:Y:S04]  /*4c190*/  LDL R46, [R1+0x1510] ;  /* 0x00151000012e7983 */ /* 0x000f280000100800 */
[----:B------:R-:W4:Y:S04]  /*4c1a0*/  LDL R27, [R1+0x1514] ;  /* 0x00151400011b7983 */ /* 0x000f280000100800 */
[----:B---3--:R-:W-:Y:S01]  /*4c1b0*/  STL [R1+0x1ddc], R17 ;  /* 0x001ddc1101007387 */ /* 0x008fe20000100800 */
        /* <DEDUP_REMOVED lines=14> */
[----:B------:R-:W-:-:S02]  /*4c2a0*/  PRMT R4, RZ, 0x7610, R4 ;  /* 0x00007610ff047816 */ /* 0x000fc40000000004 */
        /* <DEDUP_REMOVED lines=8> */
[----:B------:R-:W-:Y:S02]  /*4c330*/  PRMT R65, RZ, 0x7610, R65 ;  /* 0x00007610ff417816 */ /* 0x000fe40000000041 */
[----:B------:R-:W-:-:S09]  /*4c340*/  PRMT R67, RZ, 0x7610, R67 ;  /* 0x00007610ff437816 */ /* 0x000fd20000000043 */
[----:B0-----:R-:W-:-:S04]  /*4c350*/  @P2 LOP3.LUT R23, R23, R22, RZ, 0x3c, !PT ;  /* 0x0000001617172212 */ /* 0x001fc800078e3cff */
[----:B------:R-:W-:-:S04]  /*4c360*/  @P2 LOP3.LUT R22, R23, R22, RZ, 0x3c, !PT ;  /* 0x0000001617162212 */ /* 0x000fc800078e3cff */
[----:B------:R-:W-:-:S05]  /*4c370*/  @P2 LOP3.LUT R23, R23, R22, RZ, 0x3c, !PT ;  /* 0x0000001617172212 */ /* 0x000fca00078e3cff */
[----:B------:R4:W3:Y:S02]  /*4c380*/  @P2 LDG.E.U8 R65, desc[UR14][R22.64] ;  /* 0x0000000e16412981 */ /* 0x0008e4000c1e1100 */
[----:B----4-:R-:W-:Y:S02]  /*4c390*/  @P2 IMAD.MOV.U32 R22, RZ, RZ, R27 ;  /* 0x000000ffff162224 */ /* 0x010fe400078e001b */
[----:B------:R-:W-:-:S05]  /*4c3a0*/  @P2 IMAD.MOV.U32 R23, RZ, RZ, R46 ;  /* 0x000000ffff172224 */ /* 0x000fca00078e002e */
[----:B------:R-:W4:Y:S04]  /*4c3b0*/  @P2 LDG.E.U8 R67, desc[UR14][R22.64] ;  /* 0x0000000e16432981 */ /* 0x000f28000c1e1100 */
[----:B--2---:R-:W-:Y:S04]  /*4c3c0*/  STL [R1+0x1de8], R4 ;  /* 0x001de80401007387 */ /* 0x004fe80000100800 */
[----:B---3--:R0:W-:Y:S04]  /*4c3d0*/  STL [R1+0x2e8], R65 ;  /* 0x0002e84101007387 */ /* 0x0081e80000100800 */
[----:B0-----:R-:W2:Y:S04]  /*4c3e0*/  LDL.LU R65, [R1+0x1e80] ;  /* 0x001e800001417983 */ /* 0x001ea80000300800 */
[----:B------:R-:W3:Y:S04]  /*4c3f0*/  LDL R46, [R1+0x1538] ;  /* 0x00153800012e7983 */ /* 0x000ee80000100800 */
[----:B------:R-:W2:Y:S04]  /*4c400*/  LDL R27, [R1+0x153c] ;  /* 0x00153c00011b7983 */ /* 0x000ea80000100800 */
        /* <DEDUP_REMOVED lines=33> */
[----:B------:R-:W-:-:S05]  /*4c620*/  @P1 LOP3.LUT R23, R23, R22, RZ, 0x3c, !PT ;  /* 0x0000001617171212 */ /* 0x000fca00078e3cff */
[----:B------:R0:W4:Y:S01]  /*4c630*/  @P1 LDG.E.U8 R73, desc[UR14][R22.64] ;  /* 0x0000000e16491981 */ /* 0x000122000c1e1100 */
[----:B------:R-:W-:-:S03]  /*4c640*/  PRMT R26, RZ, 0x7610, R26 ;  /* 0x00007610ff1a7816 */ /* 0x000fc6000000001a */
[----:B--2---:R1:W-:Y:S01]  /*4c650*/  STL [R1+0x2c8], R43 ;  /* 0x0002c82b01007387 */ /* 0x0043e20000100800 */
[----:B0-----:R-:W-:Y:S02]  /*4c660*/  @P1 IMAD.MOV.U32 R22, RZ, RZ, R27 ;  /* 0x000000ffff161224 */ /* 0x001fe400078e001b */
[----:B---3--:R-:W-:Y:S01]  /*4c670*/  @P1 IMAD.MOV.U32 R23, RZ, RZ, R46 ;  /* 0x000000ffff171224 */ /* 0x008fe200078e002e */
[----:B-1----:R-:W2:Y:S04]  /*4c680*/  LDL R43, [R1+0x1554] ;  /* 0x00155400012b7983 */ /* 0x002ea80000100800 */
[----:B------:R0:W3:Y:S04]  /*4c690*/  @P1 LDG.E.U8 R26, desc[UR14][R22.64] ;  /* 0x0000000e161a1981 */ /* 0x0000e8000c1e1100 */
[----:B----4-:R1:W-:Y:S04]  /*4c6a0*/  STL [R1+0x2c0], R73 ;  /* 0x0002c04901007387 */ /* 0x0103e80000100800 */
[----:B-1----:R-:W4:Y:S04]  /*4c6b0*/  LDL.LU R73, [R1+0x1e70] ;  /* 0x001e700001497983 */ /* 0x002f280000300800 */
[----:B------:R-:W0:Y:S04]  /*4c6c0*/  LDL R22, [R1+0x1540] ;  /* 0x0015400001167983 */ /* 0x000e280000100800 */
[----:B------:R-:W0:Y:S01]  /*4c6d0*/  LDL R23, [R1+0x1544] ;  /* 0x0015440001177983 */ /* 0x000e220000100800 */
[----:B------:R-:W-:-:S03]  /*4c6e0*/  PRMT R75, RZ, 0x7610, R75 ;  /* 0x00007610ff4b7816 */ /* 0x000fc6000000004b */
[----:B------:R-:W2:Y:S04]  /*4c6f0*/  LDL R46, [R1+0x155c] ;  /* 0x00155c00012e7983 */ /* 0x000ea80000100800 */
[----:B------:R-:W2:Y:S01]  /*4c700*/  LDL R27, [R1+0x1560] ;  /* 0x00156000011b7983 */ /* 0x000ea20000100800 */
        /* <DEDUP_REMOVED lines=10> */
[----:B------:R-:W-:-:S02]  /*4c7b0*/  ISETP.GT.AND P2, PT, R20, 0x60, PT ;  /* 0x000000601400780c */ /* 0x000fc40003f44270 */
[----:B------:R-:W-:-:S11]  /*4c7c0*/  PRMT R77, RZ, 0x7610, R77 ;  /* 0x00007610ff4d7816 */ /* 0x000fd6000000004d */
        /* <DEDUP_REMOVED lines=8> */
[----:B------:R-:W-:Y:S01]  /*4c850*/  @P2 IMAD.MOV.U32 R22, RZ, RZ, R43 ;  /* 0x000000ffff162224 */ /* 0x000fe200078e002b */
[----:B------:R-:W-:-:S02]  /*4c860*/  PRMT R44, RZ, 0x7610, R44 ;  /* 0x00007610ff2c7816 */ /* 0x000fc4000000002c */
[----:B------:R-:W-:Y:S01]  /*4c870*/  PRMT R10, RZ, 0x7610, R10 ;  /* 0x00007610ff0a7816 */ /* 0x000fe2000000000a */
[----:B------:R-:W3:Y:S04]  /*4c880*/  LDL R43, [R1+0x1570] ;  /* 0x00157000012b7983 */ /* 0x000ee80000100800 */
[----:B--2---:R0:W2:Y:S04]  /*4c890*/  @P2 LDG.E.U8 R42, desc[UR14][R22.64] ;  /* 0x0000000e162a2981 */ /* 0x0040a8000c1e1100 */
[----:B------:R-:W2:Y:S01]  /*4c8a0*/  LDL R23, [R1+0x1558] ;  /* 0x0015580001177983 */ /* 0x000ea20000100800 */
[----:B0-----:R-:W-:-:S05]  /*4c8b0*/  @P2 IMAD.MOV.U32 R22, RZ, RZ, R46 ;  /* 0x000000ffff162224 */ /* 0x001fca00078e002e */
[----:B--2---:R3:W2:Y:S04]  /*4c8c0*/  @P2 LDG.E.U8 R44, desc[UR14][R22.64] ;  /* 0x0000000e162c2981 */ /* 0x0046a8000c1e1100 */
[----:B------:R0:W-:Y:S04]  /*4c8d0*/  STL [R1+0x5c], R42 ;  /* 0x00005c2a01007387 */ /* 0x0001e80000100800 */
[----:B------:R-:W4:Y:S01]  /*4c8e0*/  LDL R46, [R1+0x1580] ;  /* 0x00158000012e7983 */ /* 0x000f220000100800 */
[----:B---3--:R-:W-:Y:S02]  /*4c8f0*/  @P2 IMAD.MOV.U32 R22, RZ, RZ, R26 ;  /* 0x000000ffff162224 */ /* 0x008fe400078e001a */
[----:B------:R-:W-:Y:S01]  /*4c900*/  @P2 IMAD.MOV.U32 R23, RZ, RZ, R27 ;  /* 0x000000ffff172224 */ /* 0x000fe200078e001b */
[----:B0-----:R-:W3:Y:S04]  /*4c910*/  LDL R42, [R1+0x1574] ;  /* 0x00157400012a7983 */ /* 0x001ee80000100800 */
[----:B------:R-:W3:Y:S04]  /*4c920*/  LDL R27, [R1+0x1578] ;  /* 0x00157800011b7983 */ /* 0x000ee80000100800 */
[----:B------:R-:W3:Y:S04]  /*4c930*/  LDL R26, [R1+0x157c] ;  /* 0x00157c00011a7983 */ /* 0x000ee80000100800 */
[----:B------:R0:W3:Y:S04]  /*4c940*/  @P2 LDG.E.U8 R10, desc[UR14][R22.64] ;  /* 0x0000000e160a2981 */ /* 0x0000e8000c1e1100 */
[----:B--2---:R1:W-:Y:S04]  /*4c950*/  STL [R1+0x58], R44 ;  /* 0x0000582c01007387 */ /* 0x0043e80000100800 */
[----:B------:R-:W0:Y:S04]  /*4c960*/  LDL R22, [R1+0x1568] ;  /* 0x0015680001167983 */ /* 0x000e280000100800 */
[----:B------:R-:W0:Y:S01]  /*4c970*/  LDL R23, [R1+0x156c] ;  /* 0x00156c0001177983 */ /* 0x000e220000100800 */
[----:B------:R-:W-:-:S02]  /*4c980*/  ISETP.GT.AND P1, PT, R20, 0x61, PT ;  /* 0x000000611400780c */ /* 0x000fc40003f24270 */
[----:B------:R-:W-:Y:S02]  /*4c990*/  PRMT R19, RZ, 0x7610, R19 ;  /* 0x00007610ff137816 */ /* 0x000fe40000000013 */
[----:B------:R-:W-:Y:S02]  /*4c9a0*/  PRMT R13, RZ, 0x7610, R13 ;  /* 0x00007610ff0d7816 */ /* 0x000fe4000000000d */
[----:B------:R-:W-:Y:S01]  /*4c9b0*/  PRMT R47, RZ, 0x7610, R47 ;  /* 0x00007610ff2f7816 */ /* 0x000fe2000000002f */
[----:B-1----:R-:W2:Y:S06]  /*4c9c0*/  LDL R44, [R1+0x1584] ;  /* 0x00158400012c7983 */ /* 0x002eac0000100800 */
[----:B0-----:R-:W-:-:S04]  /*4c9d0*/  @P1 LOP3.LUT R23, R23, R22, RZ, 0x3c, !PT ;  /* 0x0000001617171212 */ /* 0x001fc800078e3cff */
[----:B------:R-:W-:-:S04]  /*4c9e0*/  @P1 LOP3.LUT R22, R23, R22, RZ, 0x3c, !PT ;  /* 0x0000001617161212 */ /* 0x000fc800078e3cff */
[----:B------:R-:W-:-:S05]  /*4c9f0*/  @P1 LOP3.LUT R23, R23, R22, RZ, 0x3c, !PT ;  /* 0x0000001617171212 */ /* 0x000fca00078e3cff */
[----:B------:R3:W2:Y:S02]  /*4ca00*/  @P1 LDG.E.U8 R19, desc[UR14][R22.64] ;  /* 0x0000000e16131981 */ /* 0x0006a4000c1e1100 */
[----:B---3--:R-:W-:Y:S02]  /*4ca10*/  @P1 IMAD.MOV.U32 R22, RZ, RZ, R42 ;  /* 0x000000ffff161224 */ /* 0x008fe400078e002a */
[----:B------:R-:W-:-:S05]  /*4ca20*/  @P1 IMAD.MOV.U32 R23, RZ, RZ, R43 ;  /* 0x000000ffff171224 */ /* 0x000fca00078e002b */
[----:B------:R0:W3:Y:S02]  /*4ca30*/  @P1 LDG.E.U8 R13, desc[UR14][R22.64] ;  /* 0x0000000e160d1981 */ /* 0x0000e4000c1e1100 */
[----:B0-----:R-:W-:Y:S02]  /*4ca40*/  @P1 IMAD.MOV.U32 R22, RZ, RZ, R26 ;  /* 0x000000ffff161224 */ /* 0x001fe400078e001a */
[----:B------:R-:W-:-:S05]  /*4ca50*/  @P1 IMAD.MOV.U32 R23, RZ, RZ, R27 ;  /* 0x000000ffff171224 */ /* 0x000fca00078e001b */
[----:B------:R4:W3:Y:S04]  /*4ca60*/  @P1 LDG.E.U8 R47, desc[UR14][R22.64] ;  /* 0x0000000e162f1981 */ /* 0x0008e8000c1e1100 */
[----:B------:R-:W-:Y:S01]  /*4ca70*/  STL [R1+0x1e58], R10 ;  /* 0x001e580a01007387 */ /* 0x000fe20000100800 */
[----:B------:R-:W-:Y:S01]  /*4ca80*/  PRMT R11, RZ, 0x7610, R11 ;  /* 0x00007610ff0b7816 */ /* 0x000fe2000000000b */
[----:B----4-:R-:W-:Y:S02]  /*4ca90*/  @P1 IMAD.MOV.U32 R23, RZ, RZ, R46 ;  /* 0x000000ffff171224 */ /* 0x010fe400078e002e */
[----:B--2---:R-:W-:-:S05]  /*4caa0*/  @P1 IMAD.MOV.U32 R22, RZ, RZ, R44 ;  /* 0x000000ffff161224 */ /* 0x004fca00078e002c */
[----:B------:R-:W2:Y:S04]  /*4cab0*/  @P1 LDG.E.U8 R11, desc[UR14][R22.64] ;  /* 0x0000000e160b1981 */ /* 0x000ea8000c1e1100 */
[----:B------:R-:W-:Y:S04]  /*4cac0*/  STL [R1+0x1e50], R19 ;  /* 0x001e501301007387 */ /* 0x000fe80000100800 */
[----:B------:R-:W4:Y:S04]  /*4cad0*/  LDL R43, [R1+0x1588] ;  /* 0x00158800012b7983 */ /* 0x000f280000100800 */
[----:B------:R-:W4:Y:S04]  /*4cae0*/  LDL R42, [R1+0x158c] ;  /* 0x00158c00012a7983 */ /* 0x000f280000100800 */
[----:B---3--:R0:W-:Y:S04]  /*4caf0*/  STL [R1+0x1e54], R13 ;  /* 0x001e540d01007387 */ /* 0x0081e80000100800 */
[----:B------:R-:W3:Y:S04]  /*4cb00*/  LDL R27, [R1+0x1590] ;  /* 0x00159000011b7983 */ /* 0x000ee80000100800 */
[----:B------:R-:W3:Y:S04]  /*4cb10*/  LDL R26, [R1+0x1594] ;  /* 0x00159400011a7983 */ /* 0x000ee80000100800 */
[----:B------:R1:W-:Y:S04]  /*4cb20*/  STL [R1+0x48], R47 ;  /* 0x0000482f01007387 */ /* 0x0003e80000100800 */
[----:B------:R-:W3:Y:S04]  /*4cb30*/  LDL R46, [R1+0x159c] ;  /* 0x00159c00012e7983 */ /* 0x000ee80000100800 */
[----:B------:R-:W3:Y:S04]  /*4cb40*/  LDL R44, [R1+0x15a0] ;  /* 0x0015a000012c7983 */ /* 0x000ee80000100800 */
[----:B0-----:R-:W3:Y:S04]  /*4cb50*/  LDL R13, [R1+0x15a4] ;  /* 0x0015a400010d7983 */ /* 0x001ee80000100800 */
[----:B-1----:R-:W3:Y:S01]  /*4cb60*/  LDL R47, [R1+0x1598] ;  /* 0x00159800012f7983 */ /* 0x002ee20000100800 */
[----:B------:R-:W-:-:S02]  /*4cb70*/  ISETP.GT.AND P2, PT, R20, 0x62, PT ;  /* 0x000000621400780c */ /* 0x000fc40003f44270 */
[----:B------:R-:W-:Y:S02]  /*4cb80*/  PRMT R16, RZ, 0x7610, R16 ;  /* 0x00007610ff107816 */ /* 0x000fe40000000010 */
[----:B------:R-:W-:Y:S02]  /*4cb90*/  PRMT R0, RZ, 0x7610, R0 ;  /* 0x00007610ff007816 */ /* 0x000fe40000000000 */
[----:B------:R-:W-:Y:S02]  /*4cba0*/  PRMT R45, RZ, 0x7610, R45 ;  /* 0x00007610ff2d7816 */ /* 0x000fe4000000002d */
[----:B------:R-:W-:Y:S01]  /*4cbb0*/  PRMT R12, RZ, 0x7610, R12 ;  /* 0x00007610ff0c7816 */ /* 0x000fe2000000000c */
[----:B--2---:R-:W-:Y:S04]  /*4cbc0*/  STL [R1+0x1e5c], R11 ;  /* 0x001e5c0b01007387 */ /* 0x004fe80000100800 */
[----:B----4-:R-:W-:-:S02]  /*4cbd0*/  @P2 IMAD.MOV.U32 R23, RZ, RZ, R43 ;  /* 0x000000ffff172224 */ /* 0x010fc400078e002b */
[----:B------:R-:W-:Y:S01]  /*4cbe0*/  @P2 IMAD.MOV.U32 R22, RZ, RZ, R42 ;  /* 0x000000ffff162224 */ /* 0x000fe200078e002a */
[----:B------:R-:W2:Y:S04]  /*4cbf0*/  LDL R43, [R1+0x15a8] ;  /* 0x0015a800012b7983 */ /* 0x000ea80000100800 */
[----:B------:R-:W4:Y:S04]  /*4cc00*/  LDL R42, [R1+0x15ac] ;  /* 0x0015ac00012a7983 */ /* 0x000f280000100800 */
[----:B------:R3:W2:Y:S02]  /*4cc10*/  @P2 LDG.E.U8 R16, desc[UR14][R22.64] ;  /* 0x0000000e16102981 */ /* 0x0006a4000c1e1100 */
[----:B---3--:R-:W-:-:S02]  /*4cc20*/  @P2 IMAD.MOV.U32 R23, RZ, RZ, R27 ;  /* 0x000000ffff172224 */ /* 0x008fc400078e001b */
[----:B------:R-:W-:-:S05]  /*4cc30*/  @P2 IMAD.MOV.U32 R22, RZ, RZ, R26 ;  /* 0x000000ffff162224 */ /* 0x000fca00078e001a */
[----:B------:R0:W3:Y:S02]  /*4cc40*/  @P2 LDG.E.U8 R0, desc[UR14][R22.64] ;  /* 0x0000000e16002981 */ /* 0x0000e4000c1e1100 */
[----:B0-----:R-:W-:Y:S02]  /*4cc50*/  @P2 IMAD.MOV.U32 R22, RZ, RZ, R46 ;  /* 0x000000ffff162224 */ /* 0x001fe400078e002e */
[----:B------:R-:W-:-:S05]  /*4cc60*/  @P2 IMAD.MOV.U32 R23, RZ, RZ, R47 ;  /* 0x000000ffff172224 */ /* 0x000fca00078e002f */
[----:B------:R0:W4:Y:S02]  /*4cc70*/  @P2 LDG.E.U8 R45, desc[UR14][R22.64] ;  /* 0x0000000e162d2981 */ /* 0x000124000c1e1100 */
[----:B0-----:R-:W-:Y:S02]  /*4cc80*/  @P2 IMAD.MOV.U32 R22, RZ, RZ, R13 ;  /* 0x000000ffff162224 */ /* 0x001fe400078e000d */
[----:B------:R-:W-:-:S05]  /*4cc90*/  @P2 IMAD.MOV.U32 R23, RZ, RZ, R44 ;  /* 0x000000ffff172224 */ /* 0x000fca00078e002c */
[----:B------:R4:W4:Y:S01]  /*4cca0*/  @P2 LDG.E.U8 R12, desc[UR14][R22.64] ;  /* 0x0000000e160c2981 */ /* 0x000922000c1e1100 */
[----:B------:R-:W-:Y:S02]  /*4ccb0*/  ISETP.GT.AND P1, PT, R20, 0x63, PT ;  /* 0x000000631400780c */ /* 0x000fe40003f24270 */
[----:B------:R-:W-:Y:S01]  /*4ccc0*/  PRMT R18, RZ, 0x7610, R18 ;  /* 0x00007610ff127816 */ /* 0x000fe20000000012 */
[----:B--2---:R0:W-:Y:S04]  /*4ccd0*/  STL [R1+0x40], R16 ;  /* 0x0000401001007387 */ /* 0x0041e80000100800 */
[----:B0-----:R-:W2:Y:S04]  /*4cce0*/  LDL.LU R16, [R1+0x1e64] ;  /* 0x001e640001107983 */ /* 0x001ea80000300800 */
[----:B------:R-:W2:Y:S04]  /*4ccf0*/  LDL R27, [R1+0x15b0] ;  /* 0x0015b000011b7983 */ /* 0x000ea80000100800 */
[----:B------:R-:W2:Y:S04]  /*4cd00*/  LDL R26, [R1+0x15b4] ;  /* 0x0015b400011a7983 */ /* 0x000ea80000100800 */
[----:B---3--:R-:W-:Y:S04]  /*4cd10*/  STL [R1+0x3c], R0 ;  /* 0x00003c0001007387 */ /* 0x008fe80000100800 */
[----:B------:R-:W3:Y:S04]  /*4cd20*/  LDL R46, [R1+0x15b8] ;  /* 0x0015b800012e7983 */ /* 0x000ee80000100800 */
[----:B------:R-:W3:Y:S01]  /*4cd30*/  LDL R13, [R1+0x15bc] ;  /* 0x0015bc00010d7983 */ /* 0x000ee20000100800 */
[----:B----4-:R-:W-:-:S02]  /*4cd40*/  @P1 IMAD.MOV.U32 R22, RZ, RZ, R42 ;  /* 0x000000ffff161224 */ /* 0x010fc400078e002a */
[----:B------:R-:W-:-:S05]  /*4cd50*/  @P1 IMAD.MOV.U32 R23, RZ, RZ, R43 ;  /* 0x000000ffff171224 */ /* 0x000fca00078e002b */
[----:B------:R2:W4:Y:S04]  /*4cd60*/  @P1 LDG.E.U8 R18, desc[UR14][R22.64] ;  /* 0x0000000e16121981 */ /* 0x000528000c1e1100 */
[----:B------:R-:W-:Y:S04]  /*4cd70*/  STL [R1+0x1e60], R12 ;  /* 0x001e600c01007387 */ /* 0x000fe80000100800 */
[----:B------:R0:W-:Y:S04]  /*4cd80*/  STL [R1+0x38], R45 ;  /* 0x0000382d01007387 */ /* 0x0001e80000100800 */
[----:B------:R-:W4:Y:S04]  /*4cd90*/  LDL R44, [R1+0x15c4] ;  /* 0x0015c400012c7983 */ /* 0x000f280000100800 */
[----:B0-----:R-:W4:Y:S01]  /*4cda0*/  LDL R45, [R1+0x15c0] ;  /* 0x0015c000012d7983 */ /* 0x001f220000100800 */
[----:B------:R-:W-:-:S02]  /*4cdb0*/  PRMT R4, RZ, 0x7610, R4 ;  /* 0x00007610ff047816 */ /* 0x000fc40000000004 */
[----:B------:R-:W-:Y:S02]  /*4cdc0*/  PRMT R3, RZ, 0x7610, R3 ;  /* 0x00007610ff037816 */ /* 0x000fe40000000003 */
[----:B------:R-:W-:Y:S01]  /*4cdd0*/  PRMT R2, RZ, 0x7610, R2 ;  /* 0x00007610ff027816 */ /* 0x000fe20000000002 */
[----:B--2---:R-:W-:Y:S02]  /*4cde0*/  @P1 IMAD.MOV.U32 R23, RZ, RZ, R27 ;  /* 0x000000ffff171224 */ /* 0x004fe400078e001b */
[----:B------:R-:W-:-:S05]  /*4cdf0*/  @P1 IMAD.MOV.U32 R22, RZ, RZ, R26 ;  /* 0x000000ffff161224 */ /* 0x000fca00078e001a */
[----:B------:R3:W2:Y:S02]  /*4ce00*/  @P1 LDG.E.U8 R4, desc[UR14][R22.64] ;  /* 0x0000000e16041981 */ /* 0x0006a4000c1e1100 */
[----:B---3--:R-:W-:Y:S02]  /*4ce10*/  @P1 IMAD.MOV.U32 R22, RZ, RZ, R13 ;  /* 0x000000ffff161224 */ /* 0x008fe400078e000d */
[----:B------:R-:W-:-:S05]  /*4ce20*/  @P1 IMAD.MOV.U32 R23, RZ, RZ, R46 ;  /* 0x000000ffff171224 */ /* 0x000fca00078e002e */
[----:B------:R0:W3:Y:S04]  /*4ce30*/  @P1 LDG.E.U8 R3, desc[UR14][R22.64] ;  /* 0x0000000e16031981 */ /* 0x0000e8000c1e1100 */
[----:B----4-:R-:W-:Y:S04]  /*4ce40*/  STL [R1+0x1e34], R18 ;  /* 0x001e341201007387 */ /* 0x010fe80000100800 */
[----:B------:R-:W4:Y:S04]  /*4ce50*/  LDL R43, [R1+0x15c8] ;  /* 0x0015c800012b7983 */ /* 0x000f280000100800 */
[----:B------:R-:W4:Y:S04]  /*4ce60*/  LDL R42, [R1+0x15cc] ;  /* 0x0015cc00012a7983 */ /* 0x000f280000100800 */
[----:B------:R-:W4:Y:S04]  /*4ce70*/  LDL R27, [R1+0x15d0] ;  /* 0x0015d000011b7983 */ /* 0x000f280000100800 */
[----:B------:R-:W4:Y:S01]  /*4ce80*/  LDL R26, [R1+0x15d4] ;  /* 0x0015d400011a7983 */ /* 0x000f220000100800 */
[----:B0-----:R-:W-:-:S02]  /*4ce90*/  @P1 IMAD.MOV.U32 R22, RZ, RZ, R44 ;  /* 0x000000ffff161224 */ /* 0x001fc400078e002c */
[----:B------:R-:W-:-:S05]  /*4cea0*/  @P1 IMAD.MOV.U32 R23, RZ, RZ, R45 ;  /* 0x000000ffff171224 */ /* 0x000fca00078e002d */
[----:B------:R4:W4:Y:S01]  /*4ceb0*/  @P1 LDG.E.U8 R2, desc[UR14][R22.64] ;  /* 0x0000000e16021981 */ /* 0x000922000c1e1100 */
[----:B------:R-:W-:Y:S02]  /*4cec0*/  ISETP.GT.AND P2, PT, R20, 0x64, PT ;  /* 0x000000641400780c */ /* 0x000fe40003f44270 */
[----:B------:R-:W-:Y:S01]  /*4ced0*/  PRMT R17, RZ, 0x7610, R17 ;  /* 0x00007610ff117816 */ /* 0x000fe20000000011 */
[----:B--2---:R-:W-:Y:S04]  /*4cee0*/  STL [R1+0x1e38], R4 ;  /* 0x001e380401007387 */ /* 0x004fe80000100800 */
[----:B------:R-:W2:Y:S04]  /*4cef0*/  LDL R13, [R1+0x15d8] ;  /* 0x0015d800010d7983 */ /* 0x000ea80000100800 */
[----:B------:R-:W2:Y:S04]  /*4cf00*/  LDL R12, [R1+0x15dc] ;  /* 0x0015dc00010c7983 */ /* 0x000ea80000100800 */
[----:B---3--:R0:W-:Y:S01]  /*4cf10*/  STL [R1+0x1e3c], R3 ;  /* 0x001e3c0301007387 */ /* 0x0081e20000100800 */
[----:B----4-:R-:W-:-:S02]  /*4cf20*/  @P2 IMAD.MOV.U32 R23, RZ, RZ, R43 ;  /* 0x000000ffff172224 */ /* 0x010fc400078e002b */
[----:B------:R-:W-:Y:S01]  /*4cf30*/  @P2 IMAD.MOV.U32 R22, RZ, RZ, R42 ;  /* 0x000000ffff162224 */ /* 0x000fe200078e002a */
[----:B0-----:R-:W-:-:S06]  /*4cf40*/  PRMT R3, RZ, 0x7610, R3 ;  /* 0x00007610ff037816 */ /* 0x001fcc0000000003 */
[----:B------:R0:W3:Y:S02]  /*4cf50*/  @P2 LDG.E.U8 R3, desc[UR14][R22.64] ;  /* 0x0000000e16032981 */ /* 0x0000e4000c1e1100 */
[----:B0-----:R-:W-:Y:S02]  /*4cf60*/  @P2 IMAD.MOV.U32 R22, RZ, RZ, R26 ;  /* 0x000000ffff162224 */ /* 0x001fe400078e001a */
[----:B------:R-:W-:-:S05]  /*4cf70*/  @P2 IMAD.MOV.U32 R23, RZ, RZ, R27 ;  /* 0x000000ffff172224 */ /* 0x000fca00078e001b */
[----:B------:R2:W4:Y:S04]  /*4cf80*/  @P2 LDG.E.U8 R17, desc[UR14][R22.64] ;  /* 0x0000000e16112981 */ /* 0x000528000c1e1100 */
[----:B------:R-:W-:Y:S04]  /*4cf90*/  STL [R1+0x1e40], R2 ;  /* 0x001e400201007387 */ /* 0x000fe80000100800 */
[----:B------:R-:W4:Y:S04]  /*4cfa0*/  LDL R42, [R1+0x15e4] ;  /* 0x0015e400012a7983 */ /* 0x000f280000100800 */
[----:B------:R-:W4:Y:S01]  /*4cfb0*/  LDL R43, [R1+0x15e0] ;  /* 0x0015e000012b7983 */ /* 0x000f220000100800 */
[----:B------:R-:W-:-:S02]  /*4cfc0*/  PRMT R9, RZ, 0x7610, R9 ;  /* 0x00007610ff097816 */ /* 0x000fc40000000009 */
[----:B------:R-:W-:Y:S01]  /*4cfd0*/  PRMT R14, RZ, 0x7610, R14 ;  /* 0x00007610ff0e7816 */ /* 0x000fe2000000000e */
[----:B------:R-:W4:Y:S01]  /*4cfe0*/  LDL R4, [R1+0x15e8] ;  /* 0x0015e80001047983 */ /* 0x000f220000100800 */
[----:B--2---:R-:W-:Y:S02]  /*4cff0*/  @P2 IMAD.MOV.U32 R23, RZ, RZ, R13 ;  /* 0x000000ffff172224 */ /* 0x004fe400078e000d */
[----:B------:R-:W-:-:S05]  /*4d000*/  @P2 IMAD.MOV.U32 R22, RZ, RZ, R12 ;  /* 0x000000ffff162224 */ /* 0x000fca00078e000c */
[----:B------:R4:W2:Y:S04]  /*4d010*/  @P2 LDG.E.U8 R9, desc[UR14][R22.64] ;  /* 0x0000000e16092981 */ /* 0x0008a8000c1e1100 */
[----:B---3--:R0:W-:Y:S04]  /*4d020*/  STL [R1+0x20], R3 ;  /* 0x0000200301007387 */ /* 0x0081e80000100800 */
[----:B0-----:R-:W3:Y:S01]  /*4d030*/  LDL R3, [R1+0x15ec] ;  /* 0x0015ec0001037983 */ /* 0x001ee20000100800 */
[----:B----4-:R-:W-:Y:S02]  /*4d040*/  @P2 IMAD.MOV.U32 R22, RZ, RZ, R42 ;  /* 0x000000ffff162224 */ /* 0x010fe400078e002a */
[----:B------:R-:W-:-:S05]  /*4d050*/  @P2 IMAD.MOV.U32 R23, RZ, RZ, R43 ;  /* 0x000000ffff172224 */ /* 0x000fca00078e002b */
[----:B------:R0:W4:Y:S04]  /*4d060*/  @P2 LDG.E.U8 R14, desc[UR14][R22.64] ;  /* 0x0000000e160e2981 */ /* 0x000128000c1e1100 */
[----:B------:R-:W-:Y:S04]  /*4d070*/  STL [R1+0x1e44], R17 ;  /* 0x001e441101007387 */ /* 0x000fe80000100800 */
[----:B------:R-:W4:Y:S04]  /*4d080*/  LDL R27, [R1+0x15f0] ;  /* 0x0015f000011b7983 */ /* 0x000f280000100800 */
[----:B------:R-:W4:Y:S01]  /*4d090*/  LDL R26, [R1+0x15f4] ;  /* 0x0015f400011a7983 */ /* 0x000f220000100800 */
[----:B------:R-:W-:-:S03]  /*4d0a0*/  ISETP.GT.AND P1, PT, R20, 0x65, PT ;  /* 0x000000651400780c */ /* 0x000fc60003f24270 */
[----:B------:R-:W4:Y:S04]  /*4d0b0*/  LDL R13, [R1+0x15f8] ;  /* 0x0015f800010d7983 */ /* 0x000f280000100800 */
[----:B------:R-:W4:Y:S01]  /*4d0c0*/  LDL R12, [R1+0x15fc] ;  /* 0x0015fc00010c7983 */ /* 0x000f220000100800 */
[----:B------:R-:W-:-:S05]  /*4d0d0*/  PRMT R5, RZ, 0x7610, R5 ;  /* 0x00007610ff057816 */ /* 0x000fca0000000005 */
[----:B0-----:R-:W-:Y:S01]  /*4d0e0*/  @P1 IMAD.MOV.U32 R23, RZ, RZ, R4 ;  /* 0x000000ffff171224 */ /* 0x001fe200078e0004 */
[----:B------:R-:W-:Y:S01]  /*4d0f0*/  PRMT R6, RZ, 0x7610, R6 ;  /* 0x00007610ff067816 */ /* 0x000fe20000000006 */
[----:B--2---:R-:W-:Y:S01]  /*4d100*/  STL [R1+0x1e48], R9 ;  /* 0x001e480901007387 */ /* 0x004fe20000100800 */
[----:B---3--:R-:W-:-:S05]  /*4d110*/  @P1 IMAD.MOV.U32 R22, RZ, RZ, R3 ;  /* 0x000000ffff161224 */ /* 0x008fca00078e0003 */
[----:B------:R0:W2:Y:S04]  /*4d120*/  @P1 LDG.E.U8 R5, desc[UR14][R22.64] ;  /* 0x0000000e16051981 */ /* 0x0000a8000c1e1100 */
[----:B----4-:R-:W-:Y:S04]  /*4d130*/  STL [R1+0x1e4c], R14 ;  /* 0x001e4c0e01007387 */ /* 0x010fe80000100800 */
[----:B------:R-:W3:Y:S04]  /*4d140*/  LDL R4, [R1+0x1600] ;  /* 0x0016000001047983 */ /* 0x000ee80000100800 */
[----:B------:R-:W4:Y:S01]  /*4d150*/  LDL R3, [R1+0x1604] ;  /* 0x0016040001037983 */ /* 0x000f220000100800 */
[----:B0-----:R-:W-:-:S02]  /*4d160*/  @P1 IMAD.MOV.U32 R22, RZ, RZ, R26 ;  /* 0x000000ffff161224 */ /* 0x001fc400078e001a */
[----:B------:R-:W-:-:S05]  /*4d170*/  @P1 IMAD.MOV.U32 R23, RZ, RZ, R27 ;  /* 0x000000ffff171224 */ /* 0x000fca00078e001b */
[----:B------:R0:W4:Y:S01]  /*4d180*/  @P1 LDG.E.U8 R6, desc[UR14][R22.64] ;  /* 0x0000000e16061981 */ /* 0x000122000c1e1100 */
[----:B------:R-:W-:Y:S02]  /*4d190*/  PRMT R7, RZ, 0x7610, R7 ;  /* 0x00007610ff077816 */ /* 0x000fe40000000007 */
[----:B------:R-:W-:Y:S01]  /*4d1a0*/  PRMT R15, RZ, 0x7610, R15 ;  /* 0x00007610ff0f7816 */ /* 0x000fe2000000000f */
[----:B0-----:R-:W-:Y:S02]  /*4d1b0*/  @P1 IMAD.MOV.U32 R22, RZ, RZ, R12 ;  /* 0x000000ffff161224 */ /* 0x001fe400078e000c */
[----:B------:R-:W-:-:S05]  /*4d1c0*/  @P1 IMAD.MOV.U32 R23, RZ, RZ, R13 ;  /* 0x000000ffff171224 */ /* 0x000fca00078e000d */
[----:B------:R3:W4:Y:S04]  /*4d1d0*/  @P1 LDG.E.U8 R7, desc[UR14][R22.64] ;  /* 0x0000000e16071981 */ /* 0x000728000c1e1100 */
[----:B--2---:R0:W-:Y:S04]  /*4d1e0*/  STL [R1+0x1dec], R5 ;  /* 0x001dec0501007387 */ /* 0x0041e80000100800 */
[----:B------:R-:W2:Y:S04]  /*4d1f0*/  LDL R42, [R1+0x1608] ;  /* 0x00160800012a7983 */ /* 0x000ea80000100800 */
[----:B0-----:R-:W2:Y:S01]  /*4d200*/  LDL R5, [R1+0x160c] ;  /* 0x00160c0001057983 */ /* 0x001ea20000100800 */
[----:B---3--:R-:W-:-:S02]  /*4d210*/  @P1 IMAD.MOV.U32 R23, RZ, RZ, R4 ;  /* 0x000000ffff171224 */ /* 0x008fc400078e0004 */
[----:B----4-:R-:W-:-:S05]  /*4d220*/  @P1 IMAD.MOV.U32 R22, RZ, RZ, R3 ;  /* 0x000000ffff161224 */ /* 0x010fca00078e0003 */
[----:B------:R2:W3:Y:S04]  /*4d230*/  @P1 LDG.E.U8 R15, desc[UR14][R22.64] ;  /* 0x0000000e160f1981 */ /* 0x0004e8000c1e1100 */
[----:B------:R0:W-:Y:S04]  /*4d240*/  STL [R1+0x1df0], R6 ;  /* 0x001df00601007387 */ /* 0x0001e80000100800 */
[----:B------:R-:W4:Y:S04]  /*4d250*/  LDL R13, [R1+0x1610] ;  /* 0x00161000010d7983 */ /* 0x000f280000100800 */
[----:B------:R-:W4:Y:S04]  /*4d260*/  LDL R12, [R1+0x1614] ;  /* 0x00161400010c7983 */ /* 0x000f280000100800 */
[----:B------:R-:W4:Y:S04]  /*4d270*/  LDL R27, [R1+0x1618] ;  /* 0x00161800011b7983 */ /* 0x000f280000100800 */
[----:B------:R-:W4:Y:S01]  /*4d280*/  LDL R26, [R1+0x161c] ;  /* 0x00161c00011a7983 */ /* 0x000f220000100800 */
[----:B------:R-:W-:-:S03]  /*4d290*/  ISETP.GT.AND P2, PT, R20, 0x66, PT ;  /* 0x000000661400780c */ /* 0x000fc60003f44270 */
[----:B------:R-:W-:Y:S04]  /*4d2a0*/  STL [R1+0x1df4], R7 ;  /* 0x001df40701007387 */ /* 0x000fe80000100800 */
[----:B------:R-:W4:Y:S04]  /*4d2b0*/  LDL R4, [R1+0x1620] ;  /* 0x0016200001047983 */ /* 0x000f280000100800 */
[----:B------:R-:W4:Y:S01]  /*4d2c0*/  LDL R3, [R1+0x1624] ;  /* 0x0016240001037983 */ /* 0x000f220000100800 */
[----:B------:R-:W-:Y:S02]  /*4d2d0*/  PRMT R41, RZ, 0x7610, R41 ;  /* 0x00007610ff297816 */ /* 0x000fe40000000029 */
[----:B------:R-:W-:Y:S01]  /*4d2e0*/  PRMT R40, RZ, 0x7610, R40 ;  /* 0x00007610ff287816 */ /* 0x000fe20000000028 */
[----:B--2---:R-:W-:-:S02]  /*4d2f0*/  @P2 IMAD.MOV.U32 R23, RZ, RZ, R42 ;  /* 0x000000ffff172224 */ /* 0x004fc400078e002a */
[----:B------:R-:W-:-:S05]  /*4d300*/  @P2 IMAD.MOV.U32 R22, RZ, RZ, R5 ;  /* 0x000000ffff162224 */ /* 0x000fca00078e0005 */
[----:B------:R4:W2:Y:S04]  /*4d310*/  @P2 LDG.E.U8 R41, desc[UR14][R22.64] ;  /* 0x0000000e16292981 */ /* 0x0008a8000c1e1100 */
[----:B---3--:R-:W-:Y:S04]  /*4d320*/  STL [R1+0x1df8], R15 ;  /* 0x001df80f01007387 */ /* 0x008fe80000100800 */
[----:B0-----:R-:W3:Y:S04]  /*4d330*/  LDL R6, [R1+0x1628] ;  /* 0x0016280001067983 */ /* 0x001ee80000100800 */
[----:B------:R-:W2:Y:S01]  /*4d340*/  LDL R5, [R1+0x162c] ;  /* 0x00162c0001057983 */ /* 0x000ea20000100800 */
[----:B----4-:R-:W-:-:S02]  /*4d350*/  @P2 IMAD.MOV.U32 R22, RZ, RZ, R12 ;  /* 0x000000ffff162224 */ /* 0x010fc400078e000c */
[----:B------:R-:W-:Y:S01]  /*4d360*/  @P2 IMAD.MOV.U32 R23, RZ, RZ, R13 ;  /* 0x000000ffff172224 */ /* 0x000fe200078e000d */
[----:B------:R-:W4:Y:S04]  /*4d370*/  LDL R12, [R1+0x1634] ;  /* 0x00163400010c7983 */ /* 0x000f280000100800 */
[----:B------:R-:W4:Y:S04]  /*4d380*/  LDL R13, [R1+0x1630] ;  /* 0x00163000010d7983 */ /* 0x000f280000100800 */
[----:B------:R0:W4:Y:S02]  /*4d390*/  @P2 LDG.E.U8 R40, desc[UR14][R22.64] ;  /* 0x0000000e16282981 */ /* 0x000124000c1e1100 */
[----:B0-----:R-:W-:-:S02]  /*4d3a0*/  @P2 IMAD.MOV.U32 R22, RZ, RZ, R26 ;  /* 0x000000ffff162224 */ /* 0x001fc400078e001a */
[----:B------:R-:W-:Y:S01]  /*4d3b0*/  @P2 IMAD.MOV.U32 R23, RZ, RZ, R27 ;  /* 0x000000ffff172224 */ /* 0x000fe200078e001b */
[----:B------:R-:W4:Y:S04]  /*4d3c0*/  LDL R26, [R1+0x163c] ;  /* 0x00163c00011a7983 */ /* 0x000f280000100800 */
[----:B------:R-:W4:Y:S01]  /*4d3d0*/  LDL R27, [R1+0x1638] ;  /* 0x00163800011b7983 */ /* 0x000f220000100800 */
[----:B------:R-:W-:Y:S02]  /*4d3e0*/  PRMT R39, RZ, 0x7610, R39 ;  /* 0x00007610ff277816 */ /* 0x000fe40000000027 */
[----:B------:R-:W-:Y:S02]  /*4d3f0*/  ISETP.GT.AND P1, PT, R20, 0x67, PT ;  /* 0x000000671400780c */ /* 0x000fe40003f24270 */
[----:B------:R-:W-:-:S02]  /*4d400*/  PRMT R38, RZ, 0x7610, R38 ;  /* 0x00007610ff267816 */ /* 0x000fc40000000026 */
[----:B------:R0:W4:Y:S02]  /*4d410*/  @P2 LDG.E.U8 R39, desc[UR14][R22.64] ;  /* 0x0000000e16272981 */ /* 0x000124000c1e1100 */
[----:B0-----:R-:W-:Y:S02]  /*4d420*/  @P2 IMAD.MOV.U32 R22, RZ, RZ, R3 ;  /* 0x000000ffff162224 */ /* 0x001fe400078e0003 */
[----:B------:R-:W-:Y:S01]  /*4d430*/  @P2 IMAD.MOV.U32 R23, RZ, RZ, R4 ;  /* 0x000000ffff172224 */ /* 0x000fe200078e0004 */
[----:B------:R-:W4:Y:S04]  /*4d440*/  LDL R3, [R1+0x1644] ;  /* 0x0016440001037983 */ /* 0x000f280000100800 */
[----:B------:R-:W4:Y:S04]  /*4d450*/  LDL R4, [R1+0x1640] ;  /* 0x0016400001047983 */ /* 0x000f280000100800 */
[----:B------:R3:W4:Y:S01]  /*4d460*/  @P2 LDG.E.U8 R38, desc[UR14][R22.64] ;  /* 0x0000000e16262981 */ /* 0x000722000c1e1100 */
[----:B------:R-:W-:-:S02]  /*4d470*/  PRMT R37, RZ, 0x7610, R37 ;  /* 0x00007610ff257816 */ /* 0x000fc40000000025 */
[----:B------:R-:W-:Y:S01]  /*4d480*/  PRMT R36, RZ, 0x7610, R36 ;  /* 0x00007610ff247816 */ /* 0x000fe20000000024 */
[----:B---3--:R-:W-:Y:S02]  /*4d490*/  @P1 IMAD.MOV.U32 R23, RZ, RZ, R6 ;  /* 0x000000ffff171224 */ /* 0x008fe400078e0006 */
[----:B--2---:R-:W-:Y:S01]  /*4d4a0*/  @P1 IMAD.MOV.U32 R22, RZ, RZ, R5 ;  /* 0x000000ffff161224 */ /* 0x004fe200078e0005 */
[----:B------:R-:W2:Y:S04]  /*4d4b0*/  LDL R6, [R1+0x1648] ;  /* 0x0016480001067983 */ /* 0x000ea80000100800 */
[----:B------:R-:W3:Y:S04]  /*4d4c0*/  LDL R5, [R1+0x164c] ;  /* 0x00164c0001057983 */ /* 0x000ee80000100800 */
[----:B------:R4:W3:Y:S02]  /*4d4d0*/  @P1 LDG.E.U8 R37, desc[UR14][R22.64] ;  /* 0x0000000e16251981 */ /* 0x0008e4000c1e1100 */
        /* <DEDUP_REMOVED lines=11> */
[----:B------:R-:W-:Y:S01]  /*4d590*/  PRMT R34, RZ, 0x7610, R34 ;  /* 0x00007610ff227816 */ /* 0x000fe20000000022 */
[----:B------:R-:W-:Y:S04]  /*4d5a0*/  STL [R1+0x264], R41 ;  /* 0x0002642901007387 */ /* 0x000fe80000100800 */
[----:B------:R0:W4:Y:S02]  /*4d5b0*/  @P1 LDG.E.U8 R35, desc[UR14][R22.64] ;  /* 0x0000000e16231981 */ /* 0x000124000c1e1100 */
[----:B0-----:R-:W-:-:S02]  /*4d5c0*/  @P1 IMAD.MOV.U32 R22, RZ, RZ, R3 ;  /* 0x000000ffff161224 */ /* 0x001fc400078e0003 */
[----:B------:R-:W-:Y:S01]  /*4d5d0*/  @P1 IMAD.MOV.U32 R23, RZ, RZ, R4 ;  /* 0x000000ffff171224 */ /* 0x000fe200078e0004 */
[----:B------:R-:W4:Y:S04]  /*4d5e0*/  LDL R3, [R1+0x1664] ;  /* 0x0016640001037983 */ /* 0x000f280000100800 */
[----:B------:R-:W4:Y:S04]  /*4d5f0*/  LDL R4, [R1+0x1660] ;  /* 0x0016600001047983 */ /* 0x000f280000100800 */
[----:B------:R2:W4:Y:S04]  /*4d600*/  @P1 LDG.E.U8 R34, desc[UR14][R22.64] ;  /* 0x0000000e16221981 */ /* 0x000528000c1e1100 */
[----:B------:R-:W-:Y:S01]  /*4d610*/  STL [R1+0x25c], R40 ;  /* 0x00025c2801007387 */ /* 0x000fe20000100800 */
[----:B------:R-:W-:-:S02]  /*4d620*/  PRMT R18, RZ, 0x7610, R18 ;  /* 0x00007610ff127816 */ /* 0x000fc40000000012 */
[----:B------:R-:W-:Y:S01]  /*4d630*/  PRMT R93, RZ, 0x7610, R93 ;  /* 0x00007610ff5d7816 */ /* 0x000fe2000000005d */
[----:B--2---:R-:W-:Y:S02]  /*4d640*/  @P2 IMAD.MOV.U32 R23, RZ, RZ, R6 ;  /* 0x000000ffff172224 */ /* 0x004fe400078e0006 */
[----:B---3--:R-:W-:Y:S01]  /*4d650*/  @P2 IMAD.MOV.U32 R22, RZ, RZ, R5 ;  /* 0x000000ffff162224 */ /* 0x008fe200078e0005 */
[----:B------:R-:W2:Y:S04]  /*4d660*/  LDL R6, [R1+0x1668] ;  /* 0x0016680001067983 */ /* 0x000ea80000100800 */
[----:B------:R-:W3:Y:S04]  /*4d670*/  LDL R5, [R1+0x166c] ;  /* 0x00166c0001057983 */ /* 0x000ee80000100800 */
[----:B------:R4:W3:Y:S04]  /*4d680*/  @P2 LDG.E.U8 R18, desc[UR14][R22.64] ;  /* 0x0000000e16122981 */ /* 0x0008e8000c1e1100 */
[----:B------:R-:W-:Y:S01]  /*4d690*/  STL [R1+0x254], R39 ;  /* 0x0002542701007387 */ /* 0x000fe20000100800 */
[----:B----4-:R-:W-:-:S02]  /*4d6a0*/  @P2 IMAD.MOV.U32 R22, RZ, RZ, R12 ;  /* 0x000000ffff162224 */ /* 0x010fc400078e000c */
[----:B------:R-:W-:Y:S01]  /*4d6b0*/  @P2 IMAD.MOV.U32 R23, RZ, RZ, R13 ;  /* 0x000000ffff172224 */ /* 0x000fe200078e000d */
[----:B------:R-:W4:Y:S04]  /*4d6c0*/  LDL R12, [R1+0x1674] ;  /* 0x00167400010c7983 */ /* 0x000f280000100800 */
[----:B------:R-:W4:Y:S04]  /*4d6d0*/  LDL R13, [R1+0x1670] ;  /* 0x00167000010d7983 */ /* 0x000f280000100800 */
[----:B------:R0:W4:Y:S04]  /*4d6e0*/  @P2 LDG.E.U8 R93, desc[UR14][R22.64] ;  /* 0x0000000e165d2981 */ /* 0x000128000c1e1100 */
[----:B------:R-:W-:Y:S01]  /*4d6f0*/  STL [R1+0x24c], R38 ;  /* 0x00024c2601007387 */ /* 0x000fe20000100800 */
        /* <DEDUP_REMOVED lines=44> */
[----:B--2---:R-:W-:Y:S02]  /*4d9c0*/  @P2 IMAD.MOV.U32 R23, RZ, RZ, R6 ;  /* 0x000000ffff172224 */ /* 0x004fe400078e0006 */
[----:B---3--:R-:W-:Y:S01]  /*4d9d0*/  @P2 IMAD.MOV.U32 R22, RZ, RZ, R5 ;  /* 0x000000ffff162224 */ /* 0x008fe200078e0005 */
        /* <DEDUP_REMOVED lines=65> */
[----:B------:R0:W4:Y:S01]  /*4ddf0*/  @P2 LDG.E.U8 R74, desc[UR14][R22.64] ;  /* 0x0000000e164a2981 */ /* 0x000122000c1e1100 */
[----:B------:R-:W-:Y:S01]  /*4de00*/  PRMT R70, RZ, 0x7610, R70 ;  /* 0x00007610ff467816 */ /* 0x000fe20000000046 */
        /* <DEDUP_REMOVED lines=9> */
[----:B------:R-:W-:Y:S01]  /*4dea0*/  PRMT R64, RZ, 0x7610, R64 ;  /* 0x00007610ff407816 */ /* 0x000fe20000000040 */
[----:B------:R-:W2:Y:S04]  /*4deb0*/  LDL R6, [R1+0x1708] ;  /* 0x0017080001067983 */ /* 0x000ea80000100800 */
[----:B------:R4:W3:Y:S04]  /*4dec0*/  @P1 LDG.E.U8 R70, desc[UR14][R22.64] ;  /* 0x0000000e16461981 */ /* 0x0008e8000c1e1100 */
[----:B------:R-:W2:Y:S01]  /*4ded0*/  LDL R5, [R1+0x170c] ;  /* 0x00170c0001057983 */ /* 0x000ea20000100800 */
[----:B----4-:R-:W-:-:S02]  /*4dee0*/  @P1 IMAD.MOV.U32 R22, RZ, RZ, R12 ;  /* 0x000000ffff161224 */ /* 0x010fc400078e000c */
[----:B------:R-:W-:-:S05]  /*4def0*/  @P1 IMAD.MOV.U32 R23, RZ, RZ, R13 ;  /* 0x000000ffff171224 */ /* 0x000fca00078e000d */
[----:B------:R0:W4:Y:S02]  /*4df00*/  @P1 LDG.E.U8 R68, desc[UR14][R22.64] ;  /* 0x0000000e16441981 */ /* 0x000124000c1e1100 */
[----:B0-----:R-:W-:Y:S02]  /*4df10*/  @P1 IMAD.MOV.U32 R22, RZ, RZ, R26 ;  /* 0x000000ffff161224 */ /* 0x001fe400078e001a */
[----:B------:R-:W-:-:S05]  /*4df20*/  @P1 IMAD.MOV.U32 R23, RZ, RZ, R27 ;  /* 0x000000ffff171224 */ /* 0x000fca00078e001b */
[----:B------:R0:W2:Y:S02]  /*4df30*/  @P1 LDG.E.U8 R66, desc[UR14][R22.64] ;  /* 0x0000000e16421981 */ /* 0x0000a4000c1e1100 */
[----:B0-----:R-:W-:Y:S02]  /*4df40*/  @P1 IMAD.MOV.U32 R22, RZ, RZ, R3 ;  /* 0x000000ffff161224 */ /* 0x001fe400078e0003 */
[----:B------:R-:W-:-:S05]  /*4df50*/  @P1 IMAD.MOV.U32 R23, RZ, RZ, R4 ;  /* 0x000000ffff171224 */ /* 0x000fca00078e0004 */
[----:B------:R0:W2:Y:S04]  /*4df60*/  @P1 LDG.E.U8 R64, desc[UR14][R22.64] ;  /* 0x0000000e16401981 */ /* 0x0000a8000c1e1100 */
[----:B---3--:R-:W-:Y:S04]  /*4df70*/  STL [R1+0x1dfc], R70 ;  /* 0x001dfc4601007387 */ /* 0x008fe80000100800 */
[----:B------:R-:W3:Y:S04]  /*4df80*/  LDL R13, [R1+0x1710] ;  /* 0x00171000010d7983 */ /* 0x000ee80000100800 */
[----:B------:R-:W3:Y:S04]  /*4df90*/  LDL R12, [R1+0x1714] ;  /* 0x00171400010c7983 */ /* 0x000ee80000100800 */
[----:B----4-:R-:W-:Y:S04]  /*4dfa0*/  STL [R1+0x1e00], R68 ;  /* 0x001e004401007387 */ /* 0x010fe80000100800 */
[----:B------:R-:W4:Y:S04]  /*4dfb0*/  LDL R27, [R1+0x1718] ;  /* 0x00171800011b7983 */ /* 0x000f280000100800 */
[----:B------:R-:W4:Y:S04]  /*4dfc0*/  LDL R26, [R1+0x171c] ;  /* 0x00171c00011a7983 */ /* 0x000f280000100800 */
[----:B--2---:R-:W-:Y:S04]  /*4dfd0*/  STL [R1+0x1e04], R66 ;  /* 0x001e044201007387 */ /* 0x004fe80000100800 */
[----:B------:R-:W2:Y:S04]  /*4dfe0*/  LDL R4, [R1+0x1720] ;  /* 0x0017200001047983 */ /* 0x000ea80000100800 */
[----:B------:R-:W2:Y:S01]  /*4dff0*/  LDL R3, [R1+0x1724] ;  /* 0x0017240001037983 */ /* 0x000ea20000100800 */
[----:B------:R-:W-:-:S02]  /*4e000*/  ISETP.GT.AND P2, PT, R20, 0x6e, PT ;  /* 0x0000006e1400780c */ /* 0x000fc40003f44270 */
[----:B------:R-:W-:-:S11]  /*4e010*/  PRMT R33, RZ, 0x7610, R33 ;  /* 0x00007610ff217816 */ /* 0x000fd60000000021 */
[----:B0-----:R-:W-:Y:S02]  /*4e020*/  @P2 IMAD.MOV.U32 R22, RZ, RZ, R5 ;  /* 0x000000ffff162224 */ /* 0x001fe400078e0005 */
[----:B------:R-:W-:Y:S01]  /*4e030*/  @P2 IMAD.MOV.U32 R23, RZ, RZ, R6 ;  /* 0x000000ffff172224 */ /* 0x000fe200078e0006 */
[----:B------:R-:W-:Y:S04]  /*4e040*/  STL [R1+0x1e08], R64 ;  /* 0x001e084001007387 */ /* 0x000fe80000100800 */
[----:B------:R-:W2:Y:S04]  /*4e050*/  LDL R6, [R1+0x1728] ;  /* 0x0017280001067983 */ /* 0x000ea80000100800 */
[----:B------:R-:W2:Y:S04]  /*4e060*/  LDL R5, [R1+0x172c] ;  /* 0x00172c0001057983 */ /* 0x000ea80000100800 */
[----:B------:R3:W2:Y:S01]  /*4e070*/  @P2 LDG.E.U8 R33, desc[UR14][R22.64] ;  /* 0x0000000e16212981 */ /* 0x0006a2000c1e1100 */
[----:B------:R-:W-:-:S02]  /*4e080*/  PRMT R32, RZ, 0x7610, R32 ;  /* 0x00007610ff207816 */ /* 0x000fc40000000020 */
[----:B------:R-:W-:Y:S02]  /*4e090*/  PRMT R25, RZ, 0x7610, R25 ;  /* 0x00007610ff197816 */ /* 0x000fe40000000019 */
[----:B------:R-:W-:Y:S01]  /*4e0a0*/  PRMT R24, RZ, 0x7610, R24 ;  /* 0x00007610ff187816 */ /* 0x000fe20000000018 */
[----:B---3--:R-:W-:Y:S02]  /*4e0b0*/  @P2 IMAD.MOV.U32 R23, RZ, RZ, R13 ;  /* 0x000000ffff172224 */ /* 0x008fe400078e000d */
[----:B------:R-:W-:Y:S01]  /*4e0c0*/  @P2 IMAD.MOV.U32 R22, RZ, RZ, R12 ;  /* 0x000000ffff162224 */ /* 0x000fe200078e000c */
[----:B------:R-:W3:Y:S04]  /*4e0d0*/  LDL R13, [R1+0x1730] ;  /* 0x00173000010d7983 */ /* 0x000ee80000100800 */
[----:B------:R-:W3:Y:S04]  /*4e0e0*/  LDL R12, [R1+0x1734] ;  /* 0x00173400010c7983 */ /* 0x000ee80000100800 */
[----:B------:R4:W3:Y:S02]  /*4e0f0*/  @P2 LDG.E.U8 R32, desc[UR14][R22.64] ;  /* 0x0000000e16202981 */ /* 0x0008e4000c1e1100 */
[----:B----4-:R-:W-:-:S02]  /*4e100*/  @P2 IMAD.MOV.U32 R23, RZ, RZ, R27 ;  /* 0x000000ffff172224 */ /* 0x010fc400078e001b */
[----:B------:R-:W-:Y:S01]  /*4e110*/  @P2 IMAD.MOV.U32 R22, RZ, RZ, R26 ;  /* 0x000000ffff162224 */ /* 0x000fe200078e001a */
[----:B------:R-:W4:Y:S04]  /*4e120*/  LDL R27, [R1+0x1738] ;  /* 0x00173800011b7983 */ /* 0x000f280000100800 */
[----:B------:R-:W4:Y:S04]  /*4e130*/  LDL R26, [R1+0x173c] ;  /* 0x00173c00011a7983 */ /* 0x000f280000100800 */
[----:B------:R2:W4:Y:S02]  /*4e140*/  @P2 LDG.E.U8 R25, desc[UR14][R22.64] ;  /* 0x0000000e16192981 */ /* 0x000524000c1e1100 */
[----:B--2---:R-:W-:-:S02]  /*4e150*/  @P2 IMAD.MOV.U32 R23, RZ, RZ, R4 ;  /* 0x000000ffff172224 */ /* 0x004fc400078e0004 */
[----:B------:R-:W-:Y:S01]  /*4e160*/  @P2 IMAD.MOV.U32 R22, RZ, RZ, R3 ;  /* 0x000000ffff162224 */ /* 0x000fe200078e0003 */
[----:B------:R-:W2:Y:S04]  /*4e170*/  LDL R4, [R1+0x1740] ;  /* 0x0017400001047983 */ /* 0x000ea80000100800 */
[----:B------:R-:W2:Y:S04]  /*4e180*/  LDL R3, [R1+0x1744] ;  /* 0x0017440001037983 */ /* 0x000ea80000100800 */
[----:B------:R0:W2:Y:S01]  /*4e190*/  @P2 LDG.E.U8 R24, desc[UR14][R22.64] ;  /* 0x0000000e16182981 */ /* 0x0000a2000c1e1100 */
[----:B------:R-:W-:-:S02]  /*4e1a0*/  ISETP.GT.AND P1, PT, R20, 0x6f, PT ;  /* 0x0000006f1400780c */ /* 0x000fc40003f24270 */
[----:B------:R-:W-:Y:S02]  /*4e1b0*/  PRMT R31, RZ, 0x7610, R31 ;  /* 0x00007610ff1f7816 */ /* 0x000fe4000000001f */
[----:B------:R-:W-:-:S09]  /*4e1c0*/  PRMT R30, RZ, 0x7610, R30 ;  /* 0x00007610ff1e7816 */ /* 0x000fd2000000001e */
[----:B0-----:R-:W-:Y:S02]  /*4e1d0*/  @P1 IMAD.MOV.U32 R23, RZ, RZ, R6 ;  /* 0x000000ffff171224 */ /* 0x001fe400078e0006 */
[----:B------:R-:W-:-:S05]  /*4e1e0*/  @P1 IMAD.MOV.U32 R22, RZ, RZ, R5 ;  /* 0x000000ffff161224 */ /* 0x000fca00078e0005 */
[----:B------:R3:W2:Y:S01]  /*4e1f0*/  @P1 LDG.E.U8 R31, desc[UR14][R22.64] ;  /* 0x0000000e161f1981 */ /* 0x0006a2000c1e1100 */
[----:B------:R-:W-:Y:S02]  /*4e200*/  PRMT R29, RZ, 0x7610, R29 ;  /* 0x00007610ff1d7816 */ /* 0x000fe4000000001d */
[----:B------:R-:W-:Y:S01]  /*4e210*/  PRMT R28, RZ, 0x7610, R28 ;  /* 0x00007610ff1c7816 */ /* 0x000fe2000000001c */
[----:B---3--:R-:W-:Y:S02]  /*4e220*/  @P1 IMAD.MOV.U32 R23, RZ, RZ, R13 ;  /* 0x000000ffff171224 */ /* 0x008fe400078e000d */
[----:B------:R-:W-:-:S05]  /*4e230*/  @P1 IMAD.MOV.U32 R22, RZ, RZ, R12 ;  /* 0x000000ffff161224 */ /* 0x000fca00078e000c */
[----:B------:R4:W3:Y:S02]  /*4e240*/  @P1 LDG.E.U8 R30, desc[UR14][R22.64] ;  /* 0x0000000e161e1981 */ /* 0x0008e4000c1e1100 */
[----:B----4-:R-:W-:Y:S02]  /*4e250*/  @P1 IMAD.MOV.U32 R23, RZ, RZ, R27 ;  /* 0x000000ffff171224 */ /* 0x010fe400078e001b */
[----:B------:R-:W-:Y:S01]  /*4e260*/  @P1 IMAD.MOV.U32 R22, RZ, RZ, R26 ;  /* 0x000000ffff161224 */ /* 0x000fe200078e001a */
[----:B------:R0:W-:Y:S04]  /*4e270*/  STL [R1+0x1d4], R25 ;  /* 0x0001d41901007387 */ /* 0x0001e80000100800 */
[----:B------:R2:W4:Y:S04]  /*4e280*/  @P1 LDG.E.U8 R29, desc[UR14][R22.64] ;  /* 0x0000000e161d1981 */ /* 0x000528000c1e1100 */
[----:B0-----:R-:W4:Y:S01]  /*4e290*/  LDL R25, [R1+0x1748] ;  /* 0x0017480001197983 */ /* 0x001f220000100800 */
[----:B--2---:R-:W-:-:S02]  /*4e2a0*/  @P1 IMAD.MOV.U32 R23, RZ, RZ, R4 ;  /* 0x000000ffff171224 */ /* 0x004fc400078e0004 */
[----:B------:R-:W-:Y:S01]  /*4e2b0*/  @P1 IMAD.MOV.U32 R22, RZ, RZ, R3 ;  /* 0x000000ffff161224 */ /* 0x000fe200078e0003 */
[----:B------:R0:W-:Y:S04]  /*4e2c0*/  STL [R1+0x1cc], R24 ;  /* 0x0001cc1801007387 */ /* 0x0001e80000100800 */
[----:B------:R-:W2:Y:S04]  /*4e2d0*/  LDL R6, [R1+0x1750] ;  /* 0x0017500001067983 */ /* 0x000ea80000100800 */
[----:B------:R-:W2:Y:S04]  /*4e2e0*/  LDL R5, [R1+0x1754] ;  /* 0x0017540001057983 */ /* 0x000ea80000100800 */
[----:B------:R-:W2:Y:S04]  /*4e2f0*/  LDL R13, [R1+0x1758] ;  /* 0x00175800010d7983 */ /* 0x000ea80000100800 */
[----:B------:R1:W2:Y:S04]  /*4e300*/  @P1 LDG.E.U8 R28, desc[UR14][R22.64] ;  /* 0x0000000e161c1981 */ /* 0x0002a8000c1e1100 */
[----:B------:R-:W2:Y:S04]  /*4e310*/  LDL R12, [R1+0x175c] ;  /* 0x00175c00010c7983 */ /* 0x000ea80000100800 */
[----:B0-----:R-:W2:Y:S04]  /*4e320*/  LDL R24, [R1+0x174c] ;  /* 0x00174c0001187983 */ /* 0x001ea80000100800 */
[----:B------:R-:W-:Y:S01]  /*4e330*/  STL [R1+0x1e4], R33 ;  /* 0x0001e42101007387 */ /* 0x000fe20000100800 */
[----:B------:R-:W-:-:S03]  /*4e340*/  ISETP.GT.AND P2, PT, R20, 0x70, PT ;  /* 0x000000701400780c */ /* 0x000fc60003f44270 */
[----:B------:R0:W-:Y:S04]  /*4e350*/  STL [R1+0x1c4], R31 ;  /* 0x0001c41f01007387 */ /* 0x0001e80000100800 */
[----:B0-----:R-:W2:Y:S01]  /*4e360*/  LDL R31, [R1+0x1760] ;  /* 0x00176000011f7983 */ /* 0x001ea20000100800 */
[----:B------:R-:W-:Y:S02]  /*4e370*/  PRMT R62, RZ, 0x7610, R62 ;  /* 0x00007610ff3e7816 */ /* 0x000fe4000000003e */
[----:B------:R-:W-:Y:S01]  /*4e380*/  PRMT R60, RZ, 0x7610, R60 ;  /* 0x00007610ff3c7816 */ /* 0x000fe2000000003c */
[----:B---3--:R0:W-:Y:S04]  /*4e390*/  STL [R1+0x1c0], R30 ;  /* 0x0001c01e01007387 */ /* 0x0081e80000100800 */
[----:B0-----:R-:W3:Y:S04]  /*4e3a0*/  LDL R30, [R1+0x1764] ;  /* 0x00176400011e7983 */ /* 0x001ee80000100800 */
[----:B------:R-:W-:Y:S04]  /*4e3b0*/  STL [R1+0x1dc], R32 ;  /* 0x0001dc2001007387 */ /* 0x000fe80000100800 */
[----:B------:R-:W3:Y:S04]  /*4e3c0*/  LDL R27, [R1+0x1768] ;  /* 0x00176800011b7983 */ /* 0x000ee80000100800 */
[----:B------:R-:W3:Y:S04]  /*4e3d0*/  LDL R26, [R1+0x176c] ;  /* 0x00176c00011a7983 */ /* 0x000ee80000100800 */
[----:B------:R-:W3:Y:S04]  /*4e3e0*/  LDL R4, [R1+0x1770] ;  /* 0x0017700001047983 */ /* 0x000ee80000100800 */
[----:B------:R-:W3:Y:S04]  /*4e3f0*/  LDL R3, [R1+0x1774] ;  /* 0x0017740001037983 */ /* 0x000ee80000100800 */
[----:B----4-:R0:W-:Y:S01]  /*4e400*/  STL [R1+0x1bc], R29 ;  /* 0x0001bc1d01007387 */ /* 0x0101e20000100800 */
[----:B-1----:R-:W-:-:S03]  /*4e410*/  @P2 IMAD.MOV.U32 R23, RZ, RZ, R25 ;  /* 0x000000ffff172224 */ /* 0x002fc600078e0019 */
[----:B0-----:R-:W4:Y:S04]  /*4e420*/  LDL R29, [R1+0x1778] ;  /* 0x00177800011d7983 */ /* 0x001f280000100800 */
[----:B--2---:R0:W-:Y:S04]  /*4e430*/  STL [R1+0x1b8], R28 ;  /* 0x0001b81c01007387 */ /* 0x0041e80000100800 */
[----:B------:R-:W2:Y:S01]  /*4e440*/  LDL R25, [R1+0x1788] ;  /* 0x0017880001197983 */ /* 0x000ea20000100800 */
[----:B------:R-:W-:Y:S02]  /*4e450*/  PRMT R58, RZ, 0x7610, R58 ;  /* 0x00007610ff3a7816 */ /* 0x000fe4000000003a */
[----:B------:R-:W-:-:S02]  /*4e460*/  ISETP.GT.AND P1, PT, R20, 0x71, PT ;  /* 0x000000711400780c */ /* 0x000fc40003f24270 */
[----:B------:R-:W-:Y:S02]  /*4e470*/  PRMT R56, RZ, 0x7610, R56 ;  /* 0x00007610ff387816 */ /* 0x000fe40000000038 */
[----:B------:R-:W-:Y:S01]  /*4e480*/  PRMT R54, RZ, 0x7610, R54 ;  /* 0x00007610ff367816 */ /* 0x000fe20000000036 */
[----:B------:R-:W-:Y:S01]  /*4e490*/  @P2 IMAD.MOV.U32 R22, RZ, RZ, R24 ;  /* 0x000000ffff162224 */ /* 0x000fe200078e0018 */
[----:B------:R-:W-:Y:S01]  /*4e4a0*/  PRMT R52, RZ, 0x7610, R52 ;  /* 0x00007610ff347816 */ /* 0x000fe20000000034 */
[----:B------:R-:W2:Y:S04]  /*4e4b0*/  LDL R24, [R1+0x178c] ;  /* 0x00178c0001187983 */ /* 0x000ea80000100800 */
[----:B0-----:R-:W2:Y:S04]  /*4e4c0*/  LDL R28, [R1+0x177c] ;  /* 0x00177c00011c7983 */ /* 0x001ea80000100800 */
[----:B------:R0:W4:Y:S01]  /*4e4d0*/  @P2 LDG.E.U8 R62, desc[UR14][R22.64] ;  /* 0x0000000e163e2981 */ /* 0x000122000c1e1100 */
[----:B------:R-:W-:-:S02]  /*4e4e0*/  PRMT R50, RZ, 0x7610, R50 ;  /* 0x00007610ff327816 */ /* 0x000fc40000000032 */
[----:B------:R-:W-:Y:S02]  /*4e4f0*/  PRMT R48, RZ, 0x7610, R48 ;  /* 0x00007610ff307816 */ /* 0x000fe40000000030 */
[----:B------:R-:W-:Y:S01]  /*4e500*/  PRMT R21, RZ, 0x7610, R21 ;  /* 0x00007610ff157816 */ /* 0x000fe20000000015 */
[----:B------:R-:W4:Y:S04]  /*4e510*/  LDL R33, [R1+0x17d0] ;  /* 0x0017d00001217983 */ /* 0x000f280000100800 */
[----:B------:R-:W4:Y:S04]  /*4e520*/  LDL R32, [R1+0x17d4] ;  /* 0x0017d40001207983 */ /* 0x000f280000100800 */
[----:B------:R-:W4:Y:S04]  /*4e530*/  LDL R37, [R1+0x17e8] ;  /* 0x0017e80001257983 */ /* 0x000f280000100800 */
[----:B------:R-:W4:Y:S01]  /*4e540*/  LDL R36, [R1+0x17ec] ;  /* 0x0017ec0001247983 */ /* 0x000f220000100800 */
[----:B0-----:R-:W-:-:S02]  /*4e550*/  @P2 IMAD.MOV.U32 R22, RZ, RZ, R5 ;  /* 0x000000ffff162224 */ /* 0x001fc400078e0005 */
[----:B------:R-:W-:Y:S01]  /*4e560*/  @P2 IMAD.MOV.U32 R23, RZ, RZ, R6 ;  /* 0x000000ffff172224 */ /* 0x000fe200078e0006 */
[----:B------:R-:W4:Y:S04]  /*4e570*/  LDL R5, [R1+0x1784] ;  /* 0x0017840001057983 */ /* 0x000f280000100800 */
[----:B------:R-:W4:Y:S04]  /*4e580*/  LDL R6, [R1+0x1780] ;  /* 0x0017800001067983 */ /* 0x000f280000100800 */
[----:B------:R0:W4:Y:S02]  /*4e590*/  @P2 LDG.E.U8 R60, desc[UR14][R22.64] ;  /* 0x0000000e163c2981 */ /* 0x000124000c1e1100 */
[----:B0-----:R-:W-:-:S02]  /*4e5a0*/  @P2 IMAD.MOV.U32 R22, RZ, RZ, R12 ;  /* 0x000000ffff162224 */ /* 0x001fc400078e000c */
[----:B------:R-:W-:Y:S01]  /*4e5b0*/  @P2 IMAD.MOV.U32 R23, RZ, RZ, R13 ;  /* 0x000000ffff172224 */ /* 0x000fe200078e000d */
[----:B------:R-:W4:Y:S04]  /*4e5c0*/  LDL R12, [R1+0x1794] ;  /* 0x00179400010c7983 */ /* 0x000f280000100800 */
[----:B------:R-:W4:Y:S04]  /*4e5d0*/  LDL R13, [R1+0x1790] ;  /* 0x00179000010d7983 */ /* 0x000f280000100800 */
[----:B------:R0:W4:Y:S02]  /*4e5e0*/  @P2 LDG.E.U8 R58, desc[UR14][R22.64] ;  /* 0x0000000e163a2981 */ /* 0x000124000c1e1100 */
[----:B0-----:R-:W-:-:S02]  /*4e5f0*/  @P2 IMAD.MOV.U32 R23, RZ, RZ, R31 ;  /* 0x000000ffff172224 */ /* 0x001fc400078e001f */
[----:B------:R-:W4:Y:S01]  /*4e600*/  LDL R31, [R1+0x17c0] ;  /* 0x0017c000011f7983 */ /* 0x000f220000100800 */
[----:B---3--:R-:W-:-:S03]  /*4e610*/  @P2 IMAD.MOV.U32 R22, RZ, RZ, R30 ;  /* 0x000000ffff162224 */ /* 0x008fc600078e001e */
[----:B------:R-:W3:Y:S04]  /*4e620*/  LDL R30, [R1+0x17c4] ;  /* 0x0017c400011e7983 */ /* 0x000ee80000100800 */
[----:B------:R0:W3:Y:S02]  /*4e630*/  @P2 LDG.E.U8 R56, desc[UR14][R22.64] ;  /* 0x0000000e16382981 */ /* 0x0000e4000c1e1100 */
[----:B0-----:R-:W-:Y:S02]  /*4e640*/  @P1 IMAD.MOV.U32 R22, RZ, RZ, R26 ;  /* 0x000000ffff161224 */ /* 0x001fe400078e001a */
[----:B------:R-:W-:Y:S01]  /*4e650*/  @P1 IMAD.MOV.U32 R23, RZ, RZ, R27 ;  /* 0x000000ffff171224 */ /* 0x000fe200078e001b */
[----:B------:R-:W3:Y:S04]  /*4e660*/  LDL R26, [R1+0x179c] ;  /* 0x00179c00011a7983 */ /* 0x000ee80000100800 */
[----:B------:R-:W3:Y:S04]  /*4e670*/  LDL R27, [R1+0x1798] ;  /* 0x00179800011b7983 */ /* 0x000ee80000100800 */
[----:B------:R0:W3:Y:S01]  /*4e680*/  @P1 LDG.E.U8 R54, desc[UR14][R22.64] ;  /* 0x0000000e16361981 */ /* 0x0000e2000c1e1100 */
[----:B------:R-:W-:Y:S01]  /*4e690*/  ISETP.GT.AND P2, PT, R20, 0x72, PT ;  /* 0x000000721400780c */ /* 0x000fe20003f44270 */
[----:B0-----:R-:W-:-:S02]  /*4e6a0*/  @P1 IMAD.MOV.U32 R22, RZ, RZ, R3 ;  /* 0x000000ffff161224 */ /* 0x001fc400078e0003 */
[----:B------:R-:W-:Y:S01]  /*4e6b0*/  @P1 IMAD.MOV.U32 R23, RZ, RZ, R4 ;  /* 0x000000ffff171224 */ /* 0x000fe200078e0004 */
[----:B------:R-:W3:Y:S04]  /*4e6c0*/  LDL R3, [R1+0x17a4] ;  /* 0x0017a40001037983 */ /* 0x000ee80000100800 */
[----:B------:R-:W3:Y:S04]  /*4e6d0*/  LDL R4, [R1+0x17a0] ;  /* 0x0017a00001047983 */ /* 0x000ee80000100800 */
[----:B------:R2:W3:Y:S02]  /*4e6e0*/  @P1 LDG.E.U8 R52, desc[UR14][R22.64] ;  /* 0x0000000e16341981 */ /* 0x0004e4000c1e1100 */
[----:B--2---:R-:W-:-:S02]  /*4e6f0*/  @P1 IMAD.MOV.U32 R22, RZ, RZ, R28 ;  /* 0x000000ffff161224 */ /* 0x004fc400078e001c */
[----:B----4-:R-:W-:Y:S01]  /*4e700*/  @P1 IMAD.MOV.U32 R23, RZ, RZ, R29 ;  /* 0x000000ffff171224 */ /* 0x010fe200078e001d */
[----:B------:R-:W2:Y:S04]  /*4e710*/  LDL R28, [R1+0x17ac] ;  /* 0x0017ac00011c7983 */ /* 0x000ea80000100800 */
        /* <DEDUP_REMOVED lines=8> */
[----:B------:R-:W-:Y:S02]  /*4e7a0*/  @P2 IMAD.MOV.U32 R23, RZ, RZ, R25 ;  /* 0x000000ffff172224 */ /* 0x000fe400078e0019 */
[----:B------:R-:W-:Y:S02]  /*4e7b0*/  @P2 IMAD.MOV.U32 R24, RZ, RZ, R12 ;  /* 0x000000ffff182224 */ /* 0x000fe400078e000c */
[----:B------:R-:W-:Y:S01]  /*4e7c0*/  @P2 IMAD.MOV.U32 R25, RZ, RZ, R13 ;  /* 0x000000ffff192224 */ /* 0x000fe200078e000d */
[----:B------:R-:W4:Y:S04]  /*4e7d0*/  LDL R12, [R1+0x17bc] ;  /* 0x0017bc00010c7983 */ /* 0x000f280000100800 */
[----:B------:R-:W4:Y:S04]  /*4e7e0*/  LDL R13, [R1+0x17b8] ;  /* 0x0017b800010d7983 */ /* 0x000f280000100800 */
[----:B------:R0:W4:Y:S01]  /*4e7f0*/  @P2 LDG.E.U8 R21, desc[UR14][R22.64] ;  /* 0x0000000e16152981 */ /* 0x000122000c1e1100 */
[----:B------:R-:W-:-:S02]  /*4e800*/  ISETP.GT.AND P1, PT, R20, 0x73, PT ;  /* 0x000000731400780c */ /* 0x000fc40003f24270 */
[----:B0-----:R-:W-:Y:S02]  /*4e810*/  PRMT R22, RZ, 0x7610, R22 ;  /* 0x00007610ff167816 */ /* 0x001fe40000000016 */
[----:B------:R-:W-:-:S04]  /*4e820*/  PRMT R23, RZ, 0x7610, R23 ;  /* 0x00007610ff177816 */ /* 0x000fc80000000017 */
[----:B------:R3:W4:Y:S02]  /*4e830*/  @P2 LDG.E.U8 R22, desc[UR14][R24.64] ;  /* 0x0000000e18162981 */ /* 0x000724000c1e1100 */
[----:B---3--:R-:W-:Y:S02]  /*4e840*/  @P2 IMAD.MOV.U32 R24, RZ, RZ, R26 ;  /* 0x000000ffff182224 */ /* 0x008fe400078e001a */
[----:B------:R-:W-:-:S05]  /*4e850*/  @P2 IMAD.MOV.U32 R25, RZ, RZ, R27 ;  /* 0x000000ffff192224 */ /* 0x000fca00078e001b */
[----:B------:R0:W3:Y:S01]  /*4e860*/  @P2 LDG.E.U8 R23, desc[UR14][R24.64] ;  /* 0x0000000e18172981 */ /* 0x0000e2000c1e1100 */
[----:B------:R-:W-:Y:S02]  /*4e870*/  @P2 IMAD.MOV.U32 R26, RZ, RZ, R3 ;  /* 0x000000ffff1a2224 */ /* 0x000fe400078e0003 */
[----:B------:R-:W-:Y:S01]  /*4e880*/  @P2 IMAD.MOV.U32 R27, RZ, RZ, R4 ;  /* 0x000000ffff1b2224 */ /* 0x000fe200078e0004 */
[----:B0-----:R-:W-:Y:S01]  /*4e890*/  PRMT R24, RZ, 0x7610, R24 ;  /* 0x00007610ff187816 */ /* 0x001fe20000000018 */
[----:B------:R-:W3:Y:S04]  /*4e8a0*/  LDL R4, [R1+0x17c8] ;  /* 0x0017c80001047983 */ /* 0x000ee80000100800 */
[----:B------:R-:W3:Y:S01]  /*4e8b0*/  LDL R3, [R1+0x17cc] ;  /* 0x0017cc0001037983 */ /* 0x000ee20000100800 */
[----:B------:R-:W-:-:S03]  /*4e8c0*/  PRMT R25, RZ, 0x7610, R25 ;  /* 0x00007610ff197816 */ /* 0x000fc60000000019 */
[----:B------:R2:W3:Y:S02]  /*4e8d0*/  @P2 LDG.E.U8 R24, desc[UR14][R26.64] ;  /* 0x0000000e1a182981 */ /* 0x0004e4000c1e1100 */
[----:B--2---:R-:W-:Y:S02]  /*4e8e0*/  @P1 IMAD.MOV.U32 R26, RZ, RZ, R28 ;  /* 0x000000ffff1a1224 */ /* 0x004fe400078e001c */
[----:B----4-:R-:W-:-:S05]  /*4e8f0*/  @P1 IMAD.MOV.U32 R27, RZ, RZ, R29 ;  /* 0x000000ffff1b1224 */ /* 0x010fca00078e001d */
[----:B------:R0:W2:Y:S01]  /*4e900*/  @P1 LDG.E.U8 R25, desc[UR14][R26.64] ;  /* 0x0000000e1a191981 */ /* 0x0000a2000c1e1100 */
[----:B------:R-:W-:Y:S02]  /*4e910*/  @P1 IMAD.MOV.U32 R28, RZ, RZ, R5 ;  /* 0x000000ffff1c1224 */ /* 0x000fe400078e0005 */
[----:B------:R-:W-:Y:S01]  /*4e920*/  @P1 IMAD.MOV.U32 R29, RZ, RZ, R6 ;  /* 0x000000ffff1d1224 */ /* 0x000fe200078e0006 */
[----:B------:R-:W4:Y:S04]  /*4e930*/  LDL R5, [R1+0x17dc] ;  /* 0x0017dc0001057983 */ /* 0x000f280000100800 */
[----:B------:R-:W2:Y:S01]  /*4e940*/  LDL R6, [R1+0x17d8] ;  /* 0x0017d80001067983 */ /* 0x000ea20000100800 */
[----:B0-----:R-:W-:-:S06]  /*4e950*/  PRMT R26, RZ, 0x7610, R26 ;  /* 0x00007610ff1a7816 */ /* 0x001fcc000000001a */
[----:B------:R0:W2:Y:S02]  /*4e960*/  @P1 LDG.E.U8 R26, desc[UR14][R28.64] ;  /* 0x0000000e1c1a1981 */ /* 0x0000a4000c1e1100 */
[----:B0-----:R-:W-:Y:S02]  /*4e970*/  @P1 IMAD.MOV.U32 R28, RZ, RZ, R12 ;  /* 0x000000ffff1c1224 */ /* 0x001fe400078e000c */
[----:B------:R-:W-:Y:S01]  /*4e980*/  @P1 IMAD.MOV.U32 R29, RZ, RZ, R13 ;  /* 0x000000ffff1d1224 */ /* 0x000fe200078e000d */
[----:B------:R-:W2:Y:S04]  /*4e990*/  LDL R12, [R1+0x17e4] ;  /* 0x0017e400010c7983 */ /* 0x000ea80000100800 */
[----:B------:R-:W2:Y:S01]  /*4e9a0*/  LDL R13, [R1+0x17e0] ;  /* 0x0017e000010d7983 */ /* 0x000ea20000100800 */
[----:B------:R-:W-:-:S02]  /*4e9b0*/  PRMT R27, RZ, 0x7610, R27 ;  /* 0x00007610ff1b7816 */ /* 0x000fc4000000001b */
[----:B------:R-:W-:-:S04]  /*4e9c0*/  ISETP.GT.AND P2, PT, R20, 0x74, PT ;  /* 0x000000741400780c */ /* 0x000fc80003f44270 */
[----:B------:R0:W2:Y:S02]  /*4e9d0*/  @P1 LDG.E.U8 R27, desc[UR14][R28.64] ;  /* 0x0000000e1c1b1981 */ /* 0x0000a4000c1e1100 */
[----:B0-----:R-:W-:Y:S02]  /*4e9e0*/  PRMT R28, RZ, 0x7610, R28 ;  /* 0x00007610ff1c7816 */ /* 0x001fe4000000001c */
[----:B------:R-:W-:-:S04]  /*4e9f0*/  PRMT R29, RZ, 0x7610, R29 ;  /* 0x00007610ff1d7816 */ /* 0x000fc8000000001d */
[----:B------:R3:W2:Y:S01]  /*4ea00*/  @P1 LDG.E.U8 R28, desc[UR14][R30.64] ;  /* 0x0000000e1e1c1981 */ /* 0x0006a2000c1e1100 */
[----:B------:R-:W-:Y:S01]  /*4ea10*/  ISETP.GT.AND P1, PT, R20, 0x75, PT ;  /* 0x000000751400780c */ /* 0x000fe20003f24270 */
[----:B---3--:R-:W-:Y:S02]  /*4ea20*/  @P2 IMAD.MOV.U32 R31, RZ, RZ, R4 ;  /* 0x000000ffff1f2224 */ /* 0x008fe400078e0004 */
[----:B------:R-:W-:Y:S01]  /*4ea30*/  @P2 IMAD.MOV.U32 R30, RZ, RZ, R3 ;  /* 0x000000ffff1e2224 */ /* 0x000fe200078e0003 */
[----:B------:R-:W3:Y:S04]  /*4ea40*/  LDL R4, [R1+0x17f0] ;  /* 0x0017f00001047983 */ /* 0x000ee80000100800 */
[----:B------:R-:W3:Y:S04]  /*4ea50*/  LDL R3, [R1+0x17f4] ;  /* 0x0017f40001037983 */ /* 0x000ee80000100800 */
[----:B------:R0:W3:Y:S02]  /*4ea60*/  @P2 LDG.E.U8 R29, desc[UR14][R30.64] ;  /* 0x0000000e1e1d2981 */ /* 0x0000e4000c1e1100 */
[----:B0-----:R-:W-:-:S02]  /*4ea70*/  PRMT R30, RZ, 0x7610, R30 ;  /* 0x00007610ff1e7816 */ /* 0x001fc4000000001e */
[----:B------:R-:W-:-:S04]  /*4ea80*/  PRMT R31, RZ, 0x7610, R31 ;  /* 0x00007610ff1f7816 */ /* 0x000fc8000000001f */
[----:B------:R4:W3:Y:S02]  /*4ea90*/  @P2 LDG.E.U8 R30, desc[UR14][R32.64] ;  /* 0x0000000e201e2981 */ /* 0x0008e4000c1e1100 */
[----:B----4-:R-:W-:Y:S02]  /*4eaa0*/  @P2 IMAD.MOV.U32 R32, RZ, RZ, R5 ;  /* 0x000000ffff202224 */ /* 0x010fe400078e0005 */
[----:B--2---:R-:W-:Y:S01]  /*4eab0*/  @P2 IMAD.MOV.U32 R33, RZ, RZ, R6 ;  /* 0x000000ffff212224 */ /* 0x004fe200078e0006 */
[----:B------:R-:W2:Y:S04]  /*4eac0*/  LDL R5, [R1+0x17fc] ;  /* 0x0017fc0001057983 */ /* 0x000ea80000100800 */
[----:B------:R-:W4:Y:S04]  /*4ead0*/  LDL R6, [R1+0x17f8] ;  /* 0x0017f80001067983 */ /* 0x000f280000100800 */
[----:B------:R0:W2:Y:S02]  /*4eae0*/  @P2 LDG.E.U8 R31, desc[UR14][R32.64] ;  /* 0x0000000e201f2981 */ /* 0x0000a4000c1e1100 */
[----:B0-----:R-:W-:Y:S01]  /*4eaf0*/  PRMT R32, RZ, 0x7610, R32 ;  /* 0x00007610ff207816 */ /* 0x001fe20000000020 */
[----:B------:R-:W-:-:S02]  /*4eb00*/  @P2 IMAD.MOV.U32 R34, RZ, RZ, R12 ;  /* 0x000000ffff222224 */ /* 0x000fc400078e000c */
[----:B------:R-:W-:Y:S01]  /*4eb10*/  @P2 IMAD.MOV.U32 R35, RZ, RZ, R13 ;  /* 0x000000ffff232224 */ /* 0x000fe200078e000d */
[----:B------:R-:W-:Y:S01]  /*4eb20*/  PRMT R33, RZ, 0x7610, R33 ;  /* 0x00007610ff217816 */ /* 0x000fe20000000021 */
[----:B------:R-:W2:Y:S04]  /*4eb30*/  LDL R13, [R1+0x1800] ;  /* 0x00180000010d7983 */ /* 0x000ea80000100800 */
[----:B------:R0:W2:Y:S04]  /*4eb40*/  @P2 LDG.E.U8 R32, desc[UR14][R34.64] ;  /* 0x0000000e22202981 */ /* 0x0000a8000c1e1100 */
[----:B------:R-:W2:Y:S01]  /*4eb50*/  LDL R12, [R1+0x1804] ;  /* 0x00180400010c7983 */ /* 0x000ea20000100800 */
[----:B0-----:R-:W-:-:S02]  /*4eb60*/  @P1 IMAD.MOV.U32 R34, RZ, RZ, R36 ;  /* 0x000000ffff221224 */ /* 0x001fc400078e0024 */
[----:B------:R-:W-:-:S05]  /*4eb70*/  @P1 IMAD.MOV.U32 R35, RZ, RZ, R37 ;  /* 0x000000ffff231224 */ /* 0x000fca00078e0025 */
[----:B------:R-:W2:Y:S01]  /*4eb80*/  @P1 LDG.E.U8 R33, desc[UR14][R34.64] ;  /* 0x0000000e22211981 */ /* 0x000ea2000c1e1100 */
[----:B---3--:R-:W-:Y:S02]  /*4eb90*/  @P1 IMAD.MOV.U32 R37, RZ, RZ, R4 ;  /* 0x000000ffff251224 */ /* 0x008fe400078e0004 */
[----:B------:R-:W-:Y:S01]  /*4eba0*/  @P1 IMAD.MOV.U32 R36, RZ, RZ, R3 ;  /* 0x000000ffff241224 */ /* 0x000fe200078e0003 */
[----:B--2---:R-:W-:Y:S04]  /*4ebb0*/  STL [R1+0x1e0c], R33 ;  /* 0x001e0c2101007387 */ /* 0x004fe80000100800 */
[----:B------:R-:W2:Y:S04]  /*4ebc0*/  LDL R4, [R1+0x1808] ;  /* 0x0018080001047983 */ /* 0x000ea80000100800 */
[----:B------:R-:W3:Y:S01]  /*4ebd0*/  LDL R3, [R1+0x180c] ;  /* 0x00180c0001037983 */ /* 0x000ee20000100800 */
[----:B------:R-:W-:-:S06]  /*4ebe0*/  PRMT R34, RZ, 0x7610, R34 ;  /* 0x00007610ff227816 */ /* 0x000fcc0000000022 */
[----:B------:R0:W3:Y:S01]  /*4ebf0*/  @P1 LDG.E.U8 R34, desc[UR14][R36.64] ;  /* 0x0000000e24221981 */ /* 0x0000e2000c1e1100 */
[----:B------:R-:W-:Y:S02]  /*4ec00*/  PRMT R35, RZ, 0x7610, R35 ;  /* 0x00007610ff237816 */ /* 0x000fe40000000023 */
[----:B------:R-:W-:Y:S01]  /*4ec10*/  ISETP.GT.AND P2, PT, R20, 0x76, PT ;  /* 0x000000761400780c */ /* 0x000fe20003f44270 */
[----:B0-----:R-:W-:Y:S02]  /*4ec20*/  @P1 IMAD.MOV.U32 R36, RZ, RZ, R5 ;  /* 0x000000ffff241224 */ /* 0x001fe400078e0005 */
[----:B----4-:R-:W-:Y:S02]  /*4ec30*/  @P1 IMAD.MOV.U32 R37, RZ, RZ, R6 ;  /* 0x000000ffff251224 */ /* 0x010fe400078e0006 */
[----:B------:R-:W-:Y:S02]  /*4ec40*/  @P1 IMAD.MOV.U32 R38, RZ, RZ, R12 ;  /* 0x000000ffff261224 */ /* 0x000fe400078e000c */
[----:B------:R-:W-:Y:S01]  /*4ec50*/  @P1 IMAD.MOV.U32 R39, RZ, RZ, R13 ;  /* 0x000000ffff271224 */ /* 0x000fe200078e000d */
[----:B------:R0:W4:Y:S01]  /*4ec60*/  @P1 LDG.E.U8 R35, desc[UR14][R36.64] ;  /* 0x0000000e24231981 */ /* 0x000122000c1e1100 */
[----:B------:R-:W-:-:S02]  /*4ec70*/  PRMT R10, RZ, 0x7610, R10 ;  /* 0x00007610ff0a7816 */ /* 0x000fc4000000000a */
[----:B0-----:R-:W-:-:S06]  /*4ec80*/  PRMT R36, RZ, 0x7610, R36 ;  /* 0x00007610ff247816 */ /* 0x001fcc0000000024 */
[----:B------:R2:W4:Y:S02]  /*4ec90*/  @P1 LDG.E.U8 R36, desc[UR14][R38.64] ;  /* 0x0000000e26241981 */ /* 0x000524000c1e1100 */
[----:B--2---:R-:W-:Y:S02]  /*4eca0*/  @P2 IMAD.MOV.U32 R39, RZ, RZ, R4 ;  /* 0x000000ffff272224 */ /* 0x004fe400078e0004 */
[----:B---3--:R-:W-:-:S05]  /*4ecb0*/  @P2 IMAD.MOV.U32 R38, RZ, RZ, R3 ;  /* 0x000000ffff262224 */ /* 0x008fca00078e0003 */
[----:B------:R-:W2:Y:S04]  /*4ecc0*/  @P2 LDG.E.U8 R10, desc[UR14][R38.64] ;  /* 0x0000000e260a2981 */ /* 0x000ea8000c1e1100 */
[----:B------:R-:W-:Y:S04]  /*4ecd0*/  STL [R1+0x1e10], R34 ;  /* 0x001e102201007387 */ /* 0x000fe80000100800 */
[----:B------:R-:W3:Y:S04]  /*4ece0*/  LDL R6, [R1+0x1848] ;  /* 0x0018480001067983 */ /* 0x000ee80000100800 */
[----:B------:R-:W3:Y:S04]  /*4ecf0*/  LDL R5, [R1+0x184c] ;  /* 0x00184c0001057983 */ /* 0x000ee80000100800 */
[----:B----4-:R-:W-:Y:S04]  /*4ed00*/  STL [R1+0x1e14], R35 ;  /* 0x001e142301007387 */ /* 0x010fe80000100800 */
[----:B------:R-:W4:Y:S04]  /*4ed10*/  LDL R41, [R1+0x1850] ;  /* 0x0018500001297983 */ /* 0x000f280000100800 */
[----:B------:R-:W4:Y:S04]  /*4ed20*/  LDL R40, [R1+0x1854] ;  /* 0x0018540001287983 */ /* 0x000f280000100800 */
[----:B------:R-:W4:Y:S04]  /*4ed30*/  LDL R13, [R1+0x1858] ;  /* 0x00185800010d7983 */ /* 0x000f280000100800 */
[----:B------:R-:W4:Y:S04]  /*4ed40*/  LDL R12, [R1+0x185c] ;  /* 0x00185c00010c7983 */ /* 0x000f280000100800 */
[----:B------:R0:W-:Y:S04]  /*4ed50*/  STL [R1+0x1e18], R36 ;  /* 0x001e182401007387 */ /* 0x0001e80000100800 */
[----:B------:R-:W4:Y:S04]  /*4ed60*/  LDL R4, [R1+0x1860] ;  /* 0x0018600001047983 */ /* 0x000f280000100800 */
[----:B------:R-:W4:Y:S04]  /*4ed70*/  LDL R3, [R1+0x1864] ;  /* 0x0018640001037983 */ /* 0x000f280000100800 */
[----:B0-----:R-:W4:Y:S04]  /*4ed80*/  LDL R36, [R1+0x1810] ;  /* 0x0018100001247983 */ /* 0x001f280000100800 */
[----:B--2---:R0:W-:Y:S04]  /*4ed90*/  STL [R1+0x154], R10 ;  /* 0x0001540a01007387 */ /* 0x0041e80000100800 */
[----:B0-----:R-:W2:Y:S01]  /*4eda0*/  LDL R10, [R1+0x1814] ;  /* 0x00181400010a7983 */ /* 0x001ea20000100800 */
[----:B------:R-:W-:-:S02]  /*4edb0*/  ISETP.GT.AND P1, PT, R20, 0x78, PT ;  /* 0x000000781400780c */ /* 0x000fc40003f24270 */
[----:B------:R-:W-:-:S11]  /*4edc0*/  PRMT R37, RZ, 0x7610, R37 ;  /* 0x00007610ff257816 */ /* 0x000fd60000000025 */
[----:B---3--:R-:W-:Y:S02]  /*4edd0*/  @P1 IMAD.MOV.U32 R38, RZ, RZ, R5 ;  /* 0x000000ffff261224 */ /* 0x008fe400078e0005 */
[----:B------:R-:W-:Y:S01]  /*4ede0*/  @P1 IMAD.MOV.U32 R39, RZ, RZ, R6 ;  /* 0x000000ffff271224 */ /* 0x000fe200078e0006 */
[----:B------:R-:W-:Y:S01]  /*4edf0*/  PRMT R9, RZ, 0x7610, R9 ;  /* 0x00007610ff097816 */ /* 0x000fe20000000009 */
[----:B------:R-:W3:Y:S04]  /*4ee00*/  LDL R6, [R1+0x1818] ;  /* 0x0018180001067983 */ /* 0x000ee80000100800 */
[----:B------:R0:W3:Y:S04]  /*4ee10*/  @P1 LDG.E.U8 R37, desc[UR14][R38.64] ;  /* 0x0000000e26251981 */ /* 0x0000e8000c1e1100 */
[----:B------:R-:W3:Y:S01]  /*4ee20*/  LDL R5, [R1+0x181c] ;  /* 0x00181c0001057983 */ /* 0x000ee20000100800 */
[----:B0-----:R-:W-:-:S02]  /*4ee30*/  PRMT R38, RZ, 0x7610, R38 ;  /* 0x00007610ff267816 */ /* 0x001fc40000000026 */
[----:B------:R-:W-:-:S04]  /*4ee40*/  PRMT R39, RZ, 0x7610, R39 ;  /* 0x00007610ff277816 */ /* 0x000fc80000000027 */
[----:B----4-:R0:W4:Y:S01]  /*4ee50*/  @P1 LDG.E.U8 R38, desc[UR14][R40.64] ;  /* 0x0000000e28261981 */ /* 0x010122000c1e1100 */
[----:B------:R-:W-:Y:S02]  /*4ee60*/  @P1 IMAD.MOV.U32 R42, RZ, RZ, R3 ;  /* 0x000000ffff2a1224 */ /* 0x000fe400078e0003 */
[----:B------:R-:W-:Y:S01]  /*4ee70*/  @P1 IMAD.MOV.U32 R43, RZ, RZ, R4 ;  /* 0x000000ffff2b1224 */ /* 0x000fe200078e0004 */
[----:B------:R-:W4:Y:S04]  /*4ee80*/  LDL R3, [R1+0x182c] ;  /* 0x00182c0001037983 */ /* 0x000f280000100800 */
[----:B------:R-:W4:Y:S01]  /*4ee90*/  LDL R4, [R1+0x1828] ;  /* 0x0018280001047983 */ /* 0x000f220000100800 */
[----:B0-----:R-:W-:Y:S02]  /*4eea0*/  @P1 IMAD.MOV.U32 R40, RZ, RZ, R12 ;  /* 0x000000ffff281224 */ /* 0x001fe400078e000c */
[----:B------:R-:W-:Y:S01]  /*4eeb0*/  @P1 IMAD.MOV.U32 R41, RZ, RZ, R13 ;  /* 0x000000ffff291224 */ /* 0x000fe200078e000d */
[----:B------:R-:W4:Y:S04]  /*4eec0*/  LDL R12, [R1+0x1824] ;  /* 0x00182400010c7983 */ /* 0x000f280000100800 */
[----:B------:R-:W4:Y:S04]  /*4eed0*/  LDL R13, [R1+0x1820] ;  /* 0x00182000010d7983 */ /* 0x000f280000100800 */
[----:B------:R0:W4:Y:S02]  /*4eee0*/  @P1 LDG.E.U8 R39, desc[UR14][R40.64] ;  /* 0x0000000e28271981 */ /* 0x000124000c1e1100 */
[----:B0-----:R-:W-:-:S06]  /*4eef0*/  PRMT R40, RZ, 0x7610, R40 ;  /* 0x00007610ff287816 */ /* 0x001fcc0000000028 */
[----:B------:R0:W4:Y:S02]  /*4ef00*/  @P1 LDG.E.U8 R40, desc[UR14][R42.64] ;  /* 0x0000000e2a281981 */ /* 0x000124000c1e1100 */
[----:B0-----:R-:W-:Y:S02]  /*4ef10*/  @P2 IMAD.MOV.U32 R43, RZ, RZ, R36 ;  /* 0x000000ffff2b2224 */ /* 0x001fe400078e0024 */
[----:B--2---:R-:W-:Y:S02]  /*4ef20*/  @P2 IMAD.MOV.U32 R42, RZ, RZ, R10 ;  /* 0x000000ffff2a2224 */ /* 0x004fe400078e000a */
[----:B------:R-:W2:Y:S04]  /*4ef30*/  LDL R10, [R1+0x1830] ;  /* 0x00183000010a7983 */ /* 0x000ea80000100800 */
[----:B------:R3:W2:Y:S01]  /*4ef40*/  @P2 LDG.E.U8 R9, desc[UR14][R42.64] ;  /* 0x0000000e2a092981 */ /* 0x0006a2000c1e1100 */
[----:B------:R-:W-:-:S02]  /*4ef50*/  PRMT R35, RZ, 0x7610, R35 ;  /* 0x00007610ff237816 */ /* 0x000fc40000000023 */
[----:B------:R-:W-:Y:S02]  /*4ef60*/  ISETP.GT.AND P1, PT, R20, 0x77, PT ;  /* 0x000000771400780c */ /* 0x000fe40003f24270 */
[----:B------:R-:W-:Y:S01]  /*4ef70*/  PRMT R34, RZ, 0x7610, R34 ;  /* 0x00007610ff227816 */ /* 0x000fe20000000022 */
[----:B---3--:R-:W-:Y:S02]  /*4ef80*/  @P2 IMAD.MOV.U32 R43, RZ, RZ, R6 ;  /* 0x000000ffff2b2224 */ /* 0x008fe400078e0006 */
[----:B------:R-:W-:-:S05]  /*4ef90*/  @P2 IMAD.MOV.U32 R42, RZ, RZ, R5 ;  /* 0x000000ffff2a2224 */ /* 0x000fca00078e0005 */
[----:B------:R4:W3:Y:S04]  /*4efa0*/  @P2 LDG.E.U8 R35, desc[UR14][R42.64] ;  /* 0x0000000e2a232981 */ /* 0x0008e8000c1e1100 */
[----:B--2---:R0:W-:Y:S04]  /*4efb0*/  STL [R1+0x150], R9 ;  /* 0x0001500901007387 */ /* 0x0041e80000100800 */
[----:B------:R-:W2:Y:S04]  /*4efc0*/  LDL R6, [R1+0x1868] ;  /* 0x0018680001067983 */ /* 0x000ea80000100800 */
[----:B------:R-:W2:Y:S04]  /*4efd0*/  LDL R5, [R1+0x186c] ;  /* 0x00186c0001057983 */ /* 0x000ea80000100800 */
[----:B0-----:R-:W2:Y:S01]  /*4efe0*/  LDL R9, [R1+0x1834] ;  /* 0x0018340001097983 */ /* 0x001ea20000100800 */
[----:B----4-:R-:W-:-:S02]  /*4eff0*/  @P2 IMAD.MOV.U32 R42, RZ, RZ, R12 ;  /* 0x000000ffff2a2224 */ /* 0x010fc400078e000c */
[----:B------:R-:W-:Y:S01]  /*4f000*/  @P2 IMAD.MOV.U32 R43, RZ, RZ, R13 ;  /* 0x000000ffff2b2224 */ /* 0x000fe200078e000d */
[----:B------:R-:W4:Y:S04]  /*4f010*/  LDL R12, [R1+0x1874] ;  /* 0x00187400010c7983 */ /* 0x000f280000100800 */
[----:B------:R-:W3:Y:S04]  /*4f020*/  LDL R13, [R1+0x1870] ;  /* 0x00187000010d7983 */ /* 0x000ee80000100800 */
[----:B------:R0:W3:Y:S01]  /*4f030*/  @P2 LDG.E.U8 R34, desc[UR14][R42.64] ;  /* 0x0000000e2a222981 */ /* 0x0000e2000c1e1100 */
[----:B------:R-:W-:Y:S01]  /*4f040*/  PRMT R33, RZ, 0x7610, R33 ;  /* 0x00007610ff217816 */ /* 0x000fe20000000021 */
[----:B0-----:R-:W-:-:S02]  /*4f050*/  @P1 IMAD.MOV.U32 R42, RZ, RZ, R3 ;  /* 0x000000ffff2a1224 */ /* 0x001fc400078e0003 */
[----:B------:R-:W-:Y:S01]  /*4f060*/  @P1 IMAD.MOV.U32 R43, RZ, RZ, R4 ;  /* 0x000000ffff2b1224 */ /* 0x000fe200078e0004 */
[----:B------:R-:W3:Y:S04]  /*4f070*/  LDL R3, [R1+0x187c] ;  /* 0x00187c0001037983 */ /* 0x000ee80000100800 */
[----:B------:R-:W3:Y:S04]  /*4f080*/  LDL R4, [R1+0x1878] ;  /* 0x0018780001047983 */ /* 0x000ee80000100800 */
[----:B------:R0:W3:Y:S02]  /*4f090*/  @P1 LDG.E.U8 R33, desc[UR14][R42.64] ;  /* 0x0000000e2a211981 */ /* 0x0000e4000c1e1100 */
[----:B0-----:R-:W-:-:S02]  /*4f0a0*/  @P1 IMAD.MOV.U32 R43, RZ, RZ, R10 ;  /* 0x000000ffff2b1224 */ /* 0x001fc400078e000a */
[----:B------:R-:W3:Y:S01]  /*4f0b0*/  LDL R10, [R1+0x1880] ;  /* 0x00188000010a7983 */ /* 0x000ee20000100800 */
[----:B--2---:R-:W-:-:S03]  /*4f0c0*/  @P1 IMAD.MOV.U32 R42, RZ, RZ, R9 ;  /* 0x000000ffff2a1224 */ /* 0x004fc600078e0009 */
[----:B------:R-:W2:Y:S01]  /*4f0d0*/  LDL R9, [R1+0x1884] ;  /* 0x0018840001097983 */ /* 0x000ea20000100800 */
[----:B------:R-:W-:Y:S02]  /*4f0e0*/  ISETP.GT.AND P2, PT, R20, 0x79, PT ;  /* 0x000000791400780c */ /* 0x000fe40003f44270 */
[----:B------:R-:W-:Y:S02]  /*4f0f0*/  PRMT R19, RZ, 0x7610, R19 ;  /* 0x00007610ff137816 */ /* 0x000fe40000000013 */
[----:B------:R-:W-:-:S04]  /*4f100*/  PRMT R41, RZ, 0x7610, R41 ;  /* 0x00007610ff297816 */ /* 0x000fc80000000029 */
[----:B------:R0:W2:Y:S05]  /*4f110*/  @P1 LDG.E.U8 R19, desc[UR14][R42.64] ;  /* 0x0000000e2a131981 */ /* 0x0000aa000c1e1100 */
[----:B0-----:R-:W-:Y:S02]  /*4f120*/  @P2 IMAD.MOV.U32 R42, RZ, RZ, R5 ;  /* 0x000000ffff2a2224 */ /* 0x001fe400078e0005 */
[----:B------:R-:W-:Y:S01]  /*4f130*/  @P2 IMAD.MOV.U32 R43, RZ, RZ, R6 ;  /* 0x000000ffff2b2224 */ /* 0x000fe200078e0006 */
[----:B------:R-:W2:Y:S04]  /*4f140*/  LDL R5, [R1+0x183c] ;  /* 0x00183c0001057983 */ /* 0x000ea80000100800 */
[----:B------:R-:W2:Y:S04]  /*4f150*/  LDL R6, [R1+0x1838] ;  /* 0x0018380001067983 */ /* 0x000ea80000100800 */
[----:B------:R0:W2:Y:S01]  /*4f160*/  @P2 LDG.E.U8 R41, desc[UR14][R42.64] ;  /* 0x0000000e2a292981 */ /* 0x0000a2000c1e1100 */
[----:B----4-:R-:W-:-:S02]  /*4f170*/  @P2 IMAD.MOV.U32 R44, RZ, RZ, R12 ;  /* 0x000000ffff2c2224 */ /* 0x010fc400078e000c */
[----:B---3--:R-:W-:Y:S01]  /*4f180*/  @P2 IMAD.MOV.U32 R45, RZ, RZ, R13 ;  /* 0x000000ffff2d2224 */ /* 0x008fe200078e000d */
[----:B------:R-:W3:Y:S04]  /*4f190*/  LDL R12, [R1+0x1844] ;  /* 0x00184400010c7983 */ /* 0x000ee80000100800 */
[----:B------:R-:W4:Y:S01]  /*4f1a0*/  LDL R13, [R1+0x1840] ;  /* 0x00184000010d7983 */ /* 0x000f220000100800 */
[----:B0-----:R-:W-:-:S06]  /*4f1b0*/  PRMT R42, RZ, 0x7610, R42 ;  /* 0x00007610ff2a7816 */ /* 0x001fcc000000002a */
[----:B------:R0:W3:Y:S01]  /*4f1c0*/  @P2 LDG.E.U8 R42, desc[UR14][R44.64] ;  /* 0x0000000e2c2a2981 */ /* 0x0000e2000c1e1100 */
[----:B------:R-:W-:Y:S02]  /*4f1d0*/  @P2 IMAD.MOV.U32 R47, RZ, RZ, R10 ;  /* 0x000000ffff2f2224 */ /* 0x000fe400078e000a */
[----:B0-----:R-:W-:Y:S02]  /*4f1e0*/  @P2 IMAD.MOV.U32 R44, RZ, RZ, R3 ;  /* 0x000000ffff2c2224 */ /* 0x001fe400078e0003 */
[----:B------:R-:W-:Y:S01]  /*4f1f0*/  @P2 IMAD.MOV.U32 R45, RZ, RZ, R4 ;  /* 0x000000ffff2d2224 */ /* 0x000fe200078e0004 */
[----:B------:R-:W4:Y:S04]  /*4f200*/  LDL R3, [R1+0x188c] ;  /* 0x00188c0001037983 */ /* 0x000f280000100800 */
[----:B------:R-:W4:Y:S04]  /*4f210*/  LDL R4, [R1+0x1888] ;  /* 0x0018880001047983 */ /* 0x000f280000100800 */
[----:B------:R-:W-:Y:S04]  /*4f220*/  STL [R1+0x14c], R35 ;  /* 0x00014c2301007387 */ /* 0x000fe80000100800 */
[----:B------:R-:W4:Y:S01]  /*4f230*/  LDL R10, [R1+0x1890] ;  /* 0x00189000010a7983 */ /* 0x000f220000100800 */
[----:B--2---:R-:W-:-:S03]  /*4f240*/  @P2 IMAD.MOV.U32 R46, RZ, RZ, R9 ;  /* 0x000000ffff2e2224 */ /* 0x004fc600078e0009 */
[----:B------:R-:W2:Y:S01]  /*4f250*/  LDL R9, [R1+0x1894] ;  /* 0x0018940001097983 */ /* 0x000ea20000100800 */
[----:B------:R-:W-:-:S06]  /*4f260*/  PRMT R43, RZ, 0x7610, R43 ;  /* 0x00007610ff2b7816 */ /* 0x000fcc000000002b */
[----:B------:R0:W2:Y:S01]  /*4f270*/  @P2 LDG.E.U8 R43, desc[UR14][R44.64] ;  /* 0x0000000e2c2b2981 */ /* 0x0000a2000c1e1100 */
[----:B------:R-:W-:-:S03]  /*4f280*/  PRMT R17, RZ, 0x7610, R17 ;  /* 0x00007610ff117816 */ /* 0x000fc60000000011 */
[----:B------:R-:W-:Y:S01]  /*4f290*/  STL [R1+0x140], R34 ;  /* 0x0001402201007387 */ /* 0x000fe20000100800 */
[----:B0-----:R-:W-:-:S06]  /*4f2a0*/  PRMT R44, RZ, 0x7610, R44 ;  /* 0x00007610ff2c7816 */ /* 0x001fcc000000002c */
[----:B------:R0:W2:Y:S01]  /*4f2b0*/  @P2 LDG.E.U8 R44, desc[UR14][R46.64] ;  /* 0x0000000e2e2c2981 */ /* 0x0000a2000c1e1100 */
[----:B------:R-:W-:Y:S02]  /*4f2c0*/  ISETP.GT.AND P2, PT, R20, 0x7a, PT ;  /* 0x0000007a1400780c */ /* 0x000fe40003f44270 */
[----:B------:R-:W-:Y:S01]  /*4f2d0*/  PRMT R15, RZ, 0x7610, R15 ;  /* 0x00007610ff0f7816 */ /* 0x000fe2000000000f */
[----:B0-----:R-:W-:Y:S02]  /*4f2e0*/  @P1 IMAD.MOV.U32 R46, RZ, RZ, R5 ;  /* 0x000000ffff2e1224 */ /* 0x001fe400078e0005 */
[----:B------:R-:W-:Y:S01]  /*4f2f0*/  @P1 IMAD.MOV.U32 R47, RZ, RZ, R6 ;  /* 0x000000ffff2f1224 */ /* 0x000fe200078e0006 */
[----:B------:R-:W2:Y:S04]  /*4f300*/  LDL R5, [R1+0x189c] ;  /* 0x00189c0001057983 */ /* 0x000ea80000100800 */
[----:B------:R-:W2:Y:S04]  /*4f310*/  LDL R6, [R1+0x1898] ;  /* 0x0018980001067983 */ /* 0x000ea80000100800 */
[----:B------:R3:W2:Y:S04]  /*4f320*/  @P1 LDG.E.U8 R17, desc[UR14][R46.64] ;  /* 0x0000000e2e111981 */ /* 0x0006a8000c1e1100 */
[----:B------:R-:W-:Y:S01]  /*4f330*/  STL [R1+0x134], R33 ;  /* 0x0001342101007387 */ /* 0x000fe20000100800 */
[----:B------:R-:W-:Y:S01]  /*4f340*/  PRMT R45, RZ, 0x7610, R45 ;  /* 0x00007610ff2d7816 */ /* 0x000fe2000000002d */
[----:B---3--:R-:W-:-:S02]  /*4f350*/  @P1 IMAD.MOV.U32 R46, RZ, RZ, R12 ;  /* 0x000000ffff2e1224 */ /* 0x008fc400078e000c */
[----:B----4-:R-:W-:Y:S01]  /*4f360*/  @P1 IMAD.MOV.U32 R47, RZ, RZ, R13 ;  /* 0x000000ffff2f1224 */ /* 0x010fe200078e000d */
[----:B------:R-:W3:Y:S04]  /*4f370*/  LDL R12, [R1+0x18a4] ;  /* 0x0018a400010c7983 */ /* 0x000ee80000100800 */
[----:B------:R-:W4:Y:S04]  /*4f380*/  LDL R13, [R1+0x18a0] ;  /* 0x0018a000010d7983 */ /* 0x000f280000100800 */
[----:B------:R0:W4:Y:S04]  /*4f390*/  @P1 LDG.E.U8 R15, desc[UR14][R46.64] ;  /* 0x0000000e2e0f1981 */ /* 0x000128000c1e1100 */
[----:B------:R-:W-:Y:S01]  /*4f3a0*/  STL [R1+0x128], R19 ;  /* 0x0001281301007387 */ /* 0x000fe20000100800 */
[----:B0-----:R-:W-:-:S02]  /*4f3b0*/  @P2 IMAD.MOV.U32 R46, RZ, RZ, R3 ;  /* 0x000000ffff2e2224 */ /* 0x001fc400078e0003 */
[----:B------:R-:W-:Y:S01]  /*4f3c0*/  @P2 IMAD.MOV.U32 R47, RZ, RZ, R4 ;  /* 0x000000ffff2f2224 */ /* 0x000fe200078e0004 */
[----:B------:R-:W4:Y:S04]  /*4f3d0*/  LDL R3, [R1+0x18ac] ;  /* 0x0018ac0001037983 */ /* 0x000f280000100800 */
[----:B------:R-:W4:Y:S04]  /*4f3e0*/  LDL R4, [R1+0x18a8] ;  /* 0x0018a80001047983 */ /* 0x000f280000100800 */
[----:B------:R0:W4:Y:S02]  /*4f3f0*/  @P2 LDG.E.U8 R45, desc[UR14][R46.64] ;  /* 0x0000000e2e2d2981 */ /* 0x000124000c1e1100 */
[----:B0-----:R-:W-:-:S02]  /*4f400*/  @P2 IMAD.MOV.U32 R47, RZ, RZ, R10 ;  /* 0x000000ffff2f2224 */ /* 0x001fc400078e000a */
[----:B------:R-:W4:Y:S01]  /*4f410*/  LDL R10, [R1+0x18b0] ;  /* 0x0018b000010a7983 */ /* 0x000f220000100800 */
[----:B--2---:R-:W-:-:S03]  /*4f420*/  @P2 IMAD.MOV.U32 R46, RZ, RZ, R9 ;  /* 0x000000ffff2e2224 */ /* 0x004fc600078e0009 */
[----:B------:R-:W2:Y:S01]  /*4f430*/  LDL R9, [R1+0x18b4] ;  /* 0x0018b40001097983 */ /* 0x000ea20000100800 */
[----:B------:R-:W-:Y:S02]  /*4f440*/  PRMT R49, RZ, 0x7610, R49 ;  /* 0x00007610ff317816 */ /* 0x000fe40000000031 */
[----:B------:R-:W-:Y:S02]  /*4f450*/  PRMT R51, RZ, 0x7610, R51 ;  /* 0x00007610ff337816 */ /* 0x000fe40000000033 */
[----:B------:R-:W-:Y:S02]  /*4f460*/  ISETP.GT.AND P1, PT, R20, 0x7b, PT ;  /* 0x0000007b1400780c */ /* 0x000fe40003f24270 */
[----:B------:R0:W2:Y:S01]  /*4f470*/  @P2 LDG.E.U8 R49, desc[UR14][R46.64] ;  /* 0x0000000e2e312981 */ /* 0x0000a2000c1e1100 */
[----:B------:R-:W-:Y:S02]  /*4f480*/  PRMT R53, RZ, 0x7610, R53 ;  /* 0x00007610ff357816 */ /* 0x000fe40000000035 */
[----:B------:R-:W-:Y:S01]  /*4f490*/  PRMT R55, RZ, 0x7610, R55 ;  /* 0x00007610ff377816 */ /* 0x000fe20000000037 */
[----:B0-----:R-:W-:-:S02]  /*4f4a0*/  @P2 IMAD.MOV.U32 R46, RZ, RZ, R5 ;  /* 0x000000ffff2e2224 */ /* 0x001fc400078e0005 */
[----:B------:R-:W-:Y:S01]  /*4f4b0*/  @P2 IMAD.MOV.U32 R47, RZ, RZ, R6 ;  /* 0x000000ffff2f2224 */ /* 0x000fe200078e0006 */
[----:B------:R-:W2:Y:S04]  /*4f4c0*/  LDL R5, [R1+0x18bc] ;  /* 0x0018bc0001057983 */ /* 0x000ea80000100800 */
[----:B------:R-:W2:Y:S04]  /*4f4d0*/  LDL R6, [R1+0x18b8] ;  /* 0x0018b80001067983 */ /* 0x000ea80000100800 */
[----:B------:R3:W2:Y:S02]  /*4f4e0*/  @P2 LDG.E.U8 R51, desc[UR14][R46.64] ;  /* 0x0000000e2e332981 */ /* 0x0006a4000c1e1100 */
[----:B---3--:R-:W-:-:S02]  /*4f4f0*/  @P2 IMAD.MOV.U32 R46, RZ, RZ, R12 ;  /* 0x000000ffff2e2224 */ /* 0x008fc400078e000c */
[----:B----4-:R-:W-:Y:S01]  /*4f500*/  @P2 IMAD.MOV.U32 R47, RZ, RZ, R13 ;  /* 0x000000ffff2f2224 */ /* 0x010fe200078e000d */
[----:B------:R-:W3:Y:S04]  /*4f510*/  LDL R12, [R1+0x18c4] ;  /* 0x0018c400010c7983 */ /* 0x000ee80000100800 */
[----:B------:R-:W4:Y:S04]  /*4f520*/  LDL R13, [R1+0x18c0] ;  /* 0x0018c000010d7983 */ /* 0x000f280000100800 */
[----:B------:R0:W4:Y:S02]  /*4f530*/  @P2 LDG.E.U8 R53, desc[UR14][R46.64] ;  /* 0x0000000e2e352981 */ /* 0x000124000c1e1100 */
[----:B0-----:R-:W-:-:S02]  /*4f540*/  @P1 IMAD.MOV.U32 R46, RZ, RZ, R3 ;  /* 0x000000ffff2e1224 */ /* 0x001fc400078e0003 */
[----:B------:R-:W-:Y:S01]  /*4f550*/  @P1 IMAD.MOV.U32 R47, RZ, RZ, R4 ;  /* 0x000000ffff2f1224 */ /* 0x000fe200078e0004 */
[----:B------:R-:W4:Y:S04]  /*4f560*/  LDL R3, [R1+0x18cc] ;  /* 0x0018cc0001037983 */ /* 0x000f280000100800 */
[----:B------:R-:W4:Y:S04]  /*4f570*/  LDL R4, [R1+0x18c8] ;  /* 0x0018c80001047983 */ /* 0x000f280000100800 */
[----:B------:R0:W4:Y:S04]  /*4f580*/  @P1 LDG.E.U8 R55, desc[UR14][R46.64] ;  /* 0x0000000e2e371981 */ /* 0x000128000c1e1100 */
[----:B------:R1:W-:Y:S01]  /*4f590*/  STL [R1+0x10c], R17 ;  /* 0x00010c1101007387 */ /* 0x0003e20000100800 */
[----:B0-----:R-:W-:-:S03]  /*4f5a0*/  @P1 IMAD.MOV.U32 R47, RZ, RZ, R10 ;  /* 0x000000ffff2f1224 */ /* 0x001fc600078e000a */
[----:B------:R-:W4:Y:S01]  /*4f5b0*/  LDL R10, [R1+0x18d0] ;  /* 0x0018d000010a7983 */ /* 0x000f220000100800 */
[----:B--2---:R-:W-:-:S03]  /*4f5c0*/  @P1 IMAD.MOV.U32 R46, RZ, RZ, R9 ;  /* 0x000000ffff2e1224 */ /* 0x004fc600078e0009 */
[----:B------:R-:W2:Y:S01]  /*4f5d0*/  LDL R9, [R1+0x18d4] ;  /* 0x0018d40001097983 */ /* 0x000ea20000100800 */
[----:B------:R-:W-:Y:S02]  /*4f5e0*/  PRMT R57, RZ, 0x7610, R57 ;  /* 0x00007610ff397816 */ /* 0x000fe40000000039 */
[----:B------:R-:W-:Y:S02]  /*4f5f0*/  PRMT R59, RZ, 0x7610, R59 ;  /* 0x00007610ff3b7816 */ /* 0x000fe4000000003b */
[----:B------:R-:W-:Y:S01]  /*4f600*/  ISETP.GT.AND P2, PT, R20, 0x7c, PT ;  /* 0x0000007c1400780c */ /* 0x000fe20003f44270 */
[----:B------:R0:W-:Y:S04]  /*4f610*/  STL [R1+0x100], R15 ;  /* 0x0001000f01007387 */ /* 0x0001e80000100800 */
[----:B------:R0:W2:Y:S01]  /*4f620*/  @P1 LDG.E.U8 R57, desc[UR14][R46.64] ;  /* 0x0000000e2e391981 */ /* 0x0000a2000c1e1100 */
[----:B------:R-:W-:-:S02]  /*4f630*/  PRMT R61, RZ, 0x7610, R61 ;  /* 0x00007610ff3d7816 */ /* 0x000fc4000000003d */
[----:B------:R-:W-:Y:S01]  /*4f640*/  PRMT R63, RZ, 0x7610, R63 ;  /* 0x00007610ff3f7816 */ /* 0x000fe2000000003f */
[----:B0-----:R-:W-:Y:S02]  /*4f650*/  @P1 IMAD.MOV.U32 R46, RZ, RZ, R5 ;  /* 0x000000ffff2e1224 */ /* 0x001fe400078e0005 */
        /* <DEDUP_REMOVED lines=31> */
[----:B----4-:R-:W-:-:S05]  /*4f850*/  @P2 IMAD.MOV.U32 R47, RZ, RZ, R13 ;  /* 0x000000ffff2f2224 */ /* 0x010fca00078e000d */
[----:B------:R0:W3:Y:S02]  /*4f860*/  @P2 LDG.E.U8 R69, desc[UR14][R46.64] ;  /* 0x0000000e2e452981 */ /* 0x0000e4000c1e1100 */
[----:B0-----:R-:W-:Y:S02]  /*4f870*/  @P1 IMAD.MOV.U32 R46, RZ, RZ, R3 ;  /* 0x000000ffff2e1224 */ /* 0x001fe400078e0003 */
[----:B------:R-:W-:Y:S01]  /*4f880*/  @P1 IMAD.MOV.U32 R47, RZ, RZ, R4 ;  /* 0x000000ffff2f1224 */ /* 0x000fe200078e0004 */
[----:B------:R-:W4:Y:S04]  /*4f890*/  LDL R3, [R1+0x1904] ;  /* 0x0019040001037983 */ /* 0x000f280000100800 */
[----:B------:R-:W3:Y:S04]  /*4f8a0*/  LDL R4, [R1+0x1900] ;  /* 0x0019000001047983 */ /* 0x000ee80000100800 */
[----:B------:R0:W3:Y:S02]  /*4f8b0*/  @P1 LDG.E.U8 R71, desc[UR14][R46.64] ;  /* 0x0000000e2e471981 */ /* 0x0000e4000c1e1100 */
[----:B0-----:R-:W-:-:S02]  /*4f8c0*/  @P1 IMAD.MOV.U32 R47, RZ, RZ, R10 ;  /* 0x000000ffff2f1224 */ /* 0x001fc400078e000a */
[----:B--2---:R-:W-:-:S05]  /*4f8d0*/  @P1 IMAD.MOV.U32 R46, RZ, RZ, R9 ;  /* 0x000000ffff2e1224 */ /* 0x004fca00078e0009 */
[----:B------:R0:W2:Y:S01]  /*4f8e0*/  @P1 LDG.E.U8 R73, desc[UR14][R46.64] ;  /* 0x0000000e2e491981 */ /* 0x0000a2000c1e1100 */
[----:B------:R-:W-:Y:S01]  /*4f8f0*/  PRMT R75, RZ, 0x7610, R75 ;  /* 0x00007610ff4b7816 */ /* 0x000fe2000000004b */
[----:B0-----:R-:W-:Y:S02]  /*4f900*/  @P1 IMAD.MOV.U32 R46, RZ, RZ, R5 ;  /* 0x000000ffff2e1224 */ /* 0x001fe400078e0005 */
[----:B------:R-:W-:-:S05]  /*4f910*/  @P1 IMAD.MOV.U32 R47, RZ, RZ, R6 ;  /* 0x000000ffff2f1224 */ /* 0x000fca00078e0006 */
[----:B------:R4:W4:Y:S04]  /*4f920*/  @P1 LDG.E.U8 R75, desc[UR14][R46.64] ;  /* 0x0000000e2e4b1981 */ /* 0x000928000c1e1100 */
[----:B---3--:R-:W-:Y:S04]  /*4f930*/  STL [R1+0x1e1c], R71 ;  /* 0x001e1c4701007387 */ /* 0x008fe80000100800 */
[----:B-1----:R-:W3:Y:S04]  /*4f940*/  LDL R17, [R1+0x1908] ;  /* 0x0019080001117983 */ /* 0x002ee80000100800 */
[----:B------:R-:W3:Y:S04]  /*4f950*/  LDL R15, [R1+0x190c] ;  /* 0x00190c00010f7983 */ /* 0x000ee80000100800 */
[----:B------:R-:W3:Y:S04]  /*4f960*/  LDL R12, [R1+0x1914] ;  /* 0x00191400010c7983 */ /* 0x000ee80000100800 */
[----:B--2---:R-:W-:Y:S04]  /*4f970*/  STL [R1+0x1e20], R73 ;  /* 0x001e204901007387 */ /* 0x004fe80000100800 */
[----:B------:R-:W2:Y:S04]  /*4f980*/  LDL R13, [R1+0x1910] ;  /* 0x00191000010d7983 */ /* 0x000ea80000100800 */
[----:B------:R-:W2:Y:S04]  /*4f990*/  LDL R10, [R1+0x1918] ;  /* 0x00191800010a7983 */ /* 0x000ea80000100800 */
[----:B------:R-:W2:Y:S04]  /*4f9a0*/  LDL R9, [R1+0x191c] ;  /* 0x00191c0001097983 */ /* 0x000ea80000100800 */
[----:B------:R-:W2:Y:S04]  /*4f9b0*/  LDL R6, [R1+0x1920] ;  /* 0x0019200001067983 */ /* 0x000ea80000100800 */
[----:B------:R-:W2:Y:S01]  /*4f9c0*/  LDL R5, [R1+0x1924] ;  /* 0x0019240001057983 */ /* 0x000ea20000100800 */
[----:B------:R-:W-:-:S02]  /*4f9d0*/  ISETP.GT.AND P2, PT, R20, 0x7e, PT ;  /* 0x0000007e1400780c */ /* 0x000fc40003f44270 */
[----:B------:R-:W-:Y:S01]  /*4f9e0*/  PRMT R77, RZ, 0x7610, R77 ;  /* 0x00007610ff4d7816 */ /* 0x000fe2000000004d */
[----:B----4-:R-:W-:Y:S02]  /*4f9f0*/  @P1 IMAD.MOV.U32 R46, RZ, RZ, R3 ;  /* 0x000000ffff2e1224 */ /* 0x010fe400078e0003 */
[----:B------:R-:W-:Y:S01]  /*4fa00*/  @P1 IMAD.MOV.U32 R47, RZ, RZ, R4 ;  /* 0x000000ffff2f1224 */ /* 0x000fe200078e0004 */
[----:B------:R-:W-:-:S04]  /*4fa10*/  PRMT R14, RZ, 0x7610, R14 ;  /* 0x00007610ff0e7816 */ /* 0x000fc8000000000e */
[----:B------:R3:W4:Y:S01]  /*4fa20*/  @P1 LDG.E.U8 R77, desc[UR14][R46.64] ;  /* 0x0000000e2e4d1981 */ /* 0x000722000c1e1100 */
[----:B------:R-:W-:Y:S02]  /*4fa30*/  PRMT R11, RZ, 0x7610, R11 ;  /* 0x00007610ff0b7816 */ /* 0x000fe4000000000b */
[----:B------:R-:W-:Y:S02]  /*4fa40*/  PRMT R7, RZ, 0x7610, R7 ;  /* 0x00007610ff077816 */ /* 0x000fe40000000007 */
[----:B------:R-:W-:Y:S01]  /*4fa50*/  PRMT R16, RZ, 0x7610, R16 ;  /* 0x00007610ff107816 */ /* 0x000fe20000000010 */
[----:B------:R0:W-:Y:S04]  /*4fa60*/  STL [R1+0x1e24], R75 ;  /* 0x001e244b01007387 */ /* 0x0001e80000100800 */
[----:B------:R-:W4:Y:S04]  /*4fa70*/  LDL R4, [R1+0x1928] ;  /* 0x0019280001047983 */ /* 0x000f280000100800 */
[----:B------:R-:W4:Y:S01]  /*4fa80*/  LDL R3, [R1+0x192c] ;  /* 0x00192c0001037983 */ /* 0x000f220000100800 */
[----:B---3--:R-:W-:-:S02]  /*4fa90*/  @P2 IMAD.MOV.U32 R47, RZ, RZ, R17 ;  /* 0x000000ffff2f2224 */ /* 0x008fc400078e0011 */
[----:B------:R-:W-:-:S05]  /*4faa0*/  @P2 IMAD.MOV.U32 R46, RZ, RZ, R15 ;  /* 0x000000ffff2e2224 */ /* 0x000fca00078e000f */
[----:B------:R1:W3:Y:S02]  /*4fab0*/  @P2 LDG.E.U8 R14, desc[UR14][R46.64] ;  /* 0x0000000e2e0e2981 */ /* 0x0002e4000c1e1100 */
[----:B-1----:R-:W-:Y:S02]  /*4fac0*/  @P2 IMAD.MOV.U32 R46, RZ, RZ, R12 ;  /* 0x000000ffff2e2224 */ /* 0x002fe400078e000c */
[----:B--2---:R-:W-:-:S05]  /*4fad0*/  @P2 IMAD.MOV.U32 R47, RZ, RZ, R13 ;  /* 0x000000ffff2f2224 */ /* 0x004fca00078e000d */
[----:B------:R1:W2:Y:S02]  /*4fae0*/  @P2 LDG.E.U8 R11, desc[UR14][R46.64] ;  /* 0x0000000e2e0b2981 */ /* 0x0002a4000c1e1100 */
[----:B-1----:R-:W-:Y:S02]  /*4faf0*/  @P2 IMAD.MOV.U32 R46, RZ, RZ, R9 ;  /* 0x000000ffff2e2224 */ /* 0x002fe400078e0009 */
[----:B------:R-:W-:-:S05]  /*4fb00*/  @P2 IMAD.MOV.U32 R47, RZ, RZ, R10 ;  /* 0x000000ffff2f2224 */ /* 0x000fca00078e000a */
[----:B------:R1:W2:Y:S02]  /*4fb10*/  @P2 LDG.E.U8 R7, desc[UR14][R46.64] ;  /* 0x0000000e2e072981 */ /* 0x0002a4000c1e1100 */
[----:B-1----:R-:W-:Y:S02]  /*4fb20*/  @P2 IMAD.MOV.U32 R46, RZ, RZ, R5 ;  /* 0x000000ffff2e2224 */ /* 0x002fe400078e0005 */
[----:B------:R-:W-:-:S05]  /*4fb30*/  @P2 IMAD.MOV.U32 R47, RZ, RZ, R6 ;  /* 0x000000ffff2f2224 */ /* 0x000fca00078e0006 */
[----:B------:R1:W2:Y:S01]  /*4fb40*/  @P2 LDG.E.U8 R16, desc[UR14][R46.64] ;  /* 0x0000000e2e102981 */ /* 0x0002a2000c1e1100 */
[----:B------:R-:W-:-:S03]  /*4fb50*/  ISETP.GT.AND P1, PT, R20, 0x7f, PT ;  /* 0x0000007f1400780c */ /* 0x000fc60003f24270 */
[----:B----4-:R4:W-:Y:S01]  /*4fb60*/  STL [R1+0x1e28], R77 ;  /* 0x001e284d01007387 */ /* 0x0109e20000100800 */
[----:B------:R-:W-:-:S09]  /*4fb70*/  PRMT R2, RZ, 0x7610, R2 ;  /* 0x00007610ff027816 */ /* 0x000fd20000000002 */
[----:B-1----:R-:W-:Y:S02]  /*4fb80*/  @P1 IMAD.MOV.U32 R46, RZ, RZ, R3 ;  /* 0x000000ffff2e1224 */ /* 0x002fe400078e0003 */
[----:B------:R-:W-:-:S05]  /*4fb90*/  @P1 IMAD.MOV.U32 R47, RZ, RZ, R4 ;  /* 0x000000ffff2f1224 */ /* 0x000fca00078e0004 */
[----:B------:R-:W3:Y:S04]  /*4fba0*/  @P1 LDG.E.U8 R2, desc[UR14][R46.64] ;  /* 0x0000000e2e021981 */ /* 0x000ee8000c1e1100 */
[----:B--2---:R-:W-:Y:S04]  /*4fbb0*/  STL [R1+0x1d7c], R16 ;  /* 0x001d7c1001007387 */ /* 0x004fe80000100800 */
[----:B0-----:R-:W2:Y:S04]  /*4fbc0*/  LDL R75, [R1+0x1934] ;  /* 0x00193400014b7983 */ /* 0x001ea80000100800 */
[----:B----4-:R-:W4:Y:S04]  /*4fbd0*/  LDL R77, [R1+0x1930] ;  /* 0x00193000014d7983 */ /* 0x010f280000100800 */
[----:B------:R-:W4:Y:S04]  /*4fbe0*/  LDL R36, [R1+0x193c] ;  /* 0x00193c0001247983 */ /* 0x000f280000100800 */
[----:B------:R-:W4:Y:S04]  /*4fbf0*/  LDL R71, [R1+0x1938] ;  /* 0x0019380001477983 */ /* 0x000f280000100800 */
[----:B------:R-:W4:Y:S04]  /*4fc00*/  LDL R34, [R1+0x1944] ;  /* 0x0019440001227983 */ /* 0x000f280000100800 */
[----:B------:R-:W4:Y:S04]  /*4fc10*/  LDL R35, [R1+0x1940] ;  /* 0x0019400001237983 */ /* 0x000f280000100800 */
[----:B------:R-:W4:Y:S04]  /*4fc20*/  LDL.LU R33, [R1+0x6a8] ;  /* 0x0006a80001217983 */ /* 0x000f280000300800 */
[----:B------:R-:W4:Y:S04]  /*4fc30*/  LDL.LU R64, [R1+0x6a0] ;  /* 0x0006a00001407983 */ /* 0x000f280000300800 */
[----:B------:R-:W4:Y:S04]  /*4fc40*/  LDL.LU R66, [R1+0x698] ;  /* 0x0006980001427983 */ /* 0x000f280000300800 */
[----:B------:R-:W4:Y:S04]  /*4fc50*/  LDL.LU R68, [R1+0x690] ;  /* 0x0006900001447983 */ /* 0x000f280000300800 */
[----:B------:R-:W4:Y:S04]  /*4fc60*/  LDL.LU R70, [R1+0x618] ;  /* 0x0006180001467983 */ /* 0x000f280000300800 */
[----:B------:R-:W4:Y:S04]  /*4fc70*/  LDL.LU R15, [R1+0x610] ;  /* 0x00061000010f7983 */ /* 0x000f280000300800 */
[----:B------:R0:W-:Y:S01]  /*4fc80*/  STL [R1+0xbc], R7 ;  /* 0x0000bc0701007387 */ /* 0x0001e20000100800 */
[----:B------:R-:W-:-:S02]  /*4fc90*/  PRMT R73, RZ, 0x7610, R73 ;  /* 0x00007610ff497816 */ /* 0x000fc40000000049 */
[----:B------:R-:W-:Y:S01]  /*4fca0*/  PRMT R8, RZ, 0x7610, R8 ;  /* 0x00007610ff087816 */ /* 0x000fe20000000008 */
[----:B0-----:R-:W4:Y:S04]  /*4fcb0*/  LDL.LU R7, [R1+0x608] ;  /* 0x0006080001077983 */ /* 0x001f280000300800 */
[----:B------:R-:W4:Y:S04]  /*4fcc0*/  LDL.LU R6, [R1+0x600] ;  /* 0x0006000001067983 */ /* 0x000f280000300800 */
[----:B------:R-:W4:Y:S04]  /*4fcd0*/  LDL.LU R5, [R1+0x588] ;  /* 0x0005880001057983 */ /* 0x000f280000300800 */
[----:B---3--:R0:W-:Y:S04]  /*4fce0*/  STL [R1+0xd4], R14 ;  /* 0x0000d40e01007387 */ /* 0x0081e80000100800 */
[----:B0-----:R-:W3:Y:S04]  /*4fcf0*/  LDL.LU R14, [R1+0x580] ;  /* 0x00058000010e7983 */ /* 0x001ee80000300800 */
[----:B------:R-:W3:Y:S04]  /*4fd00*/  LDL.LU R9, [R1+0x578] ;  /* 0x0005780001097983 */ /* 0x000ee80000300800 */
[----:B------:R-:W3:Y:S04]  /*4fd10*/  LDL.LU R17, [R1+0x570] ;  /* 0x0005700001117983 */ /* 0x000ee80000300800 */
[----:B------:R0:W-:Y:S04]  /*4fd20*/  STL [R1+0xa4], R2 ;  /* 0x0000a40201007387 */ /* 0x0001e80000100800 */
[----:B------:R1:W-:Y:S01]  /*4fd30*/  STL [R1+0xc8], R11 ;  /* 0x0000c80b01007387 */ /* 0x0003e20000100800 */
[----:B------:R-:W-:-:S03]  /*4fd40*/  PRMT R16, RZ, 0x7610, R16 ;  /* 0x00007610ff107816 */ /* 0x000fc60000000010 */
[----:B0-----:R-:W3:Y:S04]  /*4fd50*/  LDL.LU R2, [R1+0x4f8] ;  /* 0x0004f80001027983 */ /* 0x001ee80000300800 */
[----:B------:R-:W3:Y:S04]  /*4fd60*/  LDL.LU R3, [R1+0x4f0] ;  /* 0x0004f00001037983 */ /* 0x000ee80000300800 */
[----:B------:R-:W3:Y:S04]  /*4fd70*/  LDL.LU R4, [R1+0x4e8] ;  /* 0x0004e80001047983 */ /* 0x000ee80000300800 */
[----:B------:R-:W3:Y:S04]  /*4fd80*/  LDL.LU R12, [R1+0x4e0] ;  /* 0x0004e000010c7983 */ /* 0x000ee80000300800 */
[----:B-1----:R-:W3:Y:S04]  /*4fd90*/  LDL.LU R11, [R1+0x468] ;  /* 0x00046800010b7983 */ /* 0x002ee80000300800 */
[----:B------:R-:W3:Y:S04]  /*4fda0*/  LDL.LU R13, [R1+0x460] ;  /* 0x00046000010d7983 */ /* 0x000ee80000300800 */
[----:B------:R-:W3:Y:S04]  /*4fdb0*/  LDL.LU R19, [R1+0x458] ;  /* 0x0004580001137983 */ /* 0x000ee80000300800 */
[----:B------:R-:W3:Y:S01]  /*4fdc0*/  LDL.LU R10, [R1+0x450] ;  /* 0x00045000010a7983 */ /* 0x000ee20000300800 */
[----:B--2---:R-:W-:-:S02]  /*4fdd0*/  @P1 IMAD.MOV.U32 R46, RZ, RZ, R75 ;  /* 0x000000ffff2e1224 */ /* 0x004fc400078e004b */
[----:B----4-:R-:W-:-:S05]  /*4fde0*/  @P1 IMAD.MOV.U32 R47, RZ, RZ, R77 ;  /* 0x000000ffff2f1224 */ /* 0x010fca00078e004d */
[----:B------:R0:W2:Y:S02]  /*4fdf0*/  @P1 LDG.E.U8 R73, desc[UR14][R46.64] ;  /* 0x0000000e2e491981 */ /* 0x0000a4000c1e1100 */
[----:B0-----:R-:W-:Y:S02]  /*4fe00*/  @P1 IMAD.MOV.U32 R46, RZ, RZ, R36 ;  /* 0x000000ffff2e1224 */ /* 0x001fe400078e0024 */
[----:B------:R-:W-:-:S05]  /*4fe10*/  @P1 IMAD.MOV.U32 R47, RZ, RZ, R71 ;  /* 0x000000ffff2f1224 */ /* 0x000fca00078e0047 */
[----:B------:R0:W4:Y:S02]  /*4fe20*/  @P1 LDG.E.U8 R8, desc[UR14][R46.64] ;  /* 0x0000000e2e081981 */ /* 0x000124000c1e1100 */
[----:B0-----:R-:W-:Y:S02]  /*4fe30*/  @P1 IMAD.MOV.U32 R46, RZ, RZ, R34 ;  /* 0x000000ffff2e1224 */ /* 0x001fe400078e0022 */
[----:B------:R-:W-:-:S05]  /*4fe40*/  @P1 IMAD.MOV.U32 R47, RZ, RZ, R35 ;  /* 0x000000ffff2f1224 */ /* 0x000fca00078e0023 */
[----:B------:R-:W2:Y:S01]  /*4fe50*/  @P1 LDG.E.U8 R16, desc[UR14][R46.64] ;  /* 0x0000000e2e101981 */ /* 0x000ea2000c1e1100 */
[----:B------:R-:W0:Y:S01]  /*4fe60*/  S2R R0, SR_TID.X ;  /* 0x0000000000007919 */ /* 0x000e220000002100 */
[----:B------:R-:W-:Y:S01]  /*4fe70*/  BAR.SYNC.DEFER_BLOCKING 0x0 ;  /* 0x0000000000007b1d */ /* 0x000fe20000010000 */
[----:B0-----:R-:W-:-:S05]  /*4fe80*/  LOP3.LUT R0, R0, 0x7f, RZ, 0xc0, !PT ;  /* 0x0000007f00007812 */ /* 0x001fca00078ec0ff */
[----:B---3--:R0:W-:Y:S04]  /*4fe90*/  STS.U8 [R0+UR4+0x1cc00], R12 ;  /* 0x01cc000c00007988 */ /* 0x0081e80008000004 */
[----:B------:R1:W-:Y:S04]  /*4fea0*/  STS.U8 [R0+UR4+0x11000], R11 ;  /* 0x0110000b00007988 */ /* 0x0003e80008000004 */
[----:B------:R3:W-:Y:S01]  /*4feb0*/  STS.U8 [R0+UR4+0x1d000], R10 ;  /* 0x01d0000a00007988 */ /* 0x0007e20008000004 */
[----:B------:R-:W-:-:S03]  /*4fec0*/  ISETP.GE.AND P1, PT, R0, R20, PT ;  /* 0x000000140000720c */ /* 0x000fc60003f26270 */
        /* <DEDUP_REMOVED lines=17> */
[----:B----4-:R-:W-:Y:S04]  /*4ffe0*/  STL [R1+0x1d10], R8 ;  /* 0x001d100801007387 */ /* 0x010fe80000100800 */
[----:B0-----:R-:W4:Y:S04]  /*4fff0*/  LDL.LU R12, [R1+0x3e4] ;  /* 0x0003e400010c7983 */ /* 0x001f280000300800 */
[----:B-1----:R-:W4:Y:S04]  /*50000*/  LDL.LU R11, [R1+0x3dc] ;  /* 0x0003dc00010b7983 */ /* 0x002f280000300800 */
[----:B--2---:R-:W-:Y:S04]  /*50010*/  STL [R1+0x98], R73 ;  /* 0x0000984901007387 */ /* 0x004fe80000100800 */
[----:B---3--:R-:W2:Y:S04]  /*50020*/  LDL.LU R10, [R1+0x3d4] ;  /* 0x0003d400010a7983 */ /* 0x008ea80000300800 */
[----:B------:R-:W3:Y:S04]  /*50030*/  LDL.LU R20, [R1+0x3cc] ;  /* 0x0003cc0001147983 */ /* 0x000ee80000300800 */
[----:B------:R-:W3:Y:S04]  /*50040*/  LDL.LU R46, [R1+0x364] ;  /* 0x00036400012e7983 */ /* 0x000ee80000300800 */
[----:B------:R-:W3:Y:S04]  /*50050*/  LDL.LU R47, [R1+0x35c] ;  /* 0x00035c00012f7983 */ /* 0x000ee80000300800 */
[----:B------:R0:W-:Y:S04]  /*50060*/  STL [R1+0x84], R16 ;  /* 0x0000841001007387 */ /* 0x0001e80000100800 */
        /* <DEDUP_REMOVED lines=25> */
[----:B----4-:R0:W-:Y:S04]  /*50200*/  STS.U8 [R0+UR4+0x11400], R12 ;  /* 0x0114000c00007988 */ /* 0x0101e80008000004 */
[----:B------:R1:W-:Y:S04]  /*50210*/  STS.U8 [R0+UR4+0x15400], R11 ;  /* 0x0154000b00007988 */ /* 0x0003e80008000004 */
[----:B--2---:R2:W-:Y:S04]  /*50220*/  STS.U8 [R0+UR4+0x19400], R10 ;  /* 0x0194000a00007988 */ /* 0x0045e80008000004 */
[----:B0-----:R-:W4:Y:S04]  /*50230*/  LDL.LU R12, [R1+0x1e60] ;  /* 0x001e6000010c7983 */ /* 0x001f280000300800 */
[----:B-1----:R-:W4:Y:S04]  /*50240*/  LDL.LU R11, [R1+0x1e5c] ;  /* 0x001e5c00010b7983 */ /* 0x002f280000300800 */
[----:B--2---:R-:W2:Y:S04]  /*50250*/  LDL.LU R10, [R1+0x1e58] ;  /* 0x001e5800010a7983 */ /* 0x004ea80000300800 */
        /* <DEDUP_REMOVED lines=8> */
[----:B---3--:R-:W3:Y:S04]  /*502e0*/  LDL.LU R66, [R1+0x678] ;  /* 0x0006780001427983 */ /* 0x008ee80000300800 */
[----:B------:R-:W3:Y:S04]  /*502f0*/  LDL.LU R68, [R1+0x670] ;  /* 0x0006700001447983 */ /* 0x000ee80000300800 */
[----:B------:R-:W3:Y:S04]  /*50300*/  LDL.LU R70, [R1+0x5f8] ;  /* 0x0005f80001467983 */ /* 0x000ee80000300800 */
[----:B------:R0:W-:Y:S04]  /*50310*/  STS.U8 [R0+UR4+0x12800], R7 ;  /* 0x0128000700007988 */ /* 0x0001e80008000004 */
[----:B------:R-:W3:Y:S04]  /*50320*/  LDL.LU R15, [R1+0x5f0] ;  /* 0x0005f000010f7983 */ /* 0x000ee80000300800 */
        /* <DEDUP_REMOVED lines=20> */
[----:B------:R-:W4:Y:S04]  /*50470*/  LDL.LU R19, [R1+0x448] ;  /* 0x0004480001137983 */ /* 0x000f280000300800 */
        /* <DEDUP_REMOVED lines=23> */
[----:B0-----:R-:W4:Y:S04]  /*505f0*/  LDL.LU R18, [R1+0x434] ;  /* 0x0004340001127983 */ /* 0x001f280000300800 */
[----:B--2---:R0:W-:Y:S02]  /*50600*/  STS.U8 [R0+UR4+0x1f000], R10 ;  /* 0x01f0000a00007988 */ /* 0x0041e40008000004 */
[----:B0-----:R-:W-:-:S05]  /*50610*/  LOP3.LUT R10, R0, 0x10, RZ, 0x3c, !PT ;  /* 0x00000010000a7812 */ /* 0x001fca00078e3cff */
[----:B---3--:R0:W-:Y:S04]  /*50620*/  STS.U8 [R10+UR4+0x1cc80], R13 ;  /* 0x01cc800d0a007988 */ /* 0x0081e80008000004 */
[----:B----4-:R1:W-:Y:S04]  /*50630*/  STS.U8 [R10+UR4+0x11080], R19 ;  /* 0x011080130a007988 */ /* 0x0103e80008000004 */
[----:B0-----:R-:W2:Y:S04]  /*50640*/  LDL.LU R13, [R1+0x430] ;  /* 0x00043000010d7983 */ /* 0x001ea80000300800 */
[----:B-1----:R-:W3:Y:S04]  /*50650*/  LDL.LU R19, [R1+0x42c] ;  /* 0x00042c0001137983 */ /* 0x002ee80000300800 */
[----:B------:R-:W4:Y:S04]  /*50660*/  LDL.LU R0, [R1+0x3c4] ;  /* 0x0003c40001007983 */ /* 0x000f280000300800 */
[----:B------:R-:W4:Y:S04]  /*50670*/  LDL.LU R20, [R1+0x3b4] ;  /* 0x0003b40001147983 */ /* 0x000f280000300800 */
[----:B------:R0:W-:Y:S04]  /*50680*/  STS.U8 [R10+UR4+0x18c80], R4 ;  /* 0x018c80040a007988 */ /* 0x0001e80008000004 */
        /* <DEDUP_REMOVED lines=10> */
[----:B------:R0:W-:Y:S04]  /*50730*/  STS.U8 [R10+UR4+0x10080], R33 ;  /* 0x010080210a007988 */ /* 0x0001e80008000004 */
        /* <DEDUP_REMOVED lines=30> */
[----:B--2---:R0:W-:Y:S04]  /*50920*/  STS.U8 [R10+UR4+0x19080], R13 ;  /* 0x0190800d0a007988 */ /* 0x0041e80008000004 */
[----:B---3--:R1:W-:Y:S04]  /*50930*/  STS.U8 [R10+UR4+0x1d080], R19 ;  /* 0x01d080130a007988 */ /* 0x0083e80008000004 */
[----:B0-----:R-:W2:Y:S04]  /*50940*/  LDL.LU R13, [R1+0x1e54] ;  /* 0x001e5400010d7983 */ /* 0x001ea80000300800 */
[----:B-1----:R-:W3:Y:S04]  /*50950*/  LDL.LU R19, [R1+0x1e50] ;  /* 0x001e500001137983 */ /* 0x002ee80000300800 */
[----:B----4-:R0:W-:Y:S04]  /*50960*/  STS.U8 [R10+UR4+0x1d480], R4 ;  /* 0x01d480040a007988 */ /* 0x0101e80008000004 */
[----:B0-----:R-:W4:Y:S04]  /*50970*/  LDL.LU R4, [R1+0x48] ;  /* 0x0000480001047983 */ /* 0x001f280000300800 */
[----:B------:R0:W-:Y:S04]  /*50980*/  STS.U8 [R10+UR4+0x1a080], R64 ;  /* 0x01a080400a007988 */ /* 0x0001e80008000004 */
[----:B0-----:R-:W4:Y:S04]  /*50990*/  LDL.LU R64, [R1+0x66c] ;  /* 0x00066c0001407983 */ /* 0x001f280000300800 */
[----:B------:R0:W-:Y:S04]  /*509a0*/  STS.U8 [R10+UR4+0x1ec80], R18 ;  /* 0x01ec80120a007988 */ /* 0x0001e80008000004 */
[----:B0-----:R-:W4:Y:S04]  /*509b0*/  LDL.LU R18, [R1+0x668] ;  /* 0x0006680001127983 */ /* 0x001f280000300800 */
[----:B---3--:R0:W-:Y:S04]  /*509c0*/  STS.U8 [R10+UR4+0x13080], R19 ;  /* 0x013080130a007988 */ /* 0x0081e80008000004 */
[----:B0-----:R-:W3:Y:S04]  /*509d0*/  LDL.LU R19, [R1+0x664] ;  /* 0x0006640001137983 */ /* 0x001ee80000300800 */
[----:B--2---:R0:W-:Y:S04]  /*509e0*/  STS.U8 [R10+UR4+0x17080], R13 ;  /* 0x0170800d0a007988 */ /* 0x0041e80008000004 */
[----:B0-----:R-:W2:Y:S04]  /*509f0*/  LDL.LU R13, [R1+0x660] ;  /* 0x00066000010d7983 */ /* 0x001ea80000300800 */
        /* <DEDUP_REMOVED lines=24> */
[----:B------:R-:W2:Y:S01]  /*50b80*/  LDL.LU R2, [R1+0x4b0] ;  /* 0x0004b00001027983 */ /* 0x000ea20000300800 */
[----:B------:R-:W-:-:S03]  /*50b90*/  LOP3.LUT R11, R11, 0x7f, RZ, 0xc0, !PT ;  /* 0x0000007f0b0b7812 */ /* 0x000fc600078ec0ff */
[----:B----4-:R0:W-:Y:S04]  /*50ba0*/  STS.U8 [R10+UR4+0x1b080], R4 ;  /* 0x01b080040a007988 */ /* 0x0101e80008000004 */
[----:B------:R-:W4:Y:S01]  /*50bb0*/  LDL.LU R3, [R1+0x4ac] ;  /* 0x0004ac0001037983 */ /* 0x000f220000300800 */
[----:B------:R-:W-:-:S03]  /*50bc0*/  LOP3.LUT R11, R11, 0x20, RZ, 0x3c, !PT ;  /* 0x000000200b0b7812 */ /* 0x000fc600078e3cff */
[----:B------:R-:W-:Y:S04]  /*50bd0*/  STS.U8 [R10+UR4+0x11480], R0 ;  /* 0x011480000a007988 */ /* 0x000fe80008000004 */
[----:B------:R-:W-:Y:S04]  /*50be0*/  STS.U8 [R10+UR4+0x15480], R20 ;  /* 0x015480140a007988 */ /* 0x000fe80008000004 */
[----:B------:R-:W-:Y:S04]  /*50bf0*/  STS.U8 [R10+UR4+0x19480], R46 ;  /* 0x0194802e0a007988 */ /* 0x000fe80008000004 */
[----:B------:R-:W-:Y:S04]  /*50c00*/  STS.U8 [R10+UR4+0x11880], R47 ;  /* 0x0118802f0a007988 */ /* 0x000fe80008000004 */
        /* <DEDUP_REMOVED lines=23> */
[----:B0-----:R-:W4:Y:S04]  /*50d80*/  LDL.LU R18, [R1+0x424] ;  /* 0x0004240001127983 */ /* 0x001f280000300800 */
[----:B---3--:R0:W-:Y:S04]  /*50d90*/  STS.U8 [R11+UR4+0x18100], R19 ;  /* 0x018100130b007988 */ /* 0x0081e80008000004 */
[----:B0-----:R-:W3:Y:S04]  /*50da0*/  LDL.LU R19, [R1+0x420] ;  /* 0x0004200001137983 */ /* 0x001ee80000300800 */
        /* <DEDUP_REMOVED lines=36> */
[----:B----4-:R0:W-:Y:S04]  /*50ff0*/  STS.U8 [R11+UR4+0x1cd00], R3 ;  /* 0x01cd00030b007988 */ /* 0x0101e80008000004 */
[----:B------:R-:W4:Y:S04]  /*51000*/  LDL.LU R2, [R1+0x124] ;  /* 0x0001240001027983 */ /* 0x000f280000300800 */
[----:B------:R1:W-:Y:S04]  /*51010*/  STS.U8 [R11+UR4+0x11100], R4 ;  /* 0x011100040b007988 */ /* 0x0003e80008000004 */
[----:B0-----:R-:W4:Y:S04]  /*51020*/  LDL.LU R3, [R1+0x120] ;  /* 0x0001200001037983 */ /* 0x001f280000300800 */
[----:B-1----:R-:W4:Y:S04]  /*51030*/  LDL.LU R4, [R1+0xb8] ;  /* 0x0000b80001047983 */ /* 0x002f280000300800 */
[----:B------:R0:W-:Y:S04]  /*51040*/  STS.U8 [R11+UR4+0x15100], R18 ;  /* 0x015100120b007988 */ /* 0x0001e80008000004 */
[----:B0-----:R-:W4:Y:S04]  /*51050*/  LDL.LU R18, [R1+0xb4] ;  /* 0x0000b40001127983 */ /* 0x001f280000300800 */
[----:B---3--:R0:W-:Y:S04]  /*51060*/  STS.U8 [R11+UR4+0x19100], R19 ;  /* 0x019100130b007988 */ /* 0x0081e80008000004 */
[----:B0-----:R-:W3:Y:S04]  /*51070*/  LDL.LU R19, [R1+0xac] ;  /* 0x0000ac0001137983 */ /* 0x001ee80000300800 */
[----:B--2---:R0:W-:Y:S04]  /*51080*/  STS.U8 [R11+UR4+0x1d100], R13 ;  /* 0x01d1000d0b007988 */ /* 0x0041e80008000004 */
[----:B0-----:R-:W2:Y:S04]  /*51090*/  LDL.LU R13, [R1+0xa8] ;  /* 0x0000a800010d7983 */ /* 0x001ea80000300800 */
[----:B------:R0:W-:Y:S04]  /*510a0*/  STS.U8 [R11+UR4+0x19d00], R33 ;  /* 0x019d00210b007988 */ /* 0x0001e80008000004 */
[----:B------:R1:W-:Y:S04]  /*510b0*/  STS.U8 [R11+UR4+0x1dd00], R64 ;  /* 0x01dd00400b007988 */ /* 0x0003e80008000004 */
[----:B0-----:R-:W2:Y:S04]  /*510c0*/  LDL.LU R33, [R1+0x40] ;  /* 0x0000400001217983 */ /* 0x001ea80000300800 */
[----:B------:R0:W-:Y:S04]  /*510d0*/  STS.U8 [R11+UR4+0x12100], R66 ;  /* 0x012100420b007988 */ /* 0x0001e80008000004 */
[----:B------:R0:W-:Y:S04]  /*510e0*/  STS.U8 [R11+UR4+0x16100], R68 ;  /* 0x016100440b007988 */ /* 0x0001e80008000004 */
[----:B------:R0:W-:Y:S04]  /*510f0*/  STS.U8 [R11+UR4+0x1a100], R70 ;  /* 0x01a100460b007988 */ /* 0x0001e80008000004 */
[----:B------:R0:W-:Y:S04]  /*51100*/  STS.U8 [R11+UR4+0x1e100], R15 ;  /* 0x01e1000f0b007988 */ /* 0x0001e80008000004 */
[----:B------:R0:W-:Y:S04]  /*51110*/  STS.U8 [R11+UR4+0x12500], R7 ;  /* 0x012500070b007988 */ /* 0x0001e80008000004 */
[----:B-1----:R-:W2:Y:S04]  /*51120*/  LDL.LU R64, [R1+0x3c] ;  /* 0x00003c0001407983 */ /* 0x002ea80000300800 */
[----:B0-----:R-:W2:Y:S04]  /*51130*/  LDL.LU R66, [R1+0x38] ;  /* 0x0000380001427983 */ /* 0x001ea80000300800 */
        /* <DEDUP_REMOVED lines=9> */
[----:B----4-:R4:W-:Y:S04]  /*511d0*/  STS.U8 [R11+UR4+0x1a900], R2 ;  /* 0x01a900020b007988 */ /* 0x0109e80008000004 */
[----:B0-----:R-:W2:Y:S04]  /*511e0*/  LDL.LU R6, [R1+0x5cc] ;  /* 0x0005cc0001067983 */ /* 0x001ea80000300800 */
[----:B-1----:R-:W2:Y:S04]  /*511f0*/  LDL.LU R5, [R1+0x5c8] ;  /* 0x0005c80001057983 */ /* 0x002ea80000300800 */
[----:B------:R-:W2:Y:S04]  /*51200*/  LDL.LU R14, [R1+0x5c4] ;  /* 0x0005c400010e7983 */ /* 0x000ea80000300800 */
[----:B------:R-:W2:Y:S04]  /*51210*/  LDL.LU R9, [R1+0x5c0] ;  /* 0x0005c00001097983 */ /* 0x000ea80000300800 */
[----:B------:R-:W2:Y:S04]  /*51220*/  LDL.LU R17, [R1+0x53c] ;  /* 0x00053c0001117983 */ /* 0x000ea80000300800 */
[----:B------:R0:W-:Y:S04]  /*51230*/  STS.U8 [R11+UR4+0x1e900], R3 ;  /* 0x01e900030b007988 */ /* 0x0001e80008000004 */
[----:B----4-:R-:W4:Y:S04]  /*51240*/  LDL.LU R2, [R1+0x538] ;  /* 0x0005380001027983 */ /* 0x010f280000300800 */
        /* <DEDUP_REMOVED lines=45> */
[----:B------:R1:W-:Y:S04]  /*51520*/  STS.U8 [R12+UR4+0x1c580], R9 ;  /* 0x01c580090c007988 */ /* 0x0003e80008000004 */
[----:B------:R0:W-:Y:S04]  /*51530*/  STS.U8 [R12+UR4+0x10980], R17 ;  /* 0x010980110c007988 */ /* 0x0001e80008000004 */
[----:B----4-:R4:W-:Y:S04]  /*51540*/  STS.U8 [R12+UR4+0x14980], R2 ;  /* 0x014980020c007988 */ /* 0x0109e80008000004 */
[----:B------:R1:W-:Y:S04]  /*51550*/  STS.U8 [R12+UR4+0x18980], R3 ;  /* 0x018980030c007988 */ /* 0x0003e80008000004 */
[----:B------:R4:W-:Y:S04]  /*51560*/  STS.U8 [R12+UR4+0x1c980], R4 ;  /* 0x01c980040c007988 */ /* 0x0009e80008000004 */
[----:B0-----:R-:W2:Y:S04]  /*51570*/  LDL.LU R14, [R1+0x49c] ;  /* 0x00049c00010e7983 */ /* 0x001ea80000300800 */
[----:B-1----:R-:W2:Y:S04]  /*51580*/  LDL.LU R9, [R1+0x418] ;  /* 0x0004180001097983 */ /* 0x002ea80000300800 */
[----:B------:R-:W2:Y:S04]  /*51590*/  LDL.LU R17, [R1+0x414] ;  /* 0x0004140001117983 */ /* 0x000ea80000300800 */
[----:B----4-:R-:W4:Y:S04]  /*515a0*/  LDL.LU R2, [R1+0x410] ;  /* 0x0004100001027983 */ /* 0x010f280000300800 */
[----:B------:R-:W4:Y:S04]  /*515b0*/  LDL.LU R3, [R1+0x40c] ;  /* 0x00040c0001037983 */ /* 0x000f280000300800 */
[----:B------:R-:W4:Y:S04]  /*515c0*/  LDL.LU R4, [R1+0x398] ;  /* 0x0003980001047983 */ /* 0x000f280000300800 */
        /* <DEDUP_REMOVED lines=66> */
[----:B------:R0:W-:Y:S04]  /*519f0*/  STS.U8 [R12+UR4+0x1e980], R7 ;  /* 0x01e980070c007988 */ /* 0x0001e80008000004 */
[----:B------:R1:W-:Y:S04]  /*51a00*/  STS.U8 [R12+UR4+0x12d80], R6 ;  /* 0x012d80060c007988 */ /* 0x0003e80008000004 */
[----:B------:R1:W-:Y:S04]  /*51a10*/  STS.U8 [R12+UR4+0x16d80], R5 ;  /* 0x016d80050c007988 */ /* 0x0003e80008000004 */
[----:B0-----:R-:W2:Y:S04]  /*51a20*/  LDL.LU R7, [R1+0x524] ;  /* 0x0005240001077983 */ /* 0x001ea80000300800 */
[----:B-1----:R-:W2:Y:S04]  /*51a30*/  LDL.LU R6, [R1+0x520] ;  /* 0x0005200001067983 */ /* 0x002ea80000300800 */
[----:B------:R-:W2:Y:S04]  /*51a40*/  LDL.LU R5, [R1+0x498] ;  /* 0x0004980001057983 */ /* 0x000ea80000300800 */
[----:B----4-:R-:W-:Y:S04]  /*51a50*/  STS.U8 [R12+UR4+0x1f180], R2 ;  /* 0x01f180020c007988 */ /* 0x010fe80008000004 */
[----:B------:R0:W-:Y:S04]  /*51a60*/  STS.U8 [R12+UR4+0x17180], R4 ;  /* 0x017180040c007988 */ /* 0x0001e80008000004 */
[----:B------:R1:W-:Y:S04]  /*51a70*/  STS.U8 [R12+UR4+0x1b180], R3 ;  /* 0x01b180030c007988 */ /* 0x0003e80008000004 */
[----:B0-----:R-:W4:Y:S04]  /*51a80*/  LDL.LU R4, [R1+0x494] ;  /* 0x0004940001047983 */ /* 0x001f280000300800 */
[----:B-1----:R-:W4:Y:S04]  /*51a90*/  LDL.LU R3, [R1+0x490] ;  /* 0x0004900001037983 */ /* 0x002f280000300800 */
[----:B------:R0:W-:Y:S04]  /*51aa0*/  STS.U8 [R12+UR4+0x13180], R18 ;  /* 0x013180120c007988 */ /* 0x0001e80008000004 */
[----:B------:R-:W4:Y:S04]  /*51ab0*/  LDL.LU R2, [R1+0x48c] ;  /* 0x00048c0001027983 */ /* 0x000f280000300800 */
[----:B0-----:R-:W4:Y:S04]  /*51ac0*/  LDL.LU R18, [R1+0x408] ;  /* 0x0004080001127983 */ /* 0x001f280000300800 */
[----:B---3--:R0:W-:Y:S04]  /*51ad0*/  STS.U8 [R12+UR4+0x1ed80], R19 ;  /* 0x01ed80130c007988 */ /* 0x0081e80008000004 */
[----:B0-----:R-:W3:Y:S04]  /*51ae0*/  LDL.LU R19, [R1+0x404] ;  /* 0x0004040001137983 */ /* 0x001ee80000300800 */
[----:B--2---:R0:W-:Y:S02]  /*51af0*/  STS.U8 [R12+UR4+0x1ad80], R13 ;  /* 0x01ad800d0c007988 */ /* 0x0041e40008000004 */
[----:B0-----:R-:W0:Y:S02]  /*51b00*/  S2R R13, SR_TID.X ;  /* 0x00000000000d7919 */ /* 0x001e240000002100 */
[----:B------:R1:W-:Y:S04]  /*51b10*/  STS.U8 [R12+UR4+0x19980], R20 ;  /* 0x019980140c007988 */ /* 0x0003e80008000004 */
        /* <DEDUP_REMOVED lines=20> */
[----:B-1----:R-:W3:Y:S04]  /*51c60*/  LDL.LU R20, [R1+0x400] ;  /* 0x0004000001147983 */ /* 0x002ee80000300800 */
[----:B--2---:R-:W2:Y:S01]  /*51c70*/  LDL.LU R46, [R1+0x3fc] ;  /* 0x0003fc00012e7983 */ /* 0x004ea20000300800 */
[----:B0-----:R-:W-:-:S04]  /*51c80*/  LOP3.LUT R13, R13, 0x7f, RZ, 0xc0, !PT ;  /* 0x0000007f0d0d7812 */ /* 0x001fc800078ec0ff */
[----:B------:R-:W-:-:S05]  /*51c90*/  LOP3.LUT R13, R13, 0x40, RZ, 0x3c, !PT ;  /* 0x000000400d0d7812 */ /* 0x000fca00078e3cff */
        /* <DEDUP_REMOVED lines=30> */
[----:B----4-:R1:W-:Y:S04]  /*51e80*/  STS.U8 [R13+UR4+0x14e00], R4 ;  /* 0x014e00040d007988 */ /* 0x0103e80008000004 */
[----:B------:R4:W-:Y:S04]  /*51e90*/  STS.U8 [R13+UR4+0x18e00], R3 ;  /* 0x018e00030d007988 */ /* 0x0009e80008000004 */
[----:B------:R1:W-:Y:S04]  /*51ea0*/  STS.U8 [R13+UR4+0x1ce00], R2 ;  /* 0x01ce00020d007988 */ /* 0x0003e80008000004 */
[----:B------:R4:W-:Y:S04]  /*51eb0*/  STS.U8 [R13+UR4+0x11200], R18 ;  /* 0x011200120d007988 */ /* 0x0009e80008000004 */
[----:B0-----:R-:W2:Y:S04]  /*51ec0*/  LDL.LU R5, [R1+0x180] ;  /* 0x0001800001057983 */ /* 0x001ea80000300800 */
[----:B-1----:R-:W2:Y:S04]  /*51ed0*/  LDL.LU R4, [R1+0x17c] ;  /* 0x00017c0001047983 */ /* 0x002ea80000300800 */
[----:B----4-:R-:W4:Y:S04]  /*51ee0*/  LDL.LU R3, [R1+0x178] ;  /* 0x0001780001037983 */ /* 0x010f280000300800 */
[----:B------:R-:W4:Y:S04]  /*51ef0*/  LDL.LU R2, [R1+0x108] ;  /* 0x0001080001027983 */ /* 0x000f280000300800 */
[----:B------:R-:W4:Y:S04]  /*51f00*/  LDL.LU R18, [R1+0x104] ;  /* 0x0001040001127983 */ /* 0x000f280000300800 */
[----:B---3--:R0:W-:Y:S04]  /*51f10*/  STS.U8 [R13+UR4+0x15200], R19 ;  /* 0x015200130d007988 */ /* 0x0081e80008000004 */
[----:B0-----:R-:W3:Y:S04]  /*51f20*/  LDL.LU R19, [R1+0xfc] ;  /* 0x0000fc0001137983 */ /* 0x001ee80000300800 */
[----:B------:R-:W-:Y:S04]  /*51f30*/  STS.U8 [R13+UR4+0x17200], R17 ;  /* 0x017200110d007988 */ /* 0x000fe80008000004 */
[----:B------:R-:W-:Y:S04]  /*51f40*/  STS.U8 [R13+UR4+0x1b200], R9 ;  /* 0x01b200090d007988 */ /* 0x000fe80008000004 */
[----:B--2---:R0:W-:Y:S04]  /*51f50*/  STS.U8 [R13+UR4+0x11600], R33 ;  /* 0x011600210d007988 */ /* 0x0041e80008000004 */
[----:B------:R1:W-:Y:S04]  /*51f60*/  STS.U8 [R13+UR4+0x15600], R64 ;  /* 0x015600400d007988 */ /* 0x0003e80008000004 */
[----:B------:R2:W-:Y:S04]  /*51f70*/  STS.U8 [R13+UR4+0x19600], R66 ;  /* 0x019600420d007988 */ /* 0x0005e80008000004 */
[----:B------:R0:W-:Y:S04]  /*51f80*/  STS.U8 [R13+UR4+0x1d600], R68 ;  /* 0x01d600440d007988 */ /* 0x0001e80008000004 */
[----:B------:R1:W-:Y:S04]  /*51f90*/  STS.U8 [R13+UR4+0x11a00], R70 ;  /* 0x011a00460d007988 */ /* 0x0003e80008000004 */
[----:B------:R2:W-:Y:S04]  /*51fa0*/  STS.U8 [R13+UR4+0x15a00], R15 ;  /* 0x015a000f0d007988 */ /* 0x0005e80008000004 */
[----:B0-----:R-:W3:Y:S04]  /*51fb0*/  LDL.LU R33, [R1+0xf8] ;  /* 0x0000f80001217983 */ /* 0x001ee80000300800 */
[----:B-1----:R-:W3:Y:S04]  /*51fc0*/  LDL.LU R64, [R1+0x88] ;  /* 0x0000880001407983 */ /* 0x002ee80000300800 */
[----:B--2---:R-:W2:Y:S04]  /*51fd0*/  LDL.LU R66, [R1+0x80] ;  /* 0x0000800001427983 */ /* 0x004ea80000300800 */
[----:B------:R-:W2:Y:S04]  /*51fe0*/  LDL.LU R68, [R1+0x7c] ;  /* 0x00007c0001447983 */ /* 0x000ea80000300800 */
[----:B------:R-:W2:Y:S04]  /*51ff0*/  LDL.LU R70, [R1+0x78] ;  /* 0x0000780001467983 */ /* 0x000ea80000300800 */
[----:B------:R-:W2:Y:S04]  /*52000*/  LDL.LU R15, [R1+0x20] ;  /* 0x00002000010f7983 */ /* 0x000ea80000300800 */
[----:B------:R0:W-:Y:S04]  /*52010*/  STS.U8 [R13+UR4+0x1e200], R7 ;  /* 0x01e200070d007988 */ /* 0x0001e80008000004 */
[----:B------:R1:W-:Y:S04]  /*52020*/  STS.U8 [R13+UR4+0x12600], R6 ;  /* 0x012600060d007988 */ /* 0x0003e80008000004 */
[----:B0-----:R-:W2:Y:S04]  /*52030*/  LDL.LU R7, [R1+0x63c] ;  /* 0x00063c0001077983 */ /* 0x001ea80000300800 */
[----:B------:R0:W-:Y:S04]  /*52040*/  STS.U8 [R13+UR4+0x16600], R5 ;  /* 0x016600050d007988 */ /* 0x0001e80008000004 */
[----:B-1----:R-:W2:Y:S04]  /*52050*/  LDL.LU R6, [R1+0x638] ;  /* 0x0006380001067983 */ /* 0x002ea80000300800 */
[----:B------:R1:W-:Y:S04]  /*52060*/  STS.U8 [R13+UR4+0x1a600], R4 ;  /* 0x01a600040d007988 */ /* 0x0003e80008000004 */
[----:B----4-:R4:W-:Y:S04]  /*52070*/  STS.U8 [R13+UR4+0x1e600], R3 ;  /* 0x01e600030d007988 */ /* 0x0109e80008000004 */
        /* <DEDUP_REMOVED lines=9> */
[----:B------:R-:W3:Y:S04]  /*52110*/  LDL.LU R17, [R1+0x51c] ;  /* 0x00051c0001117983 */ /* 0x000ee80000300800 */
[----:B------:R-:W3:Y:S04]  /*52120*/  LDL.LU R9, [R1+0x518] ;  /* 0x0005180001097983 */ /* 0x000ee80000300800 */
[----:B------:R0:W-:Y:S02]  /*52130*/  STS.U8 [R13+UR4+0x1f200], R14 ;  /* 0x01f2000e0d007988 */ /* 0x0001e40008000004 */
[----:B0-----:R-:W0:Y:S02]  /*52140*/  S2R R14, SR_TID.X ;  /* 0x00000000000e7919 */ /* 0x001e240000002100 */
[----:B------:R1:W-:Y:S04]  /*52150*/  STS.U8 [R13+UR4+0x11e00], R77 ;  /* 0x011e004d0d007988 */ /* 0x0003e80008000004 */
[----:B------:R0:W-:Y:S04]  /*52160*/  STS.U8 [R13+UR4+0x15e00], R75 ;  /* 0x015e004b0d007988 */ /* 0x0001e80008000004 */
[----:B------:R0:W-:Y:S04]  /*52170*/  STS.U8 [R13+UR4+0x19e00], R73 ;  /* 0x019e00490d007988 */ /* 0x0001e80008000004 */
[----:B------:R0:W-:Y:S04]  /*52180*/  STS.U8 [R13+UR4+0x1de00], R71 ;  /* 0x01de00470d007988 */ /* 0x0001e80008000004 */
[----:B------:R0:W-:Y:S04]  /*52190*/  STS.U8 [R13+UR4+0x12200], R36 ;  /* 0x012200240d007988 */ /* 0x0001e80008000004 */
[----:B------:R-:W-:Y:S04]  /*521a0*/  STS.U8 [R13+UR4+0x19200], R20 ;  /* 0x019200140d007988 */ /* 0x000fe80008000004 */
[----:B------:R-:W-:Y:S04]  /*521b0*/  STS.U8 [R13+UR4+0x1d200], R46 ;  /* 0x01d2002e0d007988 */ /* 0x000fe80008000004 */
[----:B-1----:R-:W3:Y:S04]  /*521c0*/  LDL.LU R77, [R1+0x514] ;  /* 0x00051400014d7983 */ /* 0x002ee80000300800 */
[----:B0-----:R-:W3:Y:S04]  /*521d0*/  LDL.LU R75, [R1+0x510] ;  /* 0x00051000014b7983 */ /* 0x001ee80000300800 */
[----:B------:R-:W3:Y:S04]  /*521e0*/  LDL.LU R73, [R1+0x488] ;  /* 0x0004880001497983 */ /* 0x000ee80000300800 */
[----:B------:R-:W3:Y:S04]  /*521f0*/  LDL.LU R71, [R1+0x484] ;  /* 0x0004840001477983 */ /* 0x000ee80000300800 */
        /* <DEDUP_REMOVED lines=16> */
[----:B------:R-:W3:Y:S01]  /*52300*/  LDL.LU R36, [R1+0x480] ;  /* 0x0004800001247983 */ /* 0x000ee20000300800 */
[----:B------:R-:W-:-:S03]  /*52310*/  LOP3.LUT R14, R14, 0x7f, RZ, 0xc0, !PT ;  /* 0x0000007f0e0e7812 */ /* 0x000fc600078ec0ff */
[----:B0-----:R-:W3:Y:S01]  /*52320*/  LDL.LU R35, [R1+0x47c] ;  /* 0x00047c0001237983 */ /* 0x001ee20000300800 */
[----:B------:R-:W-:-:S03]  /*52330*/  LOP3.LUT R14, R14, 0x50, RZ, 0x3c, !PT ;  /* 0x000000500e0e7812 */ /* 0x000fc600078e3cff */
        /* <DEDUP_REMOVED lines=8> */
[----:B----4-:R0:W-:Y:S04]  /*523c0*/  STS.U8 [R14+UR4+0x18680], R18 ;  /* 0x018680120e007988 */ /* 0x0101e80008000004 */
[----:B0-----:R-:W2:Y:S04]  /*523d0*/  LDL.LU R18, [R1+0x3f8] ;  /* 0x0003f80001127983 */ /* 0x001ea80000300800 */
[----:B------:R-:W-:Y:S04]  /*523e0*/  STS.U8 [R14+UR4+0x18280], R5 ;  /* 0x018280050e007988 */ /* 0x000fe80008000004 */
[----:B------:R-:W-:Y:S04]  /*523f0*/  STS.U8 [R14+UR4+0x1c280], R4 ;  /* 0x01c280040e007988 */ /* 0x000fe80008000004 */
[----:B------:R-:W-:Y:S04]  /*52400*/  STS.U8 [R14+UR4+0x10680], R3 ;  /* 0x010680030e007988 */ /* 0x000fe80008000004 */
[----:B------:R-:W-:Y:S04]  /*52410*/  STS.U8 [R14+UR4+0x14680], R2 ;  /* 0x014680020e007988 */ /* 0x000fe80008000004 */
[----:B---3--:R0:W-:Y:S04]  /*52420*/  STS.U8 [R14+UR4+0x1c680], R19 ;  /* 0x01c680130e007988 */ /* 0x0081e80008000004 */
[----:B0-----:R-:W3:Y:S04]  /*52430*/  LDL.LU R19, [R1+0x3f4] ;  /* 0x0003f40001137983 */ /* 0x001ee80000300800 */
        /* <DEDUP_REMOVED lines=17> */
[----:B------:R-:W4:Y:S04]  /*52550*/  LDL.LU R21, [R1+0x1f4] ;  /* 0x0001f40001157983 */ /* 0x000f280000300800 */
[----:B------:R-:W4:Y:S04]  /*52560*/  LDL.LU R0, [R1+0x1f0] ;  /* 0x0001f00001007983 */ /* 0x000f280000300800 */
[----:B------:R-:W4:Y:S04]  /*52570*/  LDL.LU R20, [R1+0x1ec] ;  /* 0x0001ec0001147983 */ /* 0x000f280000300800 */
        /* <DEDUP_REMOVED lines=15> */
[----:B--2---:R0:W-:Y:S04]  /*52670*/  STS.U8 [R14+UR4+0x11280], R18 ;  /* 0x011280120e007988 */ /* 0x0041e80008000004 */
[----:B0-----:R-:W2:Y:S04]  /*52680*/  LDL.LU R18, [R1+0xf4] ;  /* 0x0000f40001127983 */ /* 0x001ea80000300800 */
        /* <DEDUP_REMOVED lines=40> */
[----:B---3--:R0:W-:Y:S04]  /*52910*/  STS.U8 [R14+UR4+0x1e680], R9 ;  /* 0x01e680090e007988 */ /* 0x0081e80008000004 */
[----:B0-----:R-:W2:Y:S04]  /*52920*/  LDL.LU R9, [R1+0x62c] ;  /* 0x00062c0001097983 */ /* 0x001ea80000300800 */
[----:B------:R-:W3:Y:S04]  /*52930*/  LDL.LU R21, [R1+0x628] ;  /* 0x0006280001157983 */ /* 0x000ee80000300800 */
[----:B------:R-:W2:Y:S04]  /*52940*/  LDL.LU R0, [R1+0x624] ;  /* 0x0006240001007983 */ /* 0x000ea80000300800 */
[----:B------:R-:W2:Y:S04]  /*52950*/  LDL.LU R20, [R1+0x620] ;  /* 0x0006200001147983 */ /* 0x000ea80000300800 */
[----:B------:R-:W2:Y:S04]  /*52960*/  LDL.LU R46, [R1+0x59c] ;  /* 0x00059c00012e7983 */ /* 0x000ea80000300800 */
[----:B------:R-:W2:Y:S04]  /*52970*/  LDL.LU R47, [R1+0x598] ;  /* 0x00059800012f7983 */ /* 0x000ea80000300800 */
[----:B------:R-:W2:Y:S04]  /*52980*/  LDL.LU R16, [R1+0x594] ;  /* 0x0005940001107983 */ /* 0x000ea80000300800 */
[----:B------:R-:W2:Y:S04]  /*52990*/  LDL.LU R18, [R1+0x1dd4] ;  /* 0x001dd40001127983 */ /* 0x000ea80000300800 */
[----:B------:R-:W3:Y:S04]  /*529a0*/  LDL.LU R19, [R1+0x1dd0] ;  /* 0x001dd00001137983 */ /* 0x000ee80000300800 */
        /* <DEDUP_REMOVED lines=23> */
[----:B--2---:R-:W-:Y:S04]  /*52b20*/  STS.U8 [R14+UR4+0x1ea80], R18 ;  /* 0x01ea80120e007988 */ /* 0x004fe80008000004 */
[----:B---3--:R0:W-:Y:S04]  /*52b30*/  STS.U8 [R14+UR4+0x1aa80], R19 ;  /* 0x01aa80130e007988 */ /* 0x0081e80008000004 */
[----:B------:R1:W-:Y:S04]  /*52b40*/  STS.U8 [R15+UR4+0x10300], R9 ;  /* 0x010300090f007988 */ /* 0x0003e80008000004 */
[----:B0-----:R-:W2:Y:S04]  /*52b50*/  LDL.LU R19, [R1+0x1dcc] ;  /* 0x001dcc0001137983 */ /* 0x001ea80000300800 */
[----:B------:R-:W3:Y:S04]  /*52b60*/  LDL.LU R18, [R1+0x1dc8] ;  /* 0x001dc80001127983 */ /* 0x000ee80000300800 */
[----:B------:R-:W4:Y:S04]  /*52b70*/  LDL.LU R17, [R1+0x1dc4] ;  /* 0x001dc40001117983 */ /* 0x000f280000300800 */
[----:B------:R-:W2:Y:S04]  /*52b80*/  LDL.LU R2, [R1+0x1dc0] ;  /* 0x001dc00001027983 */ /* 0x000ea80000300800 */
[----:B------:R-:W2:Y:S04]  /*52b90*/  LDL.LU R3, [R1+0x1dbc] ;  /* 0x001dbc0001037983 */ /* 0x000ea80000300800 */
[----:B------:R-:W2:Y:S04]  /*52ba0*/  LDL.LU R4, [R1+0x1db8] ;  /* 0x001db80001047983 */ /* 0x000ea80000300800 */
[----:B------:R-:W2:Y:S04]  /*52bb0*/  LDL.LU R5, [R1+0x1db4] ;  /* 0x001db40001057983 */ /* 0x000ea80000300800 */
[----:B------:R-:W2:Y:S04]  /*52bc0*/  LDL.LU R6, [R1+0x1db0] ;  /* 0x001db00001067983 */ /* 0x000ea80000300800 */
[----:B------:R-:W2:Y:S04]  /*52bd0*/  LDL.LU R7, [R1+0x1dac] ;  /* 0x001dac0001077983 */ /* 0x000ea80000300800 */
[----:B-1----:R-:W2:Y:S04]  /*52be0*/  LDL.LU R9, [R1+0x1da8] ;  /* 0x001da80001097983 */ /* 0x002ea80000300800 */
[----:B------:R0:W-:Y:S04]  /*52bf0*/  STS.U8 [R15+UR4+0x14300], R21 ;  /* 0x014300150f007988 */ /* 0x0001e80008000004 */
[----:B------:R1:W-:Y:S04]  /*52c00*/  STS.U8 [R15+UR4+0x1c300], R20 ;  /* 0x01c300140f007988 */ /* 0x0003e80008000004 */
[----:B------:R-:W-:Y:S04]  /*52c10*/  STS.U8 [R15+UR4+0x18300], R0 ;  /* 0x018300000f007988 */ /* 0x000fe80008000004 */
[----:B------:R-:W-:Y:S04]  /*52c20*/  STS.U8 [R15+UR4+0x18700], R16 ;  /* 0x018700100f007988 */ /* 0x000fe80008000004 */
[----:B0-----:R-:W3:Y:S04]  /*52c30*/  LDL R21, [R1+0x73c] ;  /* 0x00073c0001157983 */ /* 0x001ee80000100800 */
[----:B-1----:R-:W3:Y:S04]  /*52c40*/  LDL R20, [R1+0x740] ;  /* 0x0007400001147983 */ /* 0x002ee80000100800 */
[----:B--2---:R0:W-:Y:S04]  /*52c50*/  STS.U8 [R15+UR4+0x1c700], R9 ;  /* 0x01c700090f007988 */ /* 0x0041e80008000004 */
[----:B------:R1:W-:Y:S04]  /*52c60*/  STS.U8 [R15+UR4+0x10b00], R7 ;  /* 0x010b00070f007988 */ /* 0x0003e80008000004 */
[----:B------:R2:W-:Y:S04]  /*52c70*/  STS.U8 [R15+UR4+0x14b00], R6 ;  /* 0x014b00060f007988 */ /* 0x0005e80008000004 */
[----:B0-----:R-:W3:Y:S04]  /*52c80*/  LDL.LU R9, [R1+0x1da4] ;  /* 0x001da40001097983 */ /* 0x001ee80000300800 */
[----:B-1----:R-:W3:Y:S04]  /*52c90*/  LDL.LU R7, [R1+0x1da0] ;  /* 0x001da00001077983 */ /* 0x002ee80000300800 */
[----:B------:R-:W3:Y:S04]  /*52ca0*/  LDL R16, [R1+0x77c] ;  /* 0x00077c0001107983 */ /* 0x000ee80000100800 */
[----:B------:R-:W3:Y:S04]  /*52cb0*/  LDL R0, [R1+0x780] ;  /* 0x0007800001007983 */ /* 0x000ee80000100800 */
[----:B--2---:R-:W2:Y:S04]  /*52cc0*/  LDL.LU R6, [R1+0x1d9c] ;  /* 0x001d9c0001067983 */ /* 0x004ea80000300800 */
[----:B------:R0:W-:Y:S04]  /*52cd0*/  STS.U8 [R15+UR4+0x18b00], R5 ;  /* 0x018b00050f007988 */ /* 0x0001e80008000004 */
[----:B------:R1:W-:Y:S04]  /*52ce0*/  STS.U8 [R15+UR4+0x1cb00], R4 ;  /* 0x01cb00040f007988 */ /* 0x0003e80008000004 */
[----:B------:R-:W-:Y:S04]  /*52cf0*/  STS.U8 [R15+UR4+0x10700], R46 ;  /* 0x0107002e0f007988 */ /* 0x000fe80008000004 */
[----:B------:R-:W-:Y:S04]  /*52d00*/  STS.U8 [R15+UR4+0x14700], R47 ;  /* 0x0147002f0f007988 */ /* 0x000fe80008000004 */
[----:B------:R0:W-:Y:S04]  /*52d10*/  STS.U8 [R15+UR4+0x10f00], R3 ;  /* 0x010f00030f007988 */ /* 0x0001e80008000004 */
[----:B------:R0:W-:Y:S04]  /*52d20*/  STS.U8 [R15+UR4+0x14f00], R2 ;  /* 0x014f00020f007988 */ /* 0x0001e80008000004 */
[----:B----4-:R4:W-:Y:S04]  /*52d30*/  STS.U8 [R15+UR4+0x18f00], R17 ;  /* 0x018f00110f007988 */ /* 0x0109e80008000004 */
[----:B---3--:R3:W-:Y:S04]  /*52d40*/  STS.U8 [R15+UR4+0x1cf00], R18 ;  /* 0x01cf00120f007988 */ /* 0x0087e80008000004 */
[----:B0-----:R-:W2:Y:S04]  /*52d50*/  LDL.LU R5, [R1+0x1d98] ;  /* 0x001d980001057983 */ /* 0x001ea80000300800 */
[----:B-1----:R-:W2:Y:S04]  /*52d60*/  LDL.LU R4, [R1+0x1d94] ;  /* 0x001d940001047983 */ /* 0x002ea80000300800 */
[----:B------:R0:W-:Y:S04]  /*52d70*/  STS.U8 [R15+UR4+0x11300], R19 ;  /* 0x011300130f007988 */ /* 0x0001e80008000004 */
[----:B------:R-:W2:Y:S04]  /*52d80*/  LDL.LU R3, [R1+0x1d90] ;  /* 0x001d900001037983 */ /* 0x000ea80000300800 */
[----:B------:R-:W2:Y:S04]  /*52d90*/  LDL.LU R2, [R1+0x1d8c] ;  /* 0x001d8c0001027983 */ /* 0x000ea80000300800 */
[----:B------:R-:W2:Y:S04]  /*52da0*/  LDL R47, [R1+0x7bc] ;  /* 0x0007bc00012f7983 */ /* 0x000ea80000100800 */
[----:B------:R-:W2:Y:S04]  /*52db0*/  LDL R46, [R1+0x7c0] ;  /* 0x0007c000012e7983 */ /* 0x000ea80000100800 */
[----:B----4-:R-:W4:Y:S04]  /*52dc0*/  LDL.LU R17, [R1+0x1d88] ;  /* 0x001d880001117983 */ /* 0x010f280000300800 */
[----:B---3--:R-:W3:Y:S04]  /*52dd0*/  LDL.LU R18, [R1+0x1d84] ;  /* 0x001d840001127983 */ /* 0x008ee80000300800 */
[----:B0-----:R-:W3:Y:S01]  /*52de0*/  LDL.LU R19, [R1+0x1d80] ;  /* 0x001d800001137983 */ /* 0x001ee20000300800 */
[----:B------:R-:W-:-:S02]  /*52df0*/  PRMT R9, RZ, 0x7610, R9 ;  /* 0x00007610ff097816 */ /* 0x000fc40000000009 */
[----:B--2---:R-:W-:-:S04]  /*52e00*/  PRMT R6, RZ, 0x7610, R6 ;  /* 0x00007610ff067816 */ /* 0x004fc80000000006 */
[----:B------:R0:W2:Y:S02]  /*52e10*/  @!P1 LDG.E.U8 R9, desc[UR14][R20.64] ;  /* 0x0000000e14099981 */ /* 0x0000a4000c1e1100 */
[----:B0-----:R-:W-:Y:S02]  /*52e20*/  @!P1 IMAD.MOV.U32 R20, RZ, RZ, R0 ;  /* 0x000000ffff149224 */ /* 0x001fe400078e0000 */
[----:B------:R-:W-:-:S05]  /*52e30*/  @!P1 IMAD.MOV.U32 R21, RZ, RZ, R16 ;  /* 0x000000ffff159224 */ /* 0x000fca00078e0010 */
[----:B------:R0:W3:Y:S01]  /*52e40*/  @!P1 LDG.E.U8 R6, desc[UR14][R20.64] ;  /* 0x0000000e14069981 */ /* 0x0000e2000c1e1100 */
[----:B------:R-:W-:Y:S01]  /*52e50*/  PRMT R7, RZ, 0x7610, R7 ;  /* 0x00007610ff077816 */ /* 0x000fe20000000007 */
[----:B0-----:R-:W-:Y:S02]  /*52e60*/  @!P1 IMAD.MOV.U32 R20, RZ, RZ, R46 ;  /* 0x000000ffff149224 */ /* 0x001fe400078e002e */
[----:B------:R-:W-:-:S05]  /*52e70*/  @!P1 IMAD.MOV.U32 R21, RZ, RZ, R47 ;  /* 0x000000ffff159224 */ /* 0x000fca00078e002f */
[----:B------:R-:W4:Y:S04]  /*52e80*/  @!P1 LDG.E.U8 R7, desc[UR14][R20.64] ;  /* 0x0000000e14079981 */ /* 0x000f28000c1e1100 */
[----:B--2---:R0:W-:Y:S04]  /*52e90*/  STL [R1+0x1d14], R9 ;  /* 0x001d140901007387 */ /* 0x0041e80000100800 */
[----:B------:R-:W2:Y:S04]  /*52ea0*/  LDL R16, [R1+0x95c] ;  /* 0x00095c0001107983 */ /* 0x000ea80000100800 */
[----:B------:R-:W2:Y:S04]  /*52eb0*/  LDL R0, [R1+0x960] ;  /* 0x0009600001007983 */ /* 0x000ea80000100800 */
[----:B0-----:R-:W2:Y:S04]  /*52ec0*/  LDL R9, [R1+0x930] ;  /* 0x0009300001097983 */ /* 0x001ea80000100800 */
[----:B---3--:R0:W-:Y:S04]  /*52ed0*/  STL [R1+0x1d18], R6 ;  /* 0x001d180601007387 */ /* 0x0081e80000100800 */
[----:B------:R-:W3:Y:S04]  /*52ee0*/  LDL R20, [R1+0x814] ;  /* 0x0008140001147983 */ /* 0x000ee80000100800 */
[----:B------:R-:W3:Y:S04]  /*52ef0*/  LDL R21, [R1+0x818] ;  /* 0x0008180001157983 */ /* 0x000ee80000100800 */
[----:B------:R-:W2:Y:S04]  /*52f00*/  LDL R47, [R1+0x98c] ;  /* 0x00098c00012f7983 */ /* 0x000ea80000100800 */
[----:B------:R-:W2:Y:S01]  /*52f10*/  LDL R46, [R1+0x990] ;  /* 0x00099000012e7983 */ /* 0x000ea20000100800 */
[----:B0-----:R-:W-:-:S03]  /*52f20*/  PRMT R6, RZ, 0x7610, R6 ;  /* 0x00007610ff067816 */ /* 0x001fc60000000006 */
[----:B----4-:R0:W-:Y:S01]  /*52f30*/  STL [R1+0x1d1c], R7 ;  /* 0x001d1c0701007387 */ /* 0x0101e20000100800 */
[----:B------:R-:W-:-:S03]  /*52f40*/  PRMT R8, RZ, 0x7610, R8 ;  /* 0x00007610ff087816 */ /* 0x000fc60000000008 */
[----:B0-----:R-:W4:Y:S01]  /*52f50*/  LDL R7, [R1+0x9bc] ;  /* 0x0009bc0001077983 */ /* 0x001f220000100800 */
[----:B---3--:R-:W-:-:S04]  /*52f60*/  @!P1 LOP3.LUT R21, R21, R20, RZ, 0x3c, !PT ;  /* 0x0000001415159212 */ /* 0x008fc800078e3cff */
[----:B------:R-:W-:-:S04]  /*52f70*/  @!P1 LOP3.LUT R20, R21, R20, RZ, 0x3c, !PT ;  /* 0x0000001415149212 */ /* 0x000fc800078e3cff */
[----:B------:R-:W-:-:S05]  /*52f80*/  @!P1 LOP3.LUT R21, R21, R20, RZ, 0x3c, !PT ;  /* 0x0000001415159212 */ /* 0x000fca00078e3cff */
[----:B------:R2:W3:Y:S04]  /*52f90*/  @!P1 LDG.E.U8 R6, desc[UR14][R20.64] ;  /* 0x0000000e14069981 */ /* 0x0004e8000c1e1100 */
[----:B------:R-:W3:Y:S01]  /*52fa0*/  LDL R21, [R1+0x92c] ;  /* 0x00092c0001157983 */ /* 0x000ee20000100800 */
[----:B--2---:R-:W-:-:S05]  /*52fb0*/  @!P1 IMAD.MOV.U32 R20, RZ, RZ, R9 ;  /* 0x000000ffff149224 */ /* 0x004fca00078e0009 */
[----:B---3--:R0:W2:Y:S04]  /*52fc0*/  @!P1 LDG.E.U8 R8, desc[UR14][R20.64] ;  /* 0x0000000e14089981 */ /* 0x0080a8000c1e1100 */
[----:B------:R1:W-:Y:S04]  /*52fd0*/  STL [R1+0x1c], R6 ;  /* 0x00001c0601007387 */ /* 0x0003e80000100800 */
[----:B------:R-:W3:Y:S04]  /*52fe0*/  LDL R9, [R1+0x9ec] ;  /* 0x0009ec0001097983 */ /* 0x000ee80000100800 */
[----:B-1----:R-:W3:Y:S01]  /*52ff0*/  LDL R6, [R1+0x9c0] ;  /* 0x0009c00001067983 */ /* 0x002ee20000100800 */
[----:B------:R-:W-:Y:S01]  /*53000*/  PRMT R10, RZ, 0x7610, R10 ;  /* 0x00007610ff0a7816 */ /* 0x000fe2000000000a */
[----:B0-----:R-:W-:-:S02]  /*53010*/  @!P1 IMAD.MOV.U32 R20, RZ, RZ, R0 ;  /* 0x000000ffff149224 */ /* 0x001fc400078e0000 */
[----:B------:R-:W-:Y:S01]  /*53020*/  @!P1 IMAD.MOV.U32 R21, RZ, RZ, R16 ;  /* 0x000000ffff159224 */ /* 0x000fe200078e0010 */
[----:B------:R-:W-:-:S04]  /*53030*/  PRMT R92, RZ, 0x7610, R92 ;  /* 0x00007610ff5c7816 */ /* 0x000fc8000000005c */
[----:B------:R0:W4:Y:S04]  /*53040*/  @!P1 LDG.E.U8 R10, desc[UR14][R20.64] ;  /* 0x0000000e140a9981 */ /* 0x000128000c1e1100 */
[----:B--2---:R1:W-:Y:S01]  /*53050*/  STL [R1+0x10], R8 ;  /* 0x0000100801007387 */ /* 0x0043e20000100800 */
[----:B0-----:R-:W-:Y:S02]  /*53060*/  @!P1 IMAD.MOV.U32 R20, RZ, RZ, R46 ;  /* 0x000000ffff149224 */ /* 0x001fe400078e002e */
[----:B------:R-:W-:Y:S01]  /*53070*/  @!P1 IMAD.MOV.U32 R21, RZ, RZ, R47 ;  /* 0x000000ffff159224 */ /* 0x000fe200078e002f */
[----:B------:R-:W-:Y:S02]  /*53080*/  PRMT R86, RZ, 0x7610, R86 ;  /* 0x00007610ff567816 */ /* 0x000fe40000000056 */
[----:B------:R-:W-:Y:S01]  /*53090*/  PRMT R64, RZ, 0x7610, R64 ;  /* 0x00007610ff407816 */ /* 0x000fe20000000040 */
[----:B------:R-:W2:Y:S04]  /*530a0*/  LDL R16, [R1+0xa1c] ;  /* 0x000a1c0001107983 */ /* 0x000ea80000100800 */
[----:B------:R3:W2:Y:S04]  /*530b0*/  @!P1 LDG.E.U8 R92, desc[UR14][R20.64] ;  /* 0x0000000e145c9981 */ /* 0x0006a8000c1e1100 */
[----:B------:R-:W2:Y:S04]  /*530c0*/  LDL R0, [R1+0xa20] ;  /* 0x000a200001007983 */ /* 0x000ea80000100800 */
[----:B-1----:R-:W2:Y:S01]  /*530d0*/  LDL R8, [R1+0x9f0] ;  /* 0x0009f00001087983 */ /* 0x002ea20000100800 */
[----:B---3--:R-:W-:-:S02]  /*530e0*/  @!P1 IMAD.MOV.U32 R20, RZ, RZ, R6 ;  /* 0x000000ffff149224 */ /* 0x008fc400078e0006 */
[----:B----4-:R-:W-:-:S05]  /*530f0*/  @!P1 IMAD.MOV.U32 R21, RZ, RZ, R7 ;  /* 0x000000ffff159224 */ /* 0x010fca00078e0007 */
[----:B------:R0:W3:Y:S02]  /*53100*/  @!P1 LDG.E.U8 R86, desc[UR14][R20.64] ;  /* 0x0000000e14569981 */ /* 0x0000e4000c1e1100 */
[----:B0-----:R-:W-:Y:S02]  /*53110*/  @!P1 IMAD.MOV.U32 R21, RZ, RZ, R9 ;  /* 0x000000ffff159224 */ /* 0x001fe400078e0009 */
[----:B--2---:R-:W-:-:S05]  /*53120*/  @!P1 IMAD.MOV.U32 R20, RZ, RZ, R8 ;  /* 0x000000ffff149224 */ /* 0x004fca00078e0008 */
[----:B------:R0:W2:Y:S04]  /*53130*/  @!P1 LDG.E.U8 R64, desc[UR14][R20.64] ;  /* 0x0000000e14409981 */ /* 0x0000a8000c1e1100 */
[----:B------:R1:W-:Y:S04]  /*53140*/  STL [R1+0x1d20], R10 ;  /* 0x001d200a01007387 */ /* 0x0003e80000100800 */
[----:B------:R-:W-:Y:S04]  /*53150*/  STL [R1+0x1d24], R92 ;  /* 0x001d245c01007387 */ /* 0x000fe80000100800 */
[----:B------:R-:W4:Y:S04]  /*53160*/  LDL R7, [R1+0xa4c] ;  /* 0x000a4c0001077983 */ /* 0x000f280000100800 */
[----:B------:R-:W4:Y:S04]  /*53170*/  LDL R6, [R1+0xa50] ;  /* 0x000a500001067983 */ /* 0x000f280000100800 */
[----:B---3--:R-:W-:Y:S04]  /*53180*/  STL [R1+0x1d28], R86 ;  /* 0x001d285601007387 */ /* 0x008fe80000100800 */
[----:B------:R-:W3:Y:S04]  /*53190*/  LDL R9, [R1+0xa74] ;  /* 0x000a740001097983 */ /* 0x000ee80000100800 */
[----:B------:R-:W3:Y:S01]  /*531a0*/  LDL R8, [R1+0xa78] ;  /* 0x000a780001087983 */ /* 0x000ee20000100800 */
[----:B0-----:R-:W-:Y:S01]  /*531b0*/  @!P1 IMAD.MOV.U32 R21, RZ, RZ, R16 ;  /* 0x000000ffff159224 */ /* 0x001fe200078e0010 */
[----:B------:R-:W-:Y:S01]  /*531c0*/  PRMT R56, RZ, 0x7610, R56 ;  /* 0x00007610ff387816 */ /* 0x000fe20000000038 */
[----:B------:R-:W-:-:S05]  /*531d0*/  @!P1 IMAD.MOV.U32 R20, RZ, RZ, R0 ;  /* 0x000000ffff149224 */ /* 0x000fca00078e0000 */
[----:B------:R4:W3:Y:S04]  /*531e0*/  @!P1 LDG.E.U8 R56, desc[UR14][R20.64] ;  /* 0x0000000e14389981 */ /* 0x0008e8000c1e1100 */
[----:B--2---:R-:W-:Y:S04]  /*531f0*/  STL [R1+0x1d2c], R64 ;  /* 0x001d2c4001007387 */ /* 0x004fe80000100800 */
[----:B------:R-:W2:Y:S04]  /*53200*/  LDL R46, [R1+0xa9c] ;  /* 0x000a9c00012e7983 */ /* 0x000ea80000100800 */
[----:B------:R-:W2:Y:S01]  /*53210*/  LDL R16, [R1+0xaa0] ;  /* 0x000aa00001107983 */ /* 0x000ea20000100800 */
[----:B------:R-:W-:Y:S01]  /*53220*/  PRMT R45, RZ, 0x7610, R45 ;  /* 0x00007610ff2d7816 */ /* 0x000fe2000000002d */
[----:B----4-:R-:W-:-:S02]  /*53230*/  @!P1 IMAD.MOV.U32 R20, RZ, RZ, R6 ;  /* 0x000000ffff149224 */ /* 0x010fc400078e0006 */
[----:B------:R-:W-:Y:S01]  /*53240*/  @!P1 IMAD.MOV.U32 R21, RZ, RZ, R7 ;  /* 0x000000ffff159224 */ /* 0x000fe200078e0007 */
[----:B------:R-:W-:Y:S02]  /*53250*/  PRMT R44, RZ, 0x7610, R44 ;  /* 0x00007610ff2c7816 */ /* 0x000fe4000000002c */
[----:B------:R-:W-:Y:S01]  /*53260*/  PRMT R43, RZ, 0x7610, R43 ;  /* 0x00007610ff2b7816 */ /* 0x000fe2000000002b */
[----:B-1----:R-:W4:Y:S04]  /*53270*/  LDL R10, [R1+0xac4] ;  /* 0x000ac400010a7983 */ /* 0x002f280000100800 */
[----:B------:R3:W4:Y:S04]  /*53280*/  @!P1 LDG.E.U8 R45, desc[UR14][R20.64] ;  /* 0x0000000e142d9981 */ /* 0x000728000c1e1100 */
[----:B------:R-:W4:Y:S01]  /*53290*/  LDL R0, [R1+0xac8] ;  /* 0x000ac80001007983 */ /* 0x000f220000100800 */
[----:B---3--:R-:W-:-:S02]  /*532a0*/  @!P1 IMAD.MOV.U32 R20, RZ, RZ, R8 ;  /* 0x000000ffff149224 */ /* 0x008fc400078e0008 */
[----:B------:R-:W-:-:S05]  /*532b0*/  @!P1 IMAD.MOV.U32 R21, RZ, RZ, R9 ;  /* 0x000000ffff159224 */ /* 0x000fca00078e0009 */
[----:B------:R2:W3:Y:S02]  /*532c0*/  @!P1 LDG.E.U8 R44, desc[UR14][R20.64] ;  /* 0x0000000e142c9981 */ /* 0x0004e4000c1e1100 */
[----:B--2---:R-:W-:Y:S02]  /*532d0*/  @!P1 IMAD.MOV.U32 R21, RZ, RZ, R46 ;  /* 0x000000ffff159224 */ /* 0x004fe400078e002e */
[----:B------:R-:W-:-:S05]  /*532e0*/  @!P1 IMAD.MOV.U32 R20, RZ, RZ, R16 ;  /* 0x000000ffff149224 */ /* 0x000fca00078e0010 */
[----:B------:R0:W2:Y:S04]  /*532f0*/  @!P1 LDG.E.U8 R43, desc[UR14][R20.64] ;  /* 0x0000000e142b9981 */ /* 0x0000a8000c1e1100 */
[----:B------:R-:W-:Y:S04]  /*53300*/  STL [R1+0x1d30], R56 ;  /* 0x001d303801007387 */ /* 0x000fe80000100800 */
[----:B------:R-:W2:Y:S04]  /*53310*/  LDL R7, [R1+0xaec] ;  /* 0x000aec0001077983 */ /* 0x000ea80000100800 */
[----:B------:R-:W2:Y:S04]  /*53320*/  LDL R6, [R1+0xaf0] ;  /* 0x000af00001067983 */ /* 0x000ea80000100800 */
[----:B----4-:R-:W-:Y:S04]  /*53330*/  STL [R1+0x1d34], R45 ;  /* 0x001d342d01007387 */ /* 0x010fe80000100800 */
[----:B------:R-:W4:Y:S04]  /*53340*/  LDL R9, [R1+0xb14] ;  /* 0x000b140001097983 */ /* 0x000f280000100800 */
[----:B------:R-:W4:Y:S01]  /*53350*/  LDL R8, [R1+0xb18] ;  /* 0x000b180001087983 */ /* 0x000f220000100800 */
[----:B------:R-:W-:Y:S01]  /*53360*/  PRMT R42, RZ, 0x7610, R42 ;  /* 0x00007610ff2a7816 */ /* 0x000fe2000000002a */
[----:B0-----:R-:W-:-:S02]  /*53370*/  @!P1 IMAD.MOV.U32 R20, RZ, RZ, R0 ;  /* 0x000000ffff149224 */ /* 0x001fc400078e0000 */
[----:B------:R-:W-:-:S05]  /*53380*/  @!P1 IMAD.MOV.U32 R21, RZ, RZ, R10 ;  /* 0x000000ffff159224 */ /* 0x000fca00078e000a */
[----:B------:R0:W4:Y:S04]  /*53390*/  @!P1 LDG.E.U8 R42, desc[UR14][R20.64] ;  /* 0x0000000e142a9981 */ /* 0x000128000c1e1100 */
[----:B---3--:R-:W-:Y:S01]  /*533a0*/  STL [R1+0x1d38], R44 ;  /* 0x001d382c01007387 */ /* 0x008fe20000100800 */
[----:B------:R-:W-:-:S03]  /*533b0*/  PRMT R41, RZ, 0x7610, R41 ;  /* 0x00007610ff297816 */ /* 0x000fc60000000029 */
[----:B--2---:R-:W-:Y:S04]  /*533c0*/  STL [R1+0x1d3c], R43 ;  /* 0x001d3c2b01007387 */ /* 0x004fe80000100800 */
[----:B------:R-:W2:Y:S04]  /*533d0*/  LDL R10, [R1+0x744] ;  /* 0x00074400010a7983 */ /* 0x000ea80000100800 */
[----:B------:R-:W3:Y:S01]  /*533e0*/  LDL R0, [R1+0x748] ;  /* 0x0007480001007983 */ /* 0x000ee20000100800 */
[----:B0-----:R-:W-:Y:S02]  /*533f0*/  @!P1 IMAD.MOV.U32 R20, RZ, RZ, R6 ;  /* 0x000000ffff149224 */ /* 0x001fe400078e0006 */
[----:B------:R-:W-:-:S05]  /*53400*/  @!P1 IMAD.MOV.U32 R21, RZ, RZ, R7 ;  /* 0x000000ffff159224 */ /* 0x000fca00078e0007 */
[----:B------:R4:W3:Y:S01]  /*53410*/  @!P1 LDG.E.U8 R41, desc[UR14][R20.64] ;  /* 0x0000000e14299981 */ /* 0x0008e2000c1e1100 */
[----:B------:R-:W-:Y:S02]  /*53420*/  PRMT R40, RZ, 0x7610, R40 ;  /* 0x00007610ff287816 */ /* 0x000fe40000000028 */
[----:B------:R-:W-:Y:S01]  /*53430*/  PRMT R4, RZ, 0x7610, R4 ;  /* 0x00007610ff047816 */ /* 0x000fe20000000004 */
[----:B----4-:R-:W-:Y:S02]  /*53440*/  @!P1 IMAD.MOV.U32 R20, RZ, RZ, R8 ;  /* 0x000000ffff149224 */ /* 0x010fe400078e0008 */
[----:B------:R-:W-:-:S05]  /*53450*/  @!P1 IMAD.MOV.U32 R21, RZ, RZ, R9 ;  /* 0x000000ffff159224 */ /* 0x000fca00078e0009 */
[----:B------:R2:W4:Y:S04]  /*53460*/  @!P1 LDG.E.U8 R40, desc[UR14][R20.64] ;  /* 0x0000000e14289981 */ /* 0x000528000c1e1100 */
[----:B------:R-:W-:Y:S04]  /*53470*/  STL [R1+0x1d40], R42 ;  /* 0x001d402a01007387 */ /* 0x000fe80000100800 */
[----:B------:R-:W4:Y:S04]  /*53480*/  LDL R7, [R1+0x784] ;  /* 0x0007840001077983 */ /* 0x000f280000100800 */
[----:B------:R-:W4:Y:S01]  /*53490*/  LDL R6, [R1+0x788] ;  /* 0x0007880001067983 */ /* 0x000f220000100800 */
[----:B--2---:R-:W-:-:S02]  /*534a0*/  @!P1 IMAD.MOV.U32 R21, RZ, RZ, R10 ;  /* 0x000000ffff159224 */ /* 0x004fc400078e000a */
[----:B---3--:R-:W-:-:S05]  /*534b0*/  @!P1 IMAD.MOV.U32 R20, RZ, RZ, R0 ;  /* 0x000000ffff149224 */ /* 0x008fca00078e0000 */
[----:B------:R0:W2:Y:S04]  /*534c0*/  @!P1 LDG.E.U8 R4, desc[UR14][R20.64] ;  /* 0x0000000e14049981 */ /* 0x0000a8000c1e1100 */
[----:B------:R1:W-:Y:S04]  /*534d0*/  STL [R1+0x1d44], R41 ;  /* 0x001d442901007387 */ /* 0x0003e80000100800 */
[----:B------:R-:W3:Y:S04]  /*534e0*/  LDL R16, [R1+0x7c8] ;  /* 0x0007c80001107983 */ /* 0x000ee80000100800 */
[----:B------:R-:W3:Y:S04]  /*534f0*/  LDL R9, [R1+0x81c] ;  /* 0x00081c0001097983 */ /* 0x000ee80000100800 */
[----:B------:R-:W3:Y:S04]  /*53500*/  LDL R8, [R1+0x820] ;  /* 0x0008200001087983 */ /* 0x000ee80000100800 */
[----:B-1----:R-:W3:Y:S04]  /*53510*/  LDL R41, [R1+0x7c4] ;  /* 0x0007c40001297983 */ /* 0x002ee80000100800 */
[----:B----4-:R-:W-:Y:S04]  /*53520*/  STL [R1+0x1d48], R40 ;  /* 0x001d482801007387 */ /* 0x010fe80000100800 */
[----:B------:R-:W4:Y:S04]  /*53530*/  LDL R10, [R1+0x934] ;  /* 0x00093400010a7983 */ /* 0x000f280000100800 */
[----:B------:R-:W4:Y:S01]  /*53540*/  LDL R0, [R1+0x938] ;  /* 0x0009380001007983 */ /* 0x000f220000100800 */
[----:B0-----:R-:W-:-:S02]  /*53550*/  @!P1 IMAD.MOV.U32 R20, RZ, RZ, R6 ;  /* 0x000000ffff149224 */ /* 0x001fc400078e0006 */
[----:B------:R-:W-:Y:S01]  /*53560*/  @!P1 IMAD.MOV.U32 R21, RZ, RZ, R7 ;  /* 0x000000ffff159224 */ /* 0x000fe200078e0007 */
[----:B------:R-:W-:Y:S02]  /*53570*/  PRMT R5, RZ, 0x7610, R5 ;  /* 0x00007610ff057816 */ /* 0x000fe40000000005 */
[----:B------:R-:W-:-:S04]  /*53580*/  PRMT R2, RZ, 0x7610, R2 ;  /* 0x00007610ff027816 */ /* 0x000fc80000000002 */
[----:B------:R3:W4:Y:S04]  /*53590*/  @!P1 LDG.E.U8 R5, desc[UR14][R20.64] ;  /* 0x0000000e14059981 */ /* 0x000728000c1e1100 */
[----:B--2---:R0:W-:Y:S04]  /*535a0*/  STL [R1+0x1d4c], R4 ;  /* 0x001d4c0401007387 */ /* 0x0041e80000100800 */
[----:B------:R-:W2:Y:S04]  /*535b0*/  LDL R7, [R1+0x964] ;  /* 0x0009640001077983 */ /* 0x000ea80000100800 */
[----:B------:R-:W2:Y:S01]  /*535c0*/  LDL R6, [R1+0x968] ;  /* 0x0009680001067983 */ /* 0x000ea20000100800 */
[----:B---3--:R-:W-:Y:S01]  /*535d0*/  @!P1 IMAD.MOV.U32 R20, RZ, RZ, R16 ;  /* 0x000000ffff149224 */ /* 0x008fe200078e0010 */
[----:B------:R-:W-:Y:S01]  /*535e0*/  PRMT R3, RZ, 0x7610, R3 ;  /* 0x00007610ff037816 */ /* 0x000fe20000000003 */
[----:B------:R-:W-:-:S05]  /*535f0*/  @!P1 IMAD.MOV.U32 R21, RZ, RZ, R41 ;  /* 0x000000ffff159224 */ /* 0x000fca00078e0029 */
[----:B------:R1:W3:Y:S02]  /*53600*/  @!P1 LDG.E.U8 R2, desc[UR14][R20.64] ;  /* 0x0000000e14029981 */ /* 0x0002e4000c1e1100 */
[----:B-1----:R-:W-:Y:S02]  /*53610*/  @!P1 IMAD.MOV.U32 R20, RZ, RZ, R8 ;  /* 0x000000ffff149224 */ /* 0x002fe400078e0008 */
[----:B------:R-:W-:-:S05]  /*53620*/  @!P1 IMAD.MOV.U32 R21, RZ, RZ, R9 ;  /* 0x000000ffff159224 */ /* 0x000fca00078e0009 */
[----:B------:R4:W3:Y:S01]  /*53630*/  @!P1 LDG.E.U8 R3, desc[UR14][R20.64] ;  /* 0x0000000e14039981 */ /* 0x0008e2000c1e1100 */
[----:B------:R-:W-:Y:S02]  /*53640*/  PRMT R19, RZ, 0x7610, R19 ;  /* 0x00007610ff137816 */ /* 0x000fe40000000013 */
[----:B------:R-:W-:Y:S01]  /*53650*/  PRMT R11, RZ, 0x7610, R11 ;  /* 0x00007610ff0b7816 */ /* 0x000fe2000000000b */
[----:B----4-:R-:W-:Y:S02]  /*53660*/  @!P1 IMAD.MOV.U32 R20, RZ, RZ, R0 ;  /* 0x000000ffff149224 */ /* 0x010fe400078e0000 */
[----:B------:R-:W-:-:S05]  /*53670*/  @!P1 IMAD.MOV.U32 R21, RZ, RZ, R10 ;  /* 0x000000ffff159224 */ /* 0x000fca00078e000a */
[----:B------:R2:W4:Y:S02]  /*53680*/  @!P1 LDG.E.U8 R19, desc[UR14][R20.64] ;  /* 0x0000000e14139981 */ /* 0x000524000c1e1100 */
[----:B--2---:R-:W-:Y:S02]  /*53690*/  @!P1 IMAD.MOV.U32 R21, RZ, RZ, R7 ;  /* 0x000000ffff159224 */ /* 0x004fe400078e0007 */
[----:B------:R-:W-:-:S05]  /*536a0*/  @!P1 IMAD.MOV.U32 R20, RZ, RZ, R6 ;  /* 0x000000ffff149224 */ /* 0x000fca00078e0006 */
[----:B------:R-:W2:Y:S04]  /*536b0*/  @!P1 LDG.E.U8 R11, desc[UR14][R20.64] ;  /* 0x0000000e140b9981 */ /* 0x000ea8000c1e1100 */
[----:B------:R1:W-:Y:S04]  /*536c0*/  STL [R1+0x1d50], R5 ;  /* 0x001d500501007387 */ /* 0x0003e80000100800 */
[----:B0-----:R-:W2:Y:S04]  /*536d0*/  LDL R4, [R1+0x998] ;  /* 0x0009980001047983 */ /* 0x001ea80000100800 */
[----:B-1----:R-:W2:Y:S04]  /*536e0*/  LDL R5, [R1+0x994] ;  /* 0x0009940001057983 */ /* 0x002ea80000100800 */
[----:B---3--:R0:W-:Y:S04]  /*536f0*/  STL [R1+0x1d54], R2 ;  /* 0x001d540201007387 */ /* 0x0081e80000100800 */
[----:B------:R-:W3:Y:S04]  /*53700*/  LDL R9, [R1+0x9c4] ;  /* 0x0009c40001097983 */ /* 0x000ee80000100800 */
[----:B------:R-:W3:Y:S04]  /*53710*/  LDL R8, [R1+0x9c8] ;  /* 0x0009c80001087983 */ /* 0x000ee80000100800 */
[----:B------:R1:W-:Y:S04]  /*53720*/  STL [R1+0x1d58], R3 ;  /* 0x001d580301007387 */ /* 0x0003e80000100800 */
[----:B------:R-:W3:Y:S04]  /*53730*/  LDL R10, [R1+0x9f4] ;  /* 0x0009f400010a7983 */ /* 0x000ee80000100800 */
[----:B------:R-:W3:Y:S04]  /*53740*/  LDL R0, [R1+0x9f8] ;  /* 0x0009f80001007983 */ /* 0x000ee80000100800 */
[----:B----4-:R-:W-:Y:S04]  /*53750*/  STL [R1+0x1d5c], R19 ;  /* 0x001d5c1301007387 */ /* 0x010fe80000100800 */
[----:B------:R-:W4:Y:S04]  /*53760*/  LDL R7, [R1+0xa24] ;  /* 0x000a240001077983 */ /* 0x000f280000100800 */
[----:B0-----:R-:W4:Y:S04]  /*53770*/  LDL R2, [R1+0xa28] ;  /* 0x000a280001027983 */ /* 0x001f280000100800 */
[----:B-1----:R-:W4:Y:S04]  /*53780*/  LDL R3, [R1+0xa58] ;  /* 0x000a580001037983 */ /* 0x002f280000100800 */
[----:B--2---:R0:W-:Y:S04]  /*53790*/  STL [R1+0x1d60], R11 ;  /* 0x001d600b01007387 */ /* 0x0041e80000100800 */
[----:B------:R-:W2:Y:S01]  /*537a0*/  LDL R6, [R1+0xa54] ;  /* 0x000a540001067983 */ /* 0x000ea20000100800 */
[----:B------:R-:W-:Y:S01]  /*537b0*/  PRMT R91, RZ, 0x7610, R91 ;  /* 0x00007610ff5b7816 */ /* 0x000fe2000000005b */
[----:B------:R-:W-:-:S02]  /*537c0*/  @!P1 IMAD.MOV.U32 R20, RZ, RZ, R4 ;  /* 0x000000ffff149224 */ /* 0x000fc400078e0004 */
[----:B------:R-:W2:Y:S01]  /*537d0*/  LDL R4, [R1+0xa80] ;  /* 0x000a800001047983 */ /* 0x000ea20000100800 */
[----:B------:R-:W-:Y:S01]  /*537e0*/  PRMT R70, RZ, 0x7610, R70 ;  /* 0x00007610ff467816 */ /* 0x000fe20000000046 */
[----:B------:R-:W-:Y:S02]  /*537f0*/  @!P1 IMAD.MOV.U32 R21, RZ, RZ, R5 ;  /* 0x000000ffff159224 */ /* 0x000fe400078e0005 */
[----:B------:R-:W2:Y:S04]  /*53800*/  LDL R5, [R1+0xa7c] ;  /* 0x000a7c0001057983 */ /* 0x000ea80000100800 */
[----:B------:R3:W2:Y:S01]  /*53810*/  @!P1 LDG.E.U8 R91, desc[UR14][R20.64] ;  /* 0x0000000e145b9981 */ /* 0x0006a2000c1e1100 */
[----:B------:R-:W-:Y:S01]  /*53820*/  PRMT R62, RZ, 0x7610, R62 ;  /* 0x00007610ff3e7816 */ /* 0x000fe2000000003e */
[----:B---3--:R-:W-:-:S02]  /*53830*/  @!P1 IMAD.MOV.U32 R20, RZ, RZ, R8 ;  /* 0x000000ffff149224 */ /* 0x008fc400078e0008 */
        /* <DEDUP_REMOVED lines=10> */
[----:B-1----:R-:W-:Y:S02]  /*538e0*/  @!P1 IMAD.MOV.U32 R20, RZ, RZ, R3 ;  /* 0x000000ffff149224 */ /* 0x002fe400078e0003 */
[----:B--2---:R-:W-:-:S05]  /*538f0*/  @!P1 IMAD.MOV.U32 R21, RZ, RZ, R6 ;  /* 0x000000ffff159224 */ /* 0x004fca00078e0006 */
[----:B------:R1:W2:Y:S01]  /*53900*/  @!P1 LDG.E.U8 R39, desc[UR14][R20.64] ;  /* 0x0000000e14279981 */ /* 0x0002a2000c1e1100 */
[----:B------:R-:W-:Y:S01]  /*53910*/  PRMT R38, RZ, 0x7610, R38 ;  /* 0x00007610ff267816 */ /* 0x000fe20000000026 */
[----:B-1----:R-:W-:Y:S02]  /*53920*/  @!P1 IMAD.MOV.U32 R20, RZ, RZ, R4 ;  /* 0x000000ffff149224 */ /* 0x002fe400078e0004 */
[----:B------:R-:W-:Y:S01]  /*53930*/  @!P1 IMAD.MOV.U32 R21, RZ, RZ, R5 ;  /* 0x000000ffff159224 */ /* 0x000fe200078e0005 */
[----:B------:R-:W-:Y:S04]  /*53940*/  STL [R1+0x1d64], R91 ;  /* 0x001d645b01007387 */ /* 0x000fe80000100800 */
[----:B------:R-:W2:Y:S04]  /*53950*/  LDL R9, [R1+0xaa4] ;  /* 0x000aa40001097983 */ /* 0x000ea80000100800 */
[----:B------:R-:W2:Y:S04]  /*53960*/  LDL R8, [R1+0xaa8] ;  /* 0x000aa80001087983 */ /* 0x000ea80000100800 */
[----:B------:R1:W2:Y:S04]  /*53970*/  @!P1 LDG.E.U8 R38, desc[UR14][R20.64] ;  /* 0x0000000e14269981 */ /* 0x0002a8000c1e1100 */
[----:B---3--:R-:W-:Y:S04]  /*53980*/  STL [R1+0x1d68], R70 ;  /* 0x001d684601007387 */ /* 0x008fe80000100800 */
[----:B------:R-:W3:Y:S04]  /*53990*/  LDL R10, [R1+0xacc] ;  /* 0x000acc00010a7983 */ /* 0x000ee80000100800 */
[----:B------:R-:W3:Y:S04]  /*539a0*/  LDL R0, [R1+0xad0] ;  /* 0x000ad00001007983 */ /* 0x000ee80000100800 */
[----:B------:R-:W-:Y:S04]  /*539b0*/  STL [R1+0x1d6c], R62 ;  /* 0x001d6c3e01007387 */ /* 0x000fe80000100800 */
[----:B0-----:R-:W3:Y:S04]  /*539c0*/  LDL R11, [R1+0xaf4] ;  /* 0x000af400010b7983 */ /* 0x001ee80000100800 */
[----:B------:R-:W3:Y:S04]  /*539d0*/  LDL R2, [R1+0xaf8] ;  /* 0x000af80001027983 */ /* 0x000ee80000100800 */
[----:B----4-:R-:W-:Y:S04]  /*539e0*/  STL [R1+0x1d70], R54 ;  /* 0x001d703601007387 */ /* 0x010fe80000100800 */
[----:B------:R-:W4:Y:S04]  /*539f0*/  LDL R6, [R1+0xb1c] ;  /* 0x000b1c0001067983 */ /* 0x000f280000100800 */
[----:B------:R-:W4:Y:S04]  /*53a00*/  LDL R3, [R1+0xb20] ;  /* 0x000b200001037983 */ /* 0x000f280000100800 */
[----:B--2---:R-:W-:Y:S04]  /*53a10*/  STL [R1+0x1d74], R39 ;  /* 0x001d742701007387 */ /* 0x004fe80000100800 */
[----:B------:R-:W2:Y:S04]  /*53a20*/  LDL R4, [R1+0x750] ;  /* 0x0007500001047983 */ /* 0x000ea80000100800 */
[----:B------:R-:W2:Y:S01]  /*53a30*/  LDL R7, [R1+0x74c] ;  /* 0x00074c0001077983 */ /* 0x000ea20000100800 */
[----:B------:R-:W-:-:S03]  /*53a40*/  PRMT R37, RZ, 0x7610, R37 ;  /* 0x00007610ff257816 */ /* 0x000fc60000000025 */
[----:B------:R-:W2:Y:S01]  /*53a50*/  LDL R5, [R1+0x790] ;  /* 0x0007900001057983 */ /* 0x000ea20000100800 */
[----:B------:R-:W-:Y:S01]  /*53a60*/  PRMT R36, RZ, 0x7610, R36 ;  /* 0x00007610ff247816 */ /* 0x000fe20000000024 */
[----:B-1----:R-:W-:Y:S02]  /*53a70*/  @!P1 IMAD.MOV.U32 R21, RZ, RZ, R9 ;  /* 0x000000ffff159224 */ /* 0x002fe400078e0009 */
[----:B------:R-:W-:Y:S01]  /*53a80*/  @!P1 IMAD.MOV.U32 R20, RZ, RZ, R8 ;  /* 0x000000ffff149224 */ /* 0x000fe200078e0008 */
[----:B------:R0:W-:Y:S04]  /*53a90*/  STL [R1+0x1d78], R38 ;  /* 0x001d782601007387 */ /* 0x0001e80000100800 */
[----:B------:R-:W2:Y:S04]  /*53aa0*/  LDL R9, [R1+0x78c] ;  /* 0x00078c0001097983 */ /* 0x000ea80000100800 */
[----:B------:R3:W2:Y:S04]  /*53ab0*/  @!P1 LDG.E.U8 R37, desc[UR14][R20.64] ;  /* 0x0000000e14259981 */ /* 0x0006a8000c1e1100 */
[----:B------:R-:W2:Y:S01]  /*53ac0*/  LDL R8, [R1+0x7d0] ;  /* 0x0007d00001087983 */ /* 0x000ea20000100800 */
[----:B------:R-:W-:-:S03]  /*53ad0*/  PRMT R35, RZ, 0x7610, R35 ;  /* 0x00007610ff237816 */ /* 0x000fc60000000023 */
[----:B------:R-:W2:Y:S01]  /*53ae0*/  LDL R16, [R1+0x93c] ;  /* 0x00093c0001107983 */ /* 0x000ea20000100800 */
[----:B------:R-:W-:Y:S02]  /*53af0*/  PRMT R34, RZ, 0x7610, R34 ;  /* 0x00007610ff227816 */ /* 0x000fe40000000022 */
[----:B------:R-:W-:Y:S02]  /*53b00*/  PRMT R18, RZ, 0x7610, R18 ;  /* 0x00007610ff127816 */ /* 0x000fe40000000012 */
[----:B------:R-:W-:Y:S02]  /*53b10*/  PRMT R17, RZ, 0x7610, R17 ;  /* 0x00007610ff117816 */ /* 0x000fe40000000011 */
[----:B------:R-:W-:Y:S02]  /*53b20*/  PRMT R14, RZ, 0x7610, R14 ;  /* 0x00007610ff0e7816 */ /* 0x000fe4000000000e */
[----:B------:R-:W-:Y:S02]  /*53b30*/  PRMT R13, RZ, 0x7610, R13 ;  /* 0x00007610ff0d7816 */ /* 0x000fe4000000000d */
[----:B------:R-:W-:Y:S01]  /*53b40*/  PRMT R12, RZ, 0x7610, R12 ;  /* 0x00007610ff0c7816 */ /* 0x000fe2000000000c */
[----:B---3--:R-:W-:-:S02]  /*53b50*/  @!P1 IMAD.MOV.U32 R20, RZ, RZ, R0 ;  /* 0x000000ffff149224 */ /* 0x008fc400078e0000 */
[----:B------:R-:W-:Y:S01]  /*53b60*/  @!P1 IMAD.MOV.U32 R21, RZ, RZ, R10 ;  /* 0x000000ffff159224 */ /* 0x000fe200078e000a */
[----:B------:R-:W3:Y:S04]  /*53b70*/  LDL R0, [R1+0x828] ;  /* 0x0008280001007983 */ /* 0x000ee80000100800 */
[----:B------:R-:W3:Y:S04]  /*53b80*/  LDL R10, [R1+0x7cc] ;  /* 0x0007cc00010a7983 */ /* 0x000ee80000100800 */
[----:B------:R1:W3:Y:S01]  /*53b90*/  @!P1 LDG.E.U8 R36, desc[UR14][R20.64] ;  /* 0x0000000e14249981 */ /* 0x0002e2000c1e1100 */
        /* <DEDUP_REMOVED lines=8> */
[----:B------:R-:W-:Y:S01]  /*53c20*/  PRMT R29, RZ, 0x7610, R29 ;  /* 0x00007610ff1d7816 */ /* 0x000fe2000000001d */
[----:B-1----:R-:W-:Y:S01]  /*53c30*/  @!P1 IMAD.MOV.U32 R21, RZ, RZ, R11 ;  /* 0x000000ffff159224 */ /* 0x002fe200078e000b */
[----:B------:R-:W-:Y:S01]  /*53c40*/  PRMT R28, RZ, 0x7610, R28 ;  /* 0x00007610ff1c7816 */ /* 0x000fe2000000001c */
[----:B------:R-:W3:Y:S01]  /*53c50*/  LDL R11, [R1+0x824] ;  /* 0x00082400010b7983 */ /* 0x000ee20000100800 */
[----:B------:R-:W-:-:S03]  /*53c60*/  @!P1 IMAD.MOV.U32 R20, RZ, RZ, R2 ;  /* 0x000000ffff149224 */ /* 0x000fc600078e0002 */
[----:B------:R-:W3:Y:S01]  /*53c70*/  LDL R2, [R1+0x940] ;  /* 0x0009400001027983 */ /* 0x000ee20000100800 */
[----:B------:R-:W-:Y:S02]  /*53c80*/  PRMT R27, RZ, 0x7610, R27 ;  /* 0x00007610ff1b7816 */ /* 0x000fe4000000001b */
[----:B------:R-:W-:Y:S02]  /*53c90*/  PRMT R84, RZ, 0x7610, R84 ;  /* 0x00007610ff547816 */ /* 0x000fe40000000054 */
[----:B------:R-:W-:Y:S01]  /*53ca0*/  PRMT R82, RZ, 0x7610, R82 ;  /* 0x00007610ff527816 */ /* 0x000fe20000000052 */
[----:B------:R4:W3:Y:S01]  /*53cb0*/  @!P1 LDG.E.U8 R35, desc[UR14][R20.64] ;  /* 0x0000000e14239981 */ /* 0x0008e2000c1e1100 */
        /* <DEDUP_REMOVED lines=8> */
[----:B------:R-:W-:Y:S01]  /*53d40*/  PRMT R25, RZ, 0x7610, R25 ;  /* 0x00007610ff197816 */ /* 0x000fe20000000019 */
[----:B----4-:R-:W-:-:S02]  /*53d50*/  @!P1 IMAD.MOV.U32 R20, RZ, RZ, R3 ;  /* 0x000000ffff149224 */ /* 0x010fc400078e0003 */
[----:B------:R-:W-:Y:S01]  /*53d60*/  @!P1 IMAD.MOV.U32 R21, RZ, RZ, R6 ;  /* 0x000000ffff159224 */ /* 0x000fe200078e0006 */
[----:B------:R-:W4:Y:S04]  /*53d70*/  LDL R3, [R1+0x970] ;  /* 0x0009700001037983 */ /* 0x000f280000100800 */
[----:B------:R-:W4:Y:S04]  /*53d80*/  LDL R6, [R1+0x96c] ;  /* 0x00096c0001067983 */ /* 0x000f280000100800 */
[----:B------:R2:W4:Y:S01]  /*53d90*/  @!P1 LDG.E.U8 R34, desc[UR14][R20.64] ;  /* 0x0000000e14229981 */ /* 0x000522000c1e1100 */
        /* <DEDUP_REMOVED lines=10> */
[----:B------:R-:W-:Y:S01]  /*53e40*/  PRMT R57, RZ, 0x7610, R57 ;  /* 0x00007610ff397816 */ /* 0x000fe20000000039 */
[----:B------:R-:W4:Y:S04]  /*53e50*/  LDL R19, [R1+0xae8] ;  /* 0x000ae80001137983 */ /* 0x000f280000100800 */
[----:B0-----:R-:W4:Y:S01]  /*53e60*/  LDL R38, [R1+0xae4] ;  /* 0x000ae40001267983 */ /* 0x001f220000100800 */
        /* <DEDUP_REMOVED lines=11> */
[----:B------:R-:W4:Y:S01]  /*53f20*/  LDL R39, [R1+0x954] ;  /* 0x0009540001277983 */ /* 0x000f220000100800 */
[----:B--2---:R-:W-:-:S03]  /*53f30*/  @!P1 IMAD.MOV.U32 R20, RZ, RZ, R4 ;  /* 0x000000ffff149224 */ /* 0x004fc600078e0004 */
[----:B------:R-:W2:Y:S01]  /*53f40*/  LDL R4, [R1+0x9a0] ;  /* 0x0009a00001047983 */ /* 0x000ea20000100800 */
[----:B------:R-:W-:-:S03]  /*53f50*/  @!P1 IMAD.MOV.U32 R21, RZ, RZ, R7 ;  /* 0x000000ffff159224 */ /* 0x000fc600078e0007 */
[----:B------:R-:W2:Y:S04]  /*53f60*/  LDL R7, [R1+0x99c] ;  /* 0x00099c0001077983 */ /* 0x000ea80000100800 */
[----:B------:R0:W2:Y:S02]  /*53f70*/  @!P1 LDG.E.U8 R18, desc[UR14][R20.64] ;  /* 0x0000000e14129981 */ /* 0x0000a4000c1e1100 */
[----:B0-----:R-:W-:Y:S02]  /*53f80*/  @!P1 IMAD.MOV.U32 R20, RZ, RZ, R5 ;  /* 0x000000ffff149224 */ /* 0x001fe400078e0005 */
[----:B------:R-:W-:Y:S01]  /*53f90*/  @!P1 IMAD.MOV.U32 R21, RZ, RZ, R9 ;  /* 0x000000ffff159224 */ /* 0x000fe200078e0009 */
[----:B------:R-:W2:Y:S04]  /*53fa0*/  LDL R5, [R1+0x9d0] ;  /* 0x0009d00001057983 */ /* 0x000ea80000100800 */
[----:B------:R-:W2:Y:S04]  /*53fb0*/  LDL R9, [R1+0x9cc] ;  /* 0x0009cc0001097983 */ /* 0x000ea80000100800 */
[----:B------:R0:W2:Y:S02]  /*53fc0*/  @!P1 LDG.E.U8 R17, desc[UR14][R20.64] ;  /* 0x0000000e14119981 */ /* 0x0000a4000c1e1100 */
[----:B0-----:R-:W-:-:S02]  /*53fd0*/  @!P1 IMAD.MOV.U32 R20, RZ, RZ, R8 ;  /* 0x000000ffff149224 */ /* 0x001fc400078e0008 */
[----:B---3--:R-:W-:Y:S01]  /*53fe0*/  @!P1 IMAD.MOV.U32 R21, RZ, RZ, R10 ;  /* 0x000000ffff159224 */ /* 0x008fe200078e000a */
[----:B------:R-:W3:Y:S04]  /*53ff0*/  LDL R8, [R1+0xa00] ;  /* 0x000a000001087983 */ /* 0x000ee80000100800 */
[----:B------:R-:W3:Y:S04]  /*54000*/  LDL R10, [R1+0x9fc] ;  /* 0x0009fc00010a7983 */ /* 0x000ee80000100800 */
[----:B------:R0:W3:Y:S02]  /*54010*/  @!P1 LDG.E.U8 R14, desc[UR14][R20.64] ;  /* 0x0000000e140e9981 */ /* 0x0000e4000c1e1100 */
[----:B0-----:R-:W-:-:S02]  /*54020*/  @!P1 IMAD.MOV.U32 R20, RZ, RZ, R0 ;  /* 0x000000ffff149224 */ /* 0x001fc400078e0000 */
[----:B------:R-:W-:Y:S01]  /*54030*/  @!P1 IMAD.MOV.U32 R21, RZ, RZ, R11 ;  /* 0x000000ffff159224 */ /* 0x000fe200078e000b */
        /* <DEDUP_REMOVED lines=8> */
[----:B----4-:R-:W-:-:S02]  /*540c0*/  @!P1 IMAD.MOV.U32 R20, RZ, RZ, R3 ;  /* 0x000000ffff149224 */ /* 0x010fc400078e0003 */
[----:B------:R-:W-:Y:S01]  /*540d0*/  @!P1 IMAD.MOV.U32 R21, RZ, RZ, R6 ;  /* 0x000000ffff159224 */ /* 0x000fe200078e0006 */
[----:B------:R-:W4:Y:S04]  /*540e0*/  LDL R3, [R1+0xa88] ;  /* 0x000a880001037983 */ /* 0x000f280000100800 */
[----:B------:R-:W4:Y:S04]  /*540f0*/  LDL R6, [R1+0xa5c] ;  /* 0x000a5c0001067983 */ /* 0x000f280000100800 */
[----:B------:R2:W4:Y:S02]  /*54100*/  @!P1 LDG.E.U8 R93, desc[UR14][R20.64] ;  /* 0x0000000e145d9981 */ /* 0x000524000c1e1100 */
[----:B--2---:R-:W-:-:S02]  /*54110*/  @!P1 IMAD.MOV.U32 R20, RZ, RZ, R4 ;  /* 0x000000ffff149224 */ /* 0x004fc400078e0004 */
        /* <DEDUP_REMOVED lines=9> */
[----:B---3--:R-:W-:-:S02]  /*541b0*/  @!P1 IMAD.MOV.U32 R20, RZ, RZ, R8 ;  /* 0x000000ffff149224 */ /* 0x008fc400078e0008 */
[----:B------:R-:W3:Y:S01]  /*541c0*/  LDL R8, [R1+0xad4] ;  /* 0x000ad40001087983 */ /* 0x000ee20000100800 */
[----:B------:R-:W-:-:S03]  /*541d0*/  @!P1 IMAD.MOV.U32 R21, RZ, RZ, R10 ;  /* 0x000000ffff159224 */ /* 0x000fc600078e000a */
[----:B------:R-:W3:Y:S04]  /*541e0*/  LDL R10, [R1+0xb00] ;  /* 0x000b0000010a7983 */ /* 0x000ee80000100800 */
[----:B------:R0:W3:Y:S02]  /*541f0*/  @!P1 LDG.E.U8 R60, desc[UR14][R20.64] ;  /* 0x0000000e143c9981 */ /* 0x0000e4000c1e1100 */
[----:B0-----:R-:W-:Y:S02]  /*54200*/  @!P1 IMAD.MOV.U32 R20, RZ, RZ, R0 ;  /* 0x000000ffff149224 */ /* 0x001fe400078e0000 */
[----:B------:R-:W-:Y:S01]  /*54210*/  @!P1 IMAD.MOV.U32 R21, RZ, RZ, R11 ;  /* 0x000000ffff159224 */ /* 0x000fe200078e000b */
[----:B------:R-:W3:Y:S04]  /*54220*/  LDL R0, [R1+0xb28] ;  /* 0x000b280001007983 */ /* 0x000ee80000100800 */
[----:B------:R-:W3:Y:S04]  /*54230*/  LDL R11, [R1+0xb24] ;  /* 0x000b2400010b7983 */ /* 0x000ee80000100800 */
[----:B------:R0:W3:Y:S02]  /*54240*/  @!P1 LDG.E.U8 R33, desc[UR14][R20.64] ;  /* 0x0000000e14219981 */ /* 0x0000e4000c1e1100 */
[----:B0-----:R-:W-:-:S02]  /*54250*/  @!P1 IMAD.MOV.U32 R20, RZ, RZ, R2 ;  /* 0x000000ffff149224 */ /* 0x001fc400078e0002 */
[----:B------:R-:W3:Y:S01]  /*54260*/  LDL R2, [R1+0x758] ;  /* 0x0007580001027983 */ /* 0x000ee20000100800 */
[----:B----4-:R-:W-:-:S03]  /*54270*/  @!P1 IMAD.MOV.U32 R21, RZ, RZ, R6 ;  /* 0x000000ffff159224 */ /* 0x010fc600078e0006 */
[----:B------:R-:W4:Y:S04]  /*54280*/  LDL R6, [R1+0x754] ;  /* 0x0007540001067983 */ /* 0x000f280000100800 */
[----:B------:R0:W4:Y:S02]  /*54290*/  @!P1 LDG.E.U8 R32, desc[UR14][R20.64] ;  /* 0x0000000e14209981 */ /* 0x000124000c1e1100 */
[----:B0-----:R-:W-:Y:S02]  /*542a0*/  @!P1 IMAD.MOV.U32 R20, RZ, RZ, R3 ;  /* 0x000000ffff149224 */ /* 0x001fe400078e0003 */
[----:B------:R-:W4:Y:S01]  /*542b0*/  LDL R3, [R1+0x798] ;  /* 0x0007980001037983 */ /* 0x000f220000100800 */
[----:B--2---:R-:W-:-:S03]  /*542c0*/  @!P1 IMAD.MOV.U32 R21, RZ, RZ, R4 ;  /* 0x000000ffff159224 */ /* 0x004fc600078e0004 */
[----:B------:R-:W2:Y:S04]  /*542d0*/  LDL R4, [R1+0x794] ;  /* 0x0007940001047983 */ /* 0x000ea80000100800 */
[----:B------:R0:W2:Y:S02]  /*542e0*/  @!P1 LDG.E.U8 R31, desc[UR14][R20.64] ;  /* 0x0000000e141f9981 */ /* 0x0000a4000c1e1100 */
[----:B0-----:R-:W-:Y:S02]  /*542f0*/  @!P1 IMAD.MOV.U32 R20, RZ, RZ, R7 ;  /* 0x000000ffff149224 */ /* 0x001fe400078e0007 */
[----:B------:R-:W2:Y:S01]  /*54300*/  LDL R7, [R1+0x7d8] ;  /* 0x0007d80001077983 */ /* 0x000ea20000100800 */
[----:B------:R-:W-:-:S03]  /*54310*/  @!P1 IMAD.MOV.U32 R21, RZ, RZ, R9 ;  /* 0x000000ffff159224 */ /* 0x000fc600078e0009 */
[----:B------:R-:W2:Y:S04]  /*54320*/  LDL R9, [R1+0x7d4] ;  /* 0x0007d40001097983 */ /* 0x000ea80000100800 */
[----:B------:R0:W2:Y:S02]  /*54330*/  @!P1 LDG.E.U8 R30, desc[UR14][R20.64] ;  /* 0x0000000e141e9981 */ /* 0x0000a4000c1e1100 */
[----:B0-----:R-:W-:Y:S02]  /*54340*/  @!P1 IMAD.MOV.U32 R20, RZ, RZ, R5 ;  /* 0x000000ffff149224 */ /* 0x001fe400078e0005 */
        /* <DEDUP_REMOVED lines=15> */
[----:B----4-:R-:W-:Y:S01]  /*54440*/  @!P1 IMAD.MOV.U32 R21, RZ, RZ, R6 ;  /* 0x000000ffff159224 */ /* 0x010fe200078e0006 */
[----:B------:R-:W4:Y:S04]  /*54450*/  LDL R2, [R1+0x9a8] ;  /* 0x0009a80001027983 */ /* 0x000f280000100800 */
[----:B------:R-:W4:Y:S04]  /*54460*/  LDL R6, [R1+0x974] ;  /* 0x0009740001067983 */ /* 0x000f280000100800 */
[----:B------:R0:W4:Y:S02]  /*54470*/  @!P1 LDG.E.U8 R84, desc[UR14][R20.64] ;  /* 0x0000000e14549981 */ /* 0x000124000c1e1100 */
[----:B0-----:R-:W-:-:S02]  /*54480*/  @!P1 IMAD.MOV.U32 R20, RZ, RZ, R3 ;  /* 0x000000ffff149224 */ /* 0x001fc400078e0003 */
        /* <DEDUP_REMOVED lines=9> */
[----:B---3--:R-:W-:Y:S02]  /*54520*/  @!P1 IMAD.MOV.U32 R20, RZ, RZ, R5 ;  /* 0x000000ffff149224 */ /* 0x008fe400078e0005 */
[----:B------:R-:W-:Y:S01]  /*54530*/  @!P1 IMAD.MOV.U32 R21, RZ, RZ, R8 ;  /* 0x000000ffff159224 */ /* 0x000fe200078e0008 */
[----:B------:R-:W3:Y:S04]  /*54540*/  LDL R5, [R1+0xa38] ;  /* 0x000a380001057983 */ /* 0x000ee80000100800 */
[----:B------:R-:W3:Y:S04]  /*54550*/  LDL R8, [R1+0xa34] ;  /* 0x000a340001087983 */ /* 0x000ee80000100800 */
[----:B------:R0:W3:Y:S02]  /*54560*/  @!P1 LDG.E.U8 R78, desc[UR14][R20.64] ;  /* 0x0000000e144e9981 */ /* 0x0000e4000c1e1100 */
[----:B0-----:R-:W-:-:S02]  /*54570*/  @!P1 IMAD.MOV.U32 R20, RZ, RZ, R10 ;  /* 0x000000ffff149224 */ /* 0x001fc400078e000a */
[----:B------:R-:W3:Y:S01]  /*54580*/  LDL R10, [R1+0xa68] ;  /* 0x000a6800010a7983 */ /* 0x000ee20000100800 */
[----:B------:R-:W-:-:S03]  /*54590*/  @!P1 IMAD.MOV.U32 R21, RZ, RZ, R11 ;  /* 0x000000ffff159224 */ /* 0x000fc600078e000b */
[----:B------:R-:W3:Y:S04]  /*545a0*/  LDL R11, [R1+0xa64] ;  /* 0x000a6400010b7983 */ /* 0x000ee80000100800 */
[----:B------:R0:W3:Y:S02]  /*545b0*/  @!P1 LDG.E.U8 R76, desc[UR14][R20.64] ;  /* 0x0000000e144c9981 */ /* 0x0000e4000c1e1100 */
[----:B0-----:R-:W-:Y:S02]  /*545c0*/  @!P1 IMAD.MOV.U32 R20, RZ, RZ, R0 ;  /* 0x000000ffff149224 */ /* 0x001fe400078e0000 */
        /* <DEDUP_REMOVED lines=34> */
[----:B0-----:R-:W-:-:S02]  /*547f0*/  @!P1 IMAD.MOV.U32 R20, RZ, RZ, R2 ;  /* 0x000000ffff149224 */ /* 0x001fc400078e0002 */
[----:B------:R-:W4:Y:S01]  /*54800*/  LDL R2, [R1+0x7a0] ;  /* 0x0007a00001027983 */ /* 0x000f220000100800 */
[----:B--2---:R-:W-:-:S03]  /*54810*/  @!P1 IMAD.MOV.U32 R21, RZ, RZ, R4 ;  /* 0x000000ffff159224 */ /* 0x004fc600078e0004 */
[----:B------:R-:W2:Y:S04]  /*54820*/  LDL R4, [R1+0x79c] ;  /* 0x00079c0001047983 */ /* 0x000ea80000100800 */
[----:B------:R0:W2:Y:S01]  /*54830*/  @!P1 LDG.E.U8 R23, desc[UR14][R20.64] ;  /* 0x0000000e14179981 */ /* 0x0000a2000c1e1100 */
[----:B------:R-:W-:-:S03]  /*54840*/  @!P1 IMAD.MOV.U32 R46, RZ, RZ, R3 ;  /* 0x000000ffff2e9224 */ /* 0x000fc600078e0003 */
[----:B------:R-:W2:Y:S01]  /*54850*/  LDL R3, [R1+0x7e0] ;  /* 0x0007e00001037983 */ /* 0x000ea20000100800 */
[----:B------:R-:W-:-:S03]  /*54860*/  @!P1 IMAD.MOV.U32 R47, RZ, RZ, R9 ;  /* 0x000000ffff2f9224 */ /* 0x000fc600078e0009 */
[----:B------:R-:W2:Y:S01]  /*54870*/  LDL R9, [R1+0x7dc] ;  /* 0x0007dc0001097983 */ /* 0x000ea20000100800 */
[----:B0-----:R-:W-:-:S03]  /*54880*/  PRMT R21, RZ, 0x7610, R21 ;  /* 0x00007610ff157816 */ /* 0x001fc60000000015 */
[----:B------:R0:W2:Y:S01]  /*54890*/  @!P1 LDG.E.U8 R22, desc[UR14][R46.64] ;  /* 0x0000000e2e169981 */ /* 0x0000a2000c1e1100 */
[----:B------:R-:W-:Y:S01]  /*548a0*/  PRMT R20, RZ, 0x7610, R20 ;  /* 0x00007610ff147816 */ /* 0x000fe20000000014 */
[----:B0-----:R-:W-:Y:S02]  /*548b0*/  @!P1 IMAD.MOV.U32 R46, RZ, RZ, R7 ;  /* 0x000000ffff2e9224 */ /* 0x001fe400078e0007 */
[----:B------:R-:W2:Y:S01]  /*548c0*/  LDL R7, [R1+0x838] ;  /* 0x0008380001077983 */ /* 0x000ea20000100800 */
[----:B---3--:R-:W-:-:S03]  /*548d0*/  @!P1 IMAD.MOV.U32 R47, RZ, RZ, R8 ;  /* 0x000000ffff2f9224 */ /* 0x008fc600078e0008 */
[----:B------:R-:W3:Y:S04]  /*548e0*/  LDL R8, [R1+0x834] ;  /* 0x0008340001087983 */ /* 0x000ee80000100800 */
[----:B------:R0:W3:Y:S02]  /*548f0*/  @!P1 LDG.E.U8 R21, desc[UR14][R46.64] ;  /* 0x0000000e2e159981 */ /* 0x0000e4000c1e1100 */
[----:B0-----:R-:W-:Y:S02]  /*54900*/  @!P1 IMAD.MOV.U32 R46, RZ, RZ, R5 ;  /* 0x000000ffff2e9224 */ /* 0x001fe400078e0005 */
        /* <DEDUP_REMOVED lines=75> */
[----:B------:R-:W-:Y:S01]  /*54dc0*/  @!P1 IMAD.MOV.U32 R47, RZ, RZ, R16 ;  /* 0x000000ffff2f9224 */ /* 0x000fe200078e0010 */
[----:B------:R-:W2:Y:S04]  /*54dd0*/  LDL R11, [R1+0x9b8] ;  /* 0x0009b800010b7983 */ /* 0x000ea80000100800 */
[----:B------:R0:W2:Y:S02]  /*54de0*/  @!P1 LDG.E.U8 R71, desc[UR14][R46.64] ;  /* 0x0000000e2e479981 */ /* 0x0000a4000c1e1100 */
[----:B0-----:R-:W-:Y:S02]  /*54df0*/  @!P1 IMAD.MOV.U32 R46, RZ, RZ, R9 ;  /* 0x000000ffff2e9224 */ /* 0x001fe400078e0009 */
[----:B------:R-:W-:Y:S01]  /*54e00*/  @!P1 IMAD.MOV.U32 R47, RZ, RZ, R10 ;  /* 0x000000ffff2f9224 */ /* 0x000fe200078e000a */
[----:B------:R-:W2:Y:S04]  /*54e10*/  LDL R9, [R1+0x988] ;  /* 0x0009880001097983 */ /* 0x000ea80000100800 */
[----:B------:R3:W2:Y:S02]  /*54e20*/  @!P1 LDG.E.U8 R73, desc[UR14][R46.64] ;  /* 0x0000000e2e499981 */ /* 0x0006a4000c1e1100 */
[----:B---3--:R-:W-:-:S02]  /*54e30*/  @!P1 IMAD.MOV.U32 R46, RZ, RZ, R7 ;  /* 0x000000ffff2e9224 */ /* 0x008fc400078e0007 */
[----:B------:R-:W-:-:S05]  /*54e40*/  @!P1 IMAD.MOV.U32 R47, RZ, RZ, R8 ;  /* 0x000000ffff2f9224 */ /* 0x000fca00078e0008 */
[----:B------:R4:W3:Y:S02]  /*54e50*/  @!P1 LDG.E.U8 R75, desc[UR14][R46.64] ;  /* 0x0000000e2e4b9981 */ /* 0x0008e4000c1e1100 */
[----:B----4-:R-:W-:Y:S02]  /*54e60*/  @!P1 IMAD.MOV.U32 R46, RZ, RZ, R5 ;  /* 0x000000ffff2e9224 */ /* 0x010fe400078e0005 */
[----:B------:R-:W-:Y:S01]  /*54e70*/  @!P1 IMAD.MOV.U32 R47, RZ, RZ, R6 ;  /* 0x000000ffff2f9224 */ /* 0x000fe200078e0006 */
[----:B------:R-:W4:Y:S04]  /*54e80*/  LDL R5, [R1+0x9e4] ;  /* 0x0009e40001057983 */ /* 0x000f280000100800 */
[----:B------:R0:W3:Y:S02]  /*54e90*/  @!P1 LDG.E.U8 R77, desc[UR14][R46.64] ;  /* 0x0000000e2e4d9981 */ /* 0x0000e4000c1e1100 */
[----:B0-----:R-:W-:-:S02]  /*54ea0*/  @!P1 IMAD.MOV.U32 R46, RZ, RZ, R0 ;  /* 0x000000ffff2e9224 */ /* 0x001fc400078e0000 */
[----:B------:R-:W3:Y:S01]  /*54eb0*/  LDL R0, [R1+0x958] ;  /* 0x0009580001007983 */ /* 0x000ee20000100800 */
[----:B--2---:R-:W-:-:S03]  /*54ec0*/  @!P1 IMAD.MOV.U32 R47, RZ, RZ, R4 ;  /* 0x000000ffff2f9224 */ /* 0x004fc600078e0004 */
[----:B------:R-:W2:Y:S04]  /*54ed0*/  LDL R4, [R1+0x9e8] ;  /* 0x0009e80001047983 */ /* 0x000ea80000100800 */
[----:B------:R0:W2:Y:S02]  /*54ee0*/  @!P1 LDG.E.U8 R79, desc[UR14][R46.64] ;  /* 0x0000000e2e4f9981 */ /* 0x0000a4000c1e1100 */
[----:B0-----:R-:W-:Y:S02]  /*54ef0*/  @!P1 IMAD.MOV.U32 R46, RZ, RZ, R2 ;  /* 0x000000ffff2e9224 */ /* 0x001fe400078e0002 */
[----:B------:R-:W2:Y:S01]  /*54f00*/  LDL R2, [R1+0xa18] ;  /* 0x000a180001027983 */ /* 0x000ea20000100800 */
[----:B------:R-:W-:-:S03]  /*54f10*/  @!P1 IMAD.MOV.U32 R47, RZ, RZ, R3 ;  /* 0x000000ffff2f9224 */ /* 0x000fc600078e0003 */
[----:B------:R-:W2:Y:S04]  /*54f20*/  LDL R3, [R1+0xa14] ;  /* 0x000a140001037983 */ /* 0x000ea80000100800 */
        /* <DEDUP_REMOVED lines=15> */
[----:B------:R-:W-:-:S06]  /*55020*/  PRMT R81, RZ, 0x7610, R81 ;  /* 0x00007610ff517816 */ /* 0x000fcc0000000051 */
[----:B------:R0:W4:Y:S01]  /*55030*/  @!P1 LDG.E.U8 R81, desc[UR14][R46.64] ;  /* 0x0000000e2e519981 */ /* 0x000122000c1e1100 */
[----:B------:R-:W-:Y:S01]  /*55040*/  PRMT R83, RZ, 0x7610, R83 ;  /* 0x00007610ff537816 */ /* 0x000fe20000000053 */
[----:B0-----:R-:W-:Y:S02]  /*55050*/  @!P1 IMAD.MOV.U32 R47, RZ, RZ, R39 ;  /* 0x000000ffff2f9224 */ /* 0x001fe400078e0027 */
[----:B---3--:R-:W-:Y:S02]  /*55060*/  @!P1 IMAD.MOV.U32 R46, RZ, RZ, R0 ;  /* 0x000000ffff2e9224 */ /* 0x008fe400078e0000 */
[----:B------:R-:W3:Y:S04]  /*55070*/  LDL.LU R0, [R1+0x46c] ;  /* 0x00046c0001007983 */ /* 0x000ee80000300800 */
[----:B------:R0:W3:Y:S02]  /*55080*/  @!P1 LDG.E.U8 R83, desc[UR14][R46.64] ;  /* 0x0000000e2e539981 */ /* 0x0000e4000c1e1100 */
[----:B0-----:R-:W-:-:S02]  /*55090*/  @!P1 IMAD.MOV.U32 R46, RZ, RZ, R9 ;  /* 0x000000ffff2e9224 */ /* 0x001fc400078e0009 */
[----:B------:R-:W3:Y:S04]  /*550a0*/  LDL.LU R9, [R1+0x464] ;  /* 0x0004640001097983 */ /* 0x000ee80000300800 */
[----:B--2---:R0:W-:Y:S04]  /*550b0*/  STS.U8 [R15+UR4+0x1df00], R16 ;  /* 0x01df00100f007988 */ /* 0x0041e80008000004 */
[----:B0-----:R-:W2:Y:S04]  /*550c0*/  LDL.LU R16, [R1+0x45c] ;  /* 0x00045c0001107983 */ /* 0x001ea80000300800 */
[----:B------:R0:W-:Y:S04]  /*550d0*/  STS.U8 [R15+UR4+0x19f00], R8 ;  /* 0x019f00080f007988 */ /* 0x0001e80008000004 */
[----:B0-----:R-:W2:Y:S01]  /*550e0*/  LDL.LU R8, [R1+0x454] ;  /* 0x0004540001087983 */ /* 0x001ea20000300800 */
[----:B------:R-:W-:Y:S01]  /*550f0*/  PRMT R85, RZ, 0x7610, R85 ;  /* 0x00007610ff557816 */ /* 0x000fe20000000055 */
[----:B------:R-:W-:Y:S01]  /*55100*/  @!P1 IMAD.MOV.U32 R47, RZ, RZ, R38 ;  /* 0x000000ffff2f9224 */ /* 0x000fe200078e0026 */
[----:B------:R-:W-:Y:S01]  /*55110*/  PRMT R87, RZ, 0x7610, R87 ;  /* 0x00007610ff577816 */ /* 0x000fe20000000057 */
[----:B------:R-:W2:Y:S04]  /*55120*/  LDL.LU R38, [R1+0x3e8] ;  /* 0x0003e80001267983 */ /* 0x000ea80000300800 */
[----:B------:R0:W2:Y:S01]  /*55130*/  @!P1 LDG.E.U8 R85, desc[UR14][R46.64] ;  /* 0x0000000e2e559981 */ /* 0x0000a2000c1e1100 */
[----:B------:R-:W-:-:S03]  /*55140*/  PRMT R88, RZ, 0x7610, R88 ;  /* 0x00007610ff587816 */ /* 0x000fc60000000058 */
[----:B------:R-:W2:Y:S04]  /*55150*/  LDL.LU R39, [R1+0x3e0] ;  /* 0x0003e00001277983 */ /* 0x000ea80000300800 */
[----:B------:R-:W2:Y:S01]  /*55160*/  LDL.LU R54, [R1+0x3d8] ;  /* 0x0003d80001367983 */ /* 0x000ea20000300800 */
[----:B0-----:R-:W-:Y:S02]  /*55170*/  @!P1 IMAD.MOV.U32 R46, RZ, RZ, R11 ;  /* 0x000000ffff2e9224 */ /* 0x001fe400078e000b */
[----:B------:R-:W-:-:S05]  /*55180*/  @!P1 IMAD.MOV.U32 R47, RZ, RZ, R19 ;  /* 0x000000ffff2f9224 */ /* 0x000fca00078e0013 */
[----:B------:R0:W2:Y:S02]  /*55190*/  @!P1 LDG.E.U8 R87, desc[UR14][R46.64] ;  /* 0x0000000e2e579981 */ /* 0x0000a4000c1e1100 */
[----:B0-----:R-:W-:Y:S02]  /*551a0*/  @!P1 IMAD.MOV.U32 R46, RZ, RZ, R4 ;  /* 0x000000ffff2e9224 */ /* 0x001fe400078e0004 */
[----:B----4-:R-:W-:-:S05]  /*551b0*/  @!P1 IMAD.MOV.U32 R47, RZ, RZ, R5 ;  /* 0x000000ffff2f9224 */ /* 0x010fca00078e0005 */
[----:B------:R0:W4:Y:S04]  /*551c0*/  @!P1 LDG.E.U8 R88, desc[UR14][R46.64] ;  /* 0x0000000e2e589981 */ /* 0x000128000c1e1100 */
[----:B------:R-:W-:Y:S04]  /*551d0*/  STS.U8 [R15+UR4+0x15300], R40 ;  /* 0x015300280f007988 */ /* 0x000fe80008000004 */
[----:B------:R-:W-:Y:S04]  /*551e0*/  STS.U8 [R15+UR4+0x19300], R41 ;  /* 0x019300290f007988 */ /* 0x000fe80008000004 */
[----:B------:R-:W-:Y:S01]  /*551f0*/  STS.U8 [R15+UR4+0x1d300], R42 ;  /* 0x01d3002a0f007988 */ /* 0x000fe20008000004 */
[----:B0-----:R-:W-:-:S02]  /*55200*/  @!P1 IMAD.MOV.U32 R47, RZ, RZ, R3 ;  /* 0x000000ffff2f9224 */ /* 0x001fc400078e0003 */
[----:B------:R-:W-:Y:S01]  /*55210*/  @!P1 IMAD.MOV.U32 R46, RZ, RZ, R2 ;  /* 0x000000ffff2e9224 */ /* 0x000fe200078e0002 */
        /* <DEDUP_REMOVED lines=36> */
[----:B--2---:R0:W-:Y:S04]  /*55460*/  STS.U8 [R15+UR4+0x1a300], R16 ;  /* 0x01a300100f007988 */ /* 0x0041e80008000004 */
[----:B0-----:R-:W2:Y:S04]  /*55470*/  LDL.LU R16, [R1+0x1d7c] ;  /* 0x001d7c0001107983 */ /* 0x001ea80000300800 */
[----:B------:R0:W-:Y:S04]  /*55480*/  STS.U8 [R15+UR4+0x1e300], R8 ;  /* 0x01e300080f007988 */ /* 0x0001e80008000004 */
[----:B0-----:R-:W2:Y:S04]  /*55490*/  LDL.LU R8, [R1+0x1ad8] ;  /* 0x001ad80001087983 */ /* 0x001ea80000300800 */
[----:B------:R-:W-:Y:S04]  /*554a0*/  STS.U8 [R15+UR4+0x12700], R38 ;  /* 0x012700260f007988 */ /* 0x000fe80008000004 */
[----:B------:R-:W-:Y:S04]  /*554b0*/  STS.U8 [R15+UR4+0x16700], R39 ;  /* 0x016700270f007988 */ /* 0x000fe80008000004 */
[----:B------:R-:W-:Y:S04]  /*554c0*/  STS.U8 [R15+UR4+0x1a700], R54 ;  /* 0x01a700360f007988 */ /* 0x000fe80008000004 */
[----:B---3--:R0:W-:Y:S04]  /*554d0*/  STS.U8 [R15+UR4+0x1e700], R0 ;  /* 0x01e700000f007988 */ /* 0x0081e80008000004 */
[----:B0-----:R-:W3:Y:S04]  /*554e0*/  LDL.LU R0, [R1+0x1ad4] ;  /* 0x001ad40001007983 */ /* 0x001ee80000300800 */
        /* <DEDUP_REMOVED lines=23> */
[----:B0-----:R-:W4:Y:S04]  /*55660*/  LDL.LU R9, [R1+0x1ad0] ;  /* 0x001ad00001097983 */ /* 0x001f280000300800 */
[----:B--2---:R0:W-:Y:S02]  /*55670*/  STS.U8 [R15+UR4+0x1ff00], R16 ;  /* 0x01ff00100f007988 */ /* 0x0041e40008000004 */
[----:B0-----:R-:W0:Y:S02]  /*55680*/  S2R R16, SR_TID.X ;  /* 0x0000000000107919 */ /* 0x001e240000002100 */
[----:B------:R-:W2:Y:S04]  /*55690*/  LDL.LU R15, [R1+0x1ac4] ;  /* 0x001ac400010f7983 */ /* 0x000ea80000300800 */
[----:B------:R-:W2:Y:S04]  /*556a0*/  LDL.LU R38, [R1+0x6e4] ;  /* 0x0006e40001267983 */ /* 0x000ea80000300800 */
[----:B------:R-:W2:Y:S01]  /*556b0*/  LDL.LU R39, [R1+0x6e0] ;  /* 0x0006e00001277983 */ /* 0x000ea20000300800 */
[----:B0-----:R-:W-:-:S04]  /*556c0*/  LOP3.LUT R16, R16, 0x7f, RZ, 0xc0, !PT ;  /* 0x0000007f10107812 */ /* 0x001fc800078ec0ff */
[----:B------:R-:W-:-:S05]  /*556d0*/  LOP3.LUT R16, R16, 0x70, RZ, 0x3c, !PT ;  /* 0x0000007010107812 */ /* 0x000fca00078e3cff */
[----:B------:R0:W-:Y:S04]  /*556e0*/  STS.U8 [R16+UR4+0x10380], R8 ;  /* 0x0103800810007988 */ /* 0x0001e80008000004 */
        /* <DEDUP_REMOVED lines=26> */
[----:B----4-:R0:W-:Y:S04]  /*55890*/  STS.U8 [R16+UR4+0x18380], R9 ;  /* 0x0183800910007988 */ /* 0x0101e80008000004 */
[----:B0-----:R-:W4:Y:S04]  /*558a0*/  LDL.LU R9, [R1+0x4c4] ;  /* 0x0004c40001097983 */ /* 0x001f280000300800 */
[----:B--2---:R0:W-:Y:S04]  /*558b0*/  STS.U8 [R16+UR4+0x18780], R8 ;  /* 0x0187800810007988 */ /* 0x0041e80008000004 */
[----:B0-----:R-:W2:Y:S04]  /*558c0*/  LDL.LU R8, [R1+0x44c] ;  /* 0x00044c0001087983 */ /* 0x001ea80000300800 */
        /* <DEDUP_REMOVED lines=36> */
[----:B----4-:R-:W4:Y:S04]  /*55b10*/  LDL.LU R43, [R1+0x23c] ;  /* 0x00023c00012b7983 */ /* 0x010f280000300800 */
        /* <DEDUP_REMOVED lines=19> */
[----:B--2---:R0:W-:Y:S04]  /*55c50*/  STS.U8 [R16+UR4+0x12380], R8 ;  /* 0x0123800810007988 */ /* 0x0041e80008000004 */
[----:B0-----:R-:W2:Y:S04]  /*55c60*/  LDL.LU R8, [R1+0x98] ;  /* 0x0000980001087983 */ /* 0x001ea80000300800 */
[----:B---3--:R0:W-:Y:S04]  /*55c70*/  STS.U8 [R16+UR4+0x16380], R0 ;  /* 0x0163800010007988 */ /* 0x0081e80008000004 */
[----:B------:R1:W-:Y:S04]  /*55c80*/  STS.U8 [R16+UR4+0x1a380], R38 ;  /* 0x01a3802610007988 */ /* 0x0003e80008000004 */
[----:B------:R3:W-:Y:S04]  /*55c90*/  STS.U8 [R16+UR4+0x1e380], R39 ;  /* 0x01e3802710007988 */ /* 0x0007e80008000004 */
[----:B------:R0:W-:Y:S04]  /*55ca0*/  STS.U8 [R16+UR4+0x12780], R54 ;  /* 0x0127803610007988 */ /* 0x0001e80008000004 */
[----:B------:R1:W-:Y:S04]  /*55cb0*/  STS.U8 [R16+UR4+0x16780], R15 ;  /* 0x0167800f10007988 */ /* 0x0003e80008000004 */
[----:B------:R3:W-:Y:S04]  /*55cc0*/  STS.U8 [R16+UR4+0x1a780], R62 ;  /* 0x01a7803e10007988 */ /* 0x0007e80008000004 */
[----:B0-----:R-:W2:Y:S04]  /*55cd0*/  LDL.LU R0, [R1+0x84] ;  /* 0x0000840001007983 */ /* 0x001ea80000300800 */
[----:B-1----:R-:W2:Y:S04]  /*55ce0*/  LDL.LU R38, [R1+0x1d78] ;  /* 0x001d780001267983 */ /* 0x002ea80000300800 */
[----:B---3--:R-:W3:Y:S04]  /*55cf0*/  LDL.LU R39, [R1+0x1d74] ;  /* 0x001d740001277983 */ /* 0x008ee80000300800 */
        /* <DEDUP_REMOVED lines=20> */
[----:B----4-:R4:W-:Y:S04]  /*55e40*/  STS.U8 [R16+UR4+0x1b380], R43 ;  /* 0x01b3802b10007988 */ /* 0x0109e80008000004 */
[----:B0-----:R-:W3:Y:S04]  /*55e50*/  LDL.LU R5, [R1+0x1d50] ;  /* 0x001d500001057983 */ /* 0x001ee80000300800 */
[----:B-1----:R-:W3:Y:S04]  /*55e60*/  LDL.LU R4, [R1+0x1d4c] ;  /* 0x001d4c0001047983 */ /* 0x002ee80000300800 */
[----:B------:R-:W3:Y:S04]  /*55e70*/  LDL.LU R40, [R1+0x1d48] ;  /* 0x001d480001287983 */ /* 0x000ee80000300800 */
[----:B------:R-:W3:Y:S04]  /*55e80*/  LDL.LU R41, [R1+0x1d44] ;  /* 0x001d440001297983 */ /* 0x000ee80000300800 */
[----:B------:R-:W3:Y:S04]  /*55e90*/  LDL.LU R42, [R1+0x1d40] ;  /* 0x001d4000012a7983 */ /* 0x000ee80000300800 */
[----:B----4-:R-:W4:Y:S04]  /*55ea0*/  LDL.LU R43, [R1+0x1d3c] ;  /* 0x001d3c00012b7983 */ /* 0x010f280000300800 */
        /* <DEDUP_REMOVED lines=20> */
[----:B--2---:R0:W-:Y:S04]  /*55ff0*/  STS.U8 [R16+UR4+0x17f80], R8 ;  /* 0x017f800810007988 */ /* 0x0041e80008000004 */
[----:B0-----:R-:W2:Y:S04]  /*56000*/  LDL.LU R8, [R1+0x1d10] ;  /* 0x001d100001087983 */ /* 0x001ea80000300800 */
[----:B------:R0:W-:Y:S02]  /*56010*/  STS.U8 [R16+UR4+0x1ff80], R0 ;  /* 0x01ff800010007988 */ /* 0x0001e40008000004 */
[----:B0-----:R-:W0:Y:S02]  /*56020*/  S2R R0, SR_TID.X ;  /* 0x0000000000007919 */ /* 0x001e240000002100 */
[----:B--2---:R1:W-:Y:S04]  /*56030*/  STS.U8 [R16+UR4+0x1bf80], R8 ;  /* 0x01bf800810007988 */ /* 0x0043e80008000004 */
[----:B-1----:R-:W5:Y:S04]  /*56040*/  LDL.LU R8, [R1+0x1d0c] ;  /* 0x001d0c0001087983 */ /* 0x002f680000300800 */
[----:B------:R-:W2:Y:S01]  /*56050*/  LDL.LU R16, [R1+0x1c] ;  /* 0x00001c0001107983 */ /* 0x000ea20000300800 */
[----:B0-----:R-:W-:-:S05]  /*56060*/  LOP3.LUT R0, R0, 0x7f, RZ, 0xc0, !PT ;  /* 0x0000007f00007812 */ /* 0x001fca00078ec0ff */
[----:B---3--:R0:W-:Y:S04]  /*56070*/  STS.U8 [R0+UR4+0x25400], R10 ;  /* 0x0254000a00007988 */ /* 0x0081e80008000004 */
[----:B------:R1:W-:Y:S04]  /*56080*/  STS.U8 [R0+UR4+0x24000], R9 ;  /* 0x0240000900007988 */ /* 0x0003e80008000004 */
[----:B------:R3:W-:Y:S04]  /*56090*/  STS.U8 [R0+UR4+0x24400], R6 ;  /* 0x0244000600007988 */ /* 0x0007e80008000004 */
[----:B------:R0:W-:Y:S04]  /*560a0*/  STS.U8 [R0+UR4+0x24800], R7 ;  /* 0x0248000700007988 */ /* 0x0001e80008000004 */
[----:B------:R-:W-:Y:S04]  /*560b0*/  STS.U8 [R0+UR4+0x25000], R15 ;  /* 0x0250000f00007988 */ /* 0x000fe80008000004 */
[----:B------:R-:W-:Y:S04]  /*560c0*/  STS.U8 [R0+UR4+0x25800], R92 ;  /* 0x0258005c00007988 */ /* 0x000fe80008000004 */
[----:B------:R-:W-:Y:S01]  /*560d0*/  STS.U8 [R0+UR4+0x25c00], R86 ;  /* 0x025c005600007988 */ /* 0x000fe20008000004 */
[----:B0-----:R-:W-:-:S03]  /*560e0*/  LOP3.LUT R10, R0, 0x10, RZ, 0x3c, !PT ;  /* 0x00000010000a7812 */ /* 0x001fc600078e3cff */
[----:B-1----:R-:W5:Y:S04]  /*560f0*/  LDL.LU R9, [R1+0x1d08] ;  /* 0x001d080001097983 */ /* 0x002f680000300800 */
        /* <DEDUP_REMOVED lines=8> */
[----:B---3--:R-:W5:Y:S04]  /*56180*/  LDL.LU R6, [R1+0x1d04] ;  /* 0x001d040001067983 */ /* 0x008f680000300800 */
[----:B------:R-:W5:Y:S01]  /*56190*/  LDL.LU R7, [R1+0x1d00] ;  /* 0x001d000001077983 */ /* 0x000f620000300800 */
[----:B------:R-:W-:-:S06]  /*561a0*/  PRMT R89, RZ, 0x7610, R89 ;  /* 0x00007610ff597816 */ /* 0x000fcc0000000059 */
[----:B------:R-:W3:Y:S04]  /*561b0*/  @!P1 LDG.E.U8 R89, desc[UR14][R46.64] ;  /* 0x0000000e2e599981 */ /* 0x000ee8000c1e1100 */
[----:B--2---:R-:W-:Y:S04]  /*561c0*/  STS.U8 [R0+UR4+0x24c00], R16 ;  /* 0x024c001000007988 */ /* 0x004fe80008000004 */
[----:B------:R0:W-:Y:S04]  /*561d0*/  STS.U8 [R10+UR4+0x25480], R11 ;  /* 0x0254800b0a007988 */ /* 0x0001e80008000004 */
[----:B------:R1:W-:Y:S04]  /*561e0*/  STS.U8 [R10+UR4+0x24080], R4 ;  /* 0x024080040a007988 */ /* 0x0003e80008000004 */
[----:B------:R2:W-:Y:S04]  /*561f0*/  STS.U8 [R10+UR4+0x24480], R5 ;  /* 0x024480050a007988 */ /* 0x0005e80008000004 */
[----:B------:R4:W-:Y:S04]  /*56200*/  STS.U8 [R10+UR4+0x24880], R2 ;  /* 0x024880020a007988 */ /* 0x0009e80008000004 */
[----:B------:R1:W-:Y:S04]  /*56210*/  STS.U8 [R10+UR4+0x24c80], R3 ;  /* 0x024c80030a007988 */ /* 0x0003e80008000004 */
[----:B------:R2:W-:Y:S04]  /*56220*/  STS.U8 [R10+UR4+0x25080], R19 ;  /* 0x025080130a007988 */ /* 0x0005e80008000004 */
[----:B------:R-:W-:Y:S01]  /*56230*/  STS.U8 [R10+UR4+0x25880], R91 ;  /* 0x0258805b0a007988 */ /* 0x000fe20008000004 */
[----:B0-----:R-:W-:-:S03]  /*56240*/  LOP3.LUT R11, R0, 0x20, RZ, 0x3c, !PT ;  /* 0x00000020000b7812 */ /* 0x001fc600078e3cff */
[----:B-1----:R-:W5:Y:S04]  /*56250*/  LDL.LU R4, [R1+0x1cfc] ;  /* 0x001cfc0001047983 */ /* 0x002f680000300800 */
[----:B--2---:R-:W5:Y:S04]  /*56260*/  LDL.LU R5, [R1+0x1cf8] ;  /* 0x001cf80001057983 */ /* 0x004f680000300800 */
[----:B----4-:R-:W5:Y:S04]  /*56270*/  LDL.LU R2, [R1+0x1cf4] ;  /* 0x001cf40001027983 */ /* 0x010f680000300800 */
[----:B------:R-:W5:Y:S04]  /*56280*/  LDL.LU R3, [R1+0x1cf0] ;  /* 0x001cf00001037983 */ /* 0x000f680000300800 */
        /* <DEDUP_REMOVED lines=9> */
[----:B------:R-:W5:Y:S04]  /*56320*/  LDL.LU R19, [R1+0x1cec] ;  /* 0x001cec0001137983 */ /* 0x000f680000300800 */
[----:B------:R0:W-:Y:S04]  /*56330*/  STS.U8 [R11+UR4+0x24100], R18 ;  /* 0x024100120b007988 */ /* 0x0001e80008000004 */
[----:B------:R1:W-:Y:S04]  /*56340*/  STS.U8 [R11+UR4+0x24500], R17 ;  /* 0x024500110b007988 */ /* 0x0003e80008000004 */
[----:B------:R2:W-:Y:S04]  /*56350*/  STS.U8 [R11+UR4+0x25500], R93 ;  /* 0x0255005d0b007988 */ /* 0x0005e80008000004 */
[----:B------:R4:W-:Y:S04]  /*56360*/  STS.U8 [R11+UR4+0x25900], R90 ;  /* 0x0259005a0b007988 */ /* 0x0009e80008000004 */
[----:B0-----:R-:W5:Y:S04]  /*56370*/  LDL.LU R18, [R1+0x1ce8] ;  /* 0x001ce80001127983 */ /* 0x001f680000300800 */
[----:B-1----:R-:W5:Y:S04]  /*56380*/  LDL.LU R17, [R1+0x1ce4] ;  /* 0x001ce40001117983 */ /* 0x002f680000300800 */
[----:B--2---:R-:W2:Y:S04]  /*56390*/  LDL R93, [R1+0x770] ;  /* 0x00077000015d7983 */ /* 0x004ea80000100800 */
[----:B----4-:R-:W4:Y:S04]  /*563a0*/  LDL R90, [R1+0x76c] ;  /* 0x00076c00015a7983 */ /* 0x010f280000100800 */
[----:B------:R-:W4:Y:S04]  /*563b0*/  LDL R39, [R1+0x774] ;  /* 0x0007740001277983 */ /* 0x000f280000100800 */
        /* <DEDUP_REMOVED lines=11> */
[----:B------:R0:W-:Y:S04]  /*56470*/  STS.U8 [R11+UR4+0x25100], R12 ;  /* 0x0251000c0b007988 */ /* 0x0001e80008000004 */
[----:B------:R-:W-:Y:S04]  /*56480*/  STS.U8 [R11+UR4+0x24900], R14 ;  /* 0x0249000e0b007988 */ /* 0x000fe80008000004 */
[----:B------:R1:W-:Y:S04]  /*56490*/  STS.U8 [R11+UR4+0x24d00], R13 ;  /* 0x024d000d0b007988 */ /* 0x0003e80008000004 */
[----:B------:R-:W-:Y:S04]  /*564a0*/  STS.U8 [R11+UR4+0x25d00], R68 ;  /* 0x025d00440b007988 */ /* 0x000fe80008000004 */
[----:B------:R-:W-:Y:S04]  /*564b0*/  STS.U8 [R11+UR4+0x26100], R60 ;  /* 0x0261003c0b007988 */ /* 0x000fe80008000004 */
[----:B------:R-:W-:Y:S04]  /*564c0*/  STS.U8 [R11+UR4+0x26500], R33 ;  /* 0x026500210b007988 */ /* 0x000fe80008000004 */
[----:B------:R-:W-:Y:S01]  /*564d0*/  STS.U8 [R11+UR4+0x26900], R32 ;  /* 0x026900200b007988 */ /* 0x000fe20008000004 */
[----:B0-----:R-:W-:-:S03]  /*564e0*/  LOP3.LUT R12, R0, 0x30, RZ, 0x3c, !PT ;  /* 0x00000030000c7812 */ /* 0x001fc600078e3cff */
[----:B------:R0:W-:Y:S04]  /*564f0*/  STS.U8 [R11+UR4+0x26d00], R31 ;  /* 0x026d001f0b007988 */ /* 0x0001e80008000004 */
[----:B------:R0:W-:Y:S04]  /*56500*/  STS.U8 [R11+UR4+0x27100], R30 ;  /* 0x0271001e0b007988 */ /* 0x0001e80008000004 */
[----:B------:R-:W-:Y:S04]  /*56510*/  STS.U8 [R11+UR4+0x27500], R29 ;  /* 0x0275001d0b007988 */ /* 0x000fe80008000004 */
[----:B------:R-:W-:Y:S04]  /*56520*/  STS.U8 [R11+UR4+0x27900], R28 ;  /* 0x0279001c0b007988 */ /* 0x000fe80008000004 */
[----:B------:R-:W-:Y:S01]  /*56530*/  STS.U8 [R11+UR4+0x27d00], R27 ;  /* 0x027d001b0b007988 */ /* 0x000fe20008000004 */
[----:B-1----:R-:W-:-:S03]  /*56540*/  LOP3.LUT R13, R0, 0x40, RZ, 0x3c, !PT ;  /* 0x00000040000d7812 */ /* 0x002fc600078e3cff */
[----:B------:R1:W-:Y:S01]  /*56550*/  STS.U8 [R12+UR4+0x27d80], R20 ;  /* 0x027d80140c007988 */ /* 0x0003e20008000004 */
[----:B------:R-:W-:-:S03]  /*56560*/  LOP3.LUT R14, R0, 0x50, RZ, 0x3c, !PT ;  /* 0x00000050000e7812 */ /* 0x000fc600078e3cff */
[----:B------:R-:W-:Y:S04]  /*56570*/  STS.U8 [R12+UR4+0x27180], R23 ;  /* 0x027180170c007988 */ /* 0x000fe80008000004 */
[----:B------:R-:W-:Y:S04]  /*56580*/  STS.U8 [R12+UR4+0x27580], R22 ;  /* 0x027580160c007988 */ /* 0x000fe80008000004 */
[----:B------:R-:W-:Y:S04]  /*56590*/  STS.U8 [R12+UR4+0x26980], R25 ;  /* 0x026980190c007988 */ /* 0x000fe80008000004 */
[----:B------:R-:W-:Y:S04]  /*565a0*/  STS.U8 [R12+UR4+0x26d80], R24 ;  /* 0x026d80180c007988 */ /* 0x000fe80008000004 */
[----:B------:R-:W-:Y:S04]  /*565b0*/  STS.U8 [R12+UR4+0x26580], R26 ;  /* 0x0265801a0c007988 */ /* 0x000fe80008000004 */
[----:B0-----:R-:W4:Y:S04]  /*565c0*/  LDL R31, [R1+0x844] ;  /* 0x00084400011f7983 */ /* 0x001f280000100800 */
[----:B------:R-:W4:Y:S04]  /*565d0*/  LDL R30, [R1+0x848] ;  /* 0x00084800011e7983 */ /* 0x000f280000100800 */
[----:B------:R-:W4:Y:S01]  /*565e0*/  LDL R33, [R1+0x854] ;  /* 0x0008540001217983 */ /* 0x000f220000100800 */
[----:B-1----:R-:W-:-:S03]  /*565f0*/  PRMT R20, RZ, 0x7610, R20 ;  /* 0x00007610ff147816 */ /* 0x002fc60000000014 */
        /* <DEDUP_REMOVED lines=10> */
[----:B------:R-:W4:Y:S04]  /*566a0*/  LDL R32, [R1+0x858] ;  /* 0x0008580001207983 */ /* 0x000f280000100800 */
        /* <DEDUP_REMOVED lines=11> */
[----:B------:R-:W-:Y:S04]  /*56760*/  STS.U8 [R13+UR4+0x26e00], R65 ;  /* 0x026e00410d007988 */ /* 0x000fe80008000004 */
[----:B------:R0:W-:Y:S04]  /*56770*/  STS.U8 [R13+UR4+0x27200], R67 ;  /* 0x027200430d007988 */ /* 0x0001e80008000004 */
[----:B------:R-:W-:Y:S04]  /*56780*/  STS.U8 [R13+UR4+0x27600], R69 ;  /* 0x027600450d007988 */ /* 0x000fe80008000004 */
[----:B------:R0:W-:Y:S04]  /*56790*/  STS.U8 [R13+UR4+0x27a00], R71 ;  /* 0x027a00470d007988 */ /* 0x0001e80008000004 */
[----:B------:R0:W-:Y:S04]  /*567a0*/  STS.U8 [R13+UR4+0x27e00], R73 ;  /* 0x027e00490d007988 */ /* 0x0001e80008000004 */
[----:B------:R-:W-:Y:S04]  /*567b0*/  STS.U8 [R14+UR4+0x24280], R75 ;  /* 0x0242804b0e007988 */ /* 0x000fe80008000004 */
[----:B------:R0:W-:Y:S04]  /*567c0*/  STS.U8 [R14+UR4+0x24680], R77 ;  /* 0x0246804d0e007988 */ /* 0x0001e80008000004 */
[----:B------:R0:W-:Y:S04]  /*567d0*/  STS.U8 [R14+UR4+0x24a80], R79 ;  /* 0x024a804f0e007988 */ /* 0x0001e80008000004 */
[----:B------:R0:W-:Y:S04]  /*567e0*/  STS.U8 [R14+UR4+0x24e80], R81 ;  /* 0x024e80510e007988 */ /* 0x0001e80008000004 */
[----:B------:R0:W-:Y:S04]  /*567f0*/  STS.U8 [R14+UR4+0x25280], R83 ;  /* 0x025280530e007988 */ /* 0x0001e80008000004 */
[----:B------:R0:W-:Y:S04]  /*56800*/  STS.U8 [R14+UR4+0x25680], R85 ;  /* 0x025680550e007988 */ /* 0x0001e80008000004 */
[----:B------:R0:W-:Y:S04]  /*56810*/  STS.U8 [R14+UR4+0x25a80], R87 ;  /* 0x025a80570e007988 */ /* 0x0001e80008000004 */
[----:B------:R1:W-:Y:S04]  /*56820*/  STS.U8 [R14+UR4+0x25e80], R88 ;  /* 0x025e80580e007988 */ /* 0x0003e80008000004 */
[----:B---3--:R3:W-:Y:S04]  /*56830*/  STS.U8 [R14+UR4+0x26280], R89 ;  /* 0x026280590e007988 */ /* 0x0087e80008000004 */
[----:B0-----:R-:W3:Y:S04]  /*56840*/  LDL R61, [R1+0x860] ;  /* 0x00086000013d7983 */ /* 0x001ee80000100800 */
[----:B-1----:R-:W3:Y:S04]  /*56850*/  LDL R63, [R1+0x86c] ;  /* 0x00086c00013f7983 */ /* 0x002ee80000100800 */
[----:B------:R-:W3:Y:S01]  /*56860*/  LDL R68, [R1+0x8a0] ;  /* 0x0008a00001447983 */ /* 0x000ee20000100800 */
[----:B--2---:R-:W-:-:S02]  /*56870*/  @!P1 IMAD.MOV.U32 R22, RZ, RZ, R93 ;  /* 0x000000ffff169224 */ /* 0x004fc400078e005d */
[----:B----4-:R-:W-:Y:S02]  /*56880*/  @!P1 IMAD.MOV.U32 R23, RZ, RZ, R90 ;  /* 0x000000ffff179224 */ /* 0x010fe400078e005a */
[----:B------:R-:W-:Y:S02]  /*56890*/  @!P1 IMAD.MOV.U32 R25, RZ, RZ, R39 ;  /* 0x000000ffff199224 */ /* 0x000fe400078e0027 */
[----:B------:R-:W-:Y:S01]  /*568a0*/  @!P1 IMAD.MOV.U32 R24, RZ, RZ, R38 ;  /* 0x000000ffff189224 */ /* 0x000fe200078e0026 */
[----:B------:R-:W2:Y:S04]  /*568b0*/  LDL R39, [R1+0x84c] ;  /* 0x00084c0001277983 */ /* 0x000ea80000100800 */
[----:B------:R-:W4:Y:S01]  /*568c0*/  LDL R38, [R1+0x850] ;  /* 0x0008500001267983 */ /* 0x000f220000100800 */
[----:B------:R-:W-:-:S03]  /*568d0*/  @!P1 IMAD.MOV.U32 R26, RZ, RZ, R64 ;  /* 0x000000ffff1a9224 */ /* 0x000fc600078e0040 */
[----:B------:R-:W4:Y:S04]  /*568e0*/  LDL R64, [R1+0x85c] ;  /* 0x00085c0001407983 */ /* 0x000f280000100800 */
[----:B------:R0:W4:Y:S01]  /*568f0*/  @!P1 LDG.E.U8 R20, desc[UR14][R22.64] ;  /* 0x0000000e16149981 */ /* 0x000122000c1e1100 */
[----:B------:R-:W-:Y:S02]  /*56900*/  @!P1 IMAD.MOV.U32 R27, RZ, RZ, R86 ;  /* 0x000000ffff1b9224 */ /* 0x000fe400078e0056 */
[----:B------:R-:W-:Y:S01]  /*56910*/  @!P1 IMAD.MOV.U32 R28, RZ, RZ, R62 ;  /* 0x000000ffff1c9224 */ /* 0x000fe200078e003e */
[----:B------:R-:W-:Y:S01]  /*56920*/  PRMT R21, RZ, 0x7610, R21 ;  /* 0x00007610ff157816 */ /* 0x000fe20000000015 */
[----:B------:R-:W4:Y:S01]  /*56930*/  LDL R62, [R1+0x870] ;  /* 0x00087000013e7983 */ /* 0x000f220000100800 */
[----:B------:R-:W-:-:S03]  /*56940*/  @!P1 IMAD.MOV.U32 R29, RZ, RZ, R70 ;  /* 0x000000ffff1d9224 */ /* 0x000fc600078e0046 */
[----:B------:R-:W4:Y:S04]  /*56950*/  LDL R66, [R1+0x880] ;  /* 0x0008800001427983 */ /* 0x000f280000100800 */
[----:B------:R-:W4:Y:S04]  /*56960*/  @!P1 LDG.E.U8 R21, desc[UR14][R24.64] ;  /* 0x0000000e18159981 */ /* 0x000f28000c1e1100 */
[----:B------:R-:W4:Y:S04]  /*56970*/  LDL R67, [R1+0x87c] ;  /* 0x00087c0001437983 */ /* 0x000f280000100800 */
[----:B------:R-:W4:Y:S01]  /*56980*/  LDL R65, [R1+0x88c] ;  /* 0x00088c0001417983 */ /* 0x000f220000100800 */
[----:B0-----:R-:W-:-:S02]  /*56990*/  PRMT R23, RZ, 0x7610, R23 ;  /* 0x00007610ff177816 */ /* 0x001fc40000000017 */
[----:B------:R-:W-:Y:S01]  /*569a0*/  PRMT R22, RZ, 0x7610, R22 ;  /* 0x00007610ff167816 */ /* 0x000fe20000000016 */
[----:B------:R-:W4:Y:S04]  /*569b0*/  LDL R71, [R1+0x894] ;  /* 0x0008940001477983 */ /* 0x000f280000100800 */
[----:B------:R-:W4:Y:S04]  /*569c0*/  LDL R70, [R1+0x89c] ;  /* 0x00089c0001467983 */ /* 0x000f280000100800 */
[----:B------:R-:W4:Y:S04]  /*569d0*/  LDL R73, [R1+0x8a4] ;  /* 0x0008a40001497983 */ /* 0x000f280000100800 */
[----:B------:R0:W4:Y:S04]  /*569e0*/  @!P1 LDG.E.U8 R23, desc[UR14][R26.64] ;  /* 0x0000000e1a179981 */ /* 0x000128000c1e1100 */
[----:B------:R-:W4:Y:S04]  /*569f0*/  LDL R69, [R1+0x8a8] ;  /* 0x0008a80001457983 */ /* 0x000f280000100800 */
[----:B------:R-:W4:Y:S01]  /*56a00*/  LDL R72, [R1+0x8c4] ;  /* 0x0008c40001487983 */ /* 0x000f220000100800 */
[----:B------:R-:W-:-:S02]  /*56a10*/  PRMT R40, RZ, 0x7610, R40 ;  /* 0x00007610ff287816 */ /* 0x000fc40000000028 */
[----:B------:R-:W-:Y:S02]  /*56a20*/  PRMT R41, RZ, 0x7610, R41 ;  /* 0x00007610ff297816 */ /* 0x000fe40000000029 */
[----:B------:R-:W-:Y:S02]  /*56a30*/  PRMT R42, RZ, 0x7610, R42 ;  /* 0x00007610ff2a7816 */ /* 0x000fe4000000002a */
[----:B------:R-:W-:Y:S02]  /*56a40*/  PRMT R43, RZ, 0x7610, R43 ;  /* 0x00007610ff2b7816 */ /* 0x000fe4000000002b */
[----:B------:R-:W-:Y:S02]  /*56a50*/  PRMT R44, RZ, 0x7610, R44 ;  /* 0x00007610ff2c7816 */ /* 0x000fe4000000002c */
[----:B------:R-:W-:Y:S02]  /*56a60*/  PRMT R45, RZ, 0x7610, R45 ;  /* 0x00007610ff2d7816 */ /* 0x000fe4000000002d */
[----:B------:R-:W-:Y:S01]  /*56a70*/  PRMT R46, RZ, 0x7610, R46 ;  /* 0x00007610ff2e7816 */ /* 0x000fe2000000002e */
[----:B0-----:R-:W-:-:S02]  /*56a80*/  @!P1 IMAD.MOV.U32 R26, RZ, RZ, R34 ;  /* 0x000000ffff1a9224 */ /* 0x001fc400078e0022 */
[----:B------:R-:W-:Y:S01]  /*56a90*/  @!P1 IMAD.MOV.U32 R27, RZ, RZ, R35 ;  /* 0x000000ffff1b9224 */ /* 0x000fe200078e0023 */
[----:B------:R-:W4:Y:S04]  /*56aa0*/  LDL R34, [R1+0x868] ;  /* 0x0008680001227983 */ /* 0x000f280000100800 */
[----:B------:R-:W4:Y:S01]  /*56ab0*/  LDL R35, [R1+0x864] ;  /* 0x0008640001237983 */ /* 0x000f220000100800 */
[----:B------:R-:W-:Y:S02]  /*56ac0*/  @!P1 IMAD.MOV.U32 R24, RZ, RZ, R91 ;  /* 0x000000ffff189224 */ /* 0x000fe400078e005b */
[----:B------:R-:W-:Y:S01]  /*56ad0*/  @!P1 IMAD.MOV.U32 R25, RZ, RZ, R92 ;  /* 0x000000ffff199224 */ /* 0x000fe200078e005c */
[----:B------:R-:W4:Y:S04]  /*56ae0*/  LDL R77, [R1+0x8fc] ;  /* 0x0008fc00014d7983 */ /* 0x000f280000100800 */
[----:B------:R-:W4:Y:S04]  /*56af0*/  LDL R76, [R1+0x804] ;  /* 0x00080400014c7983 */ /* 0x000f280000100800 */
[----:B------:R0:W4:Y:S04]  /*56b00*/  @!P1 LDG.E.U8 R22, desc[UR14][R24.64] ;  /* 0x0000000e18169981 */ /* 0x000128000c1e1100 */
[----:B------:R-:W4:Y:S04]  /*56b10*/  LDL R75, [R1+0x910] ;  /* 0x00091000014b7983 */ /* 0x000f280000100800 */
[----:B------:R-:W4:Y:S01]  /*56b20*/  LDL R74, [R1+0x800] ;  /* 0x00080000014a7983 */ /* 0x000f220000100800 */
[----:B0-----:R-:W-:-:S02]  /*56b30*/  PRMT R24, RZ, 0x7610, R24 ;  /* 0x00007610ff187816 */ /* 0x001fc40000000018 */
[----:B------:R-:W-:-:S04]  /*56b40*/  PRMT R25, RZ, 0x7610, R25 ;  /* 0x00007610ff197816 */ /* 0x000fc80000000019 */
[----:B------:R0:W4:Y:S04]  /*56b50*/  @!P1 LDG.E.U8 R24, desc[UR14][R26.64] ;  /* 0x0000000e1a189981 */ /* 0x000128000c1e1100 */
[----:B------:R1:W4:Y:S01]  /*56b60*/  @!P1 LDG.E.U8 R25, desc[UR14][R28.64] ;  /* 0x0000000e1c199981 */ /* 0x000322000c1e1100 */
[----:B0-----:R-:W-:Y:S01]  /*56b70*/  PRMT R26, RZ, 0x7610, R26 ;  /* 0x00007610ff1a7816 */ /* 0x001fe2000000001a */
[----:B-1----:R-:W-:Y:S02]  /*56b80*/  @!P1 IMAD.MOV.U32 R28, RZ, RZ, R36 ;  /* 0x000000ffff1c9224 */ /* 0x002fe400078e0024 */
[----:B------:R-:W-:Y:S01]  /*56b90*/  @!P1 IMAD.MOV.U32 R29, RZ, RZ, R37 ;  /* 0x000000ffff1d9224 */ /* 0x000fe200078e0025 */
[----:B------:R-:W-:Y:S01]  /*56ba0*/  PRMT R27, RZ, 0x7610, R27 ;  /* 0x00007610ff1b7816 */ /* 0x000fe2000000001b */
[----:B------:R-:W4:Y:S04]  /*56bb0*/  LDL R37, [R1+0x874] ;  /* 0x0008740001257983 */ /* 0x000f280000100800 */
[----:B------:R0:W4:Y:S04]  /*56bc0*/  @!P1 LDG.E.U8 R26, desc[UR14][R28.64] ;  /* 0x0000000e1c1a9981 */ /* 0x000128000c1e1100 */
[----:B------:R-:W4:Y:S04]  /*56bd0*/  LDL R36, [R1+0x878] ;  /* 0x0008780001247983 */ /* 0x000f280000100800 */
[----:B------:R-:W4:Y:S01]  /*56be0*/  @!P1 LDG.E.U8 R27, desc[UR14][R30.64] ;  /* 0x0000000e1e1b9981 */ /* 0x000f22000c1e1100 */
[----:B0-----:R-:W-:-:S02]  /*56bf0*/  PRMT R29, RZ, 0x7610, R29 ;  /* 0x00007610ff1d7816 */ /* 0x001fc4000000001d */
[----:B------:R-:W-:-:S04]  /*56c00*/  PRMT R28, RZ, 0x7610, R28 ;  /* 0x00007610ff1c7816 */ /* 0x000fc8000000001c */
[----:B------:R3:W4:Y:S02]  /*56c10*/  @!P1 LDG.E.U8 R29, desc[UR14][R32.64] ;  /* 0x0000000e201d9981 */ /* 0x000724000c1e1100 */
[----:B---3--:R-:W-:Y:S02]  /*56c20*/  @!P1 IMAD.MOV.U32 R32, RZ, RZ, R61 ;  /* 0x000000ffff209224 */ /* 0x008fe400078e003d */
[----:B------:R-:W3:Y:S01]  /*56c30*/  LDL R61, [R1+0x898] ;  /* 0x00089800013d7983 */ /* 0x000ee20000100800 */
[----:B--2---:R-:W-:Y:S02]  /*56c40*/  @!P1 IMAD.MOV.U32 R31, RZ, RZ, R39 ;  /* 0x000000ffff1f9224 */ /* 0x004fe400078e0027 */
[----:B----4-:R-:W-:Y:S01]  /*56c50*/  @!P1 IMAD.MOV.U32 R30, RZ, RZ, R38 ;  /* 0x000000ffff1e9224 */ /* 0x010fe200078e0026 */
[----:B------:R-:W2:Y:S04]  /*56c60*/  LDL R39, [R1+0x884] ;  /* 0x0008840001277983 */ /* 0x000ea80000100800 */
[----:B------:R-:W2:Y:S01]  /*56c70*/  LDL R38, [R1+0x888] ;  /* 0x0008880001267983 */ /* 0x000ea20000100800 */
[----:B------:R-:W-:-:S03]  /*56c80*/  @!P1 IMAD.MOV.U32 R33, RZ, RZ, R64 ;  /* 0x000000ffff219224 */ /* 0x000fc600078e0040 */
[----:B------:R-:W4:Y:S04]  /*56c90*/  LDL R64, [R1+0x890] ;  /* 0x0008900001407983 */ /* 0x000f280000100800 */
[----:B------:R0:W3:Y:S02]  /*56ca0*/  @!P1 LDG.E.U8 R28, desc[UR14][R30.64] ;  /* 0x0000000e1e1c9981 */ /* 0x0000e4000c1e1100 */
[----:B0-----:R-:W-:-:S06]  /*56cb0*/  PRMT R31, RZ, 0x7610, R31 ;  /* 0x00007610ff1f7816 */ /* 0x001fcc000000001f */
[----:B------:R0:W3:Y:S02]  /*56cc0*/  @!P1 LDG.E.U8 R31, desc[UR14][R34.64] ;  /* 0x0000000e221f9981 */ /* 0x0000e4000c1e1100 */
[----:B0-----:R-:W-:Y:S02]  /*56cd0*/  @!P1 IMAD.MOV.U32 R35, RZ, RZ, R63 ;  /* 0x000000ffff239224 */ /* 0x001fe400078e003f */
[----:B------:R-:W3:Y:S01]  /*56ce0*/  LDL R63, [R1+0xa44] ;  /* 0x000a4400013f7983 */ /* 0x000ee20000100800 */
[----:B------:R-:W-:-:S03]  /*56cf0*/  @!P1 IMAD.MOV.U32 R34, RZ, RZ, R62 ;  /* 0x000000ffff229224 */ /* 0x000fc600078e003e */
[----:B------:R-:W3:Y:S01]  /*56d00*/  LDL R62, [R1+0xa48] ;  /* 0x000a4800013e7983 */ /* 0x000ee20000100800 */
[----:B------:R-:W-:-:S06]  /*56d10*/  PRMT R30, RZ, 0x7610, R30 ;  /* 0x00007610ff1e7816 */ /* 0x000fcc000000001e */
[----:B------:R0:W3:Y:S02]  /*56d20*/  @!P1 LDG.E.U8 R30, desc[UR14][R32.64] ;  /* 0x0000000e201e9981 */ /* 0x0000e4000c1e1100 */
[----:B0-----:R-:W-:Y:S02]  /*56d30*/  PRMT R32, RZ, 0x7610, R32 ;  /* 0x00007610ff207816 */ /* 0x001fe40000000020 */
[----:B------:R-:W-:-:S04]  /*56d40*/  PRMT R33, RZ, 0x7610, R33 ;  /* 0x00007610ff217816 */ /* 0x000fc80000000021 */
[----:B------:R0:W3:Y:S04]  /*56d50*/  @!P1 LDG.E.U8 R32, desc[UR14][R34.64] ;  /* 0x0000000e22209981 */ /* 0x0000e8000c1e1100 */
[----:B------:R1:W3:Y:S01]  /*56d60*/  @!P1 LDG.E.U8 R33, desc[UR14][R36.64] ;  /* 0x0000000e24219981 */ /* 0x0002e2000c1e1100 */
[----:B0-----:R-:W-:Y:S02]  /*56d70*/  PRMT R34, RZ, 0x7610, R34 ;  /* 0x00007610ff227816 */ /* 0x001fe40000000022 */
[----:B------:R-:W-:Y:S01]  /*56d80*/  PRMT R35, RZ, 0x7610, R35 ;  /* 0x00007610ff237816 */ /* 0x000fe20000000023 */
[----:B-1----:R-:W-:Y:S02]  /*56d90*/  @!P1 IMAD.MOV.U32 R36, RZ, RZ, R66 ;  /* 0x000000ffff249224 */ /* 0x002fe400078e0042 */
[----:B------:R-:W-:Y:S01]  /*56da0*/  @!P1 IMAD.MOV.U32 R37, RZ, RZ, R67 ;  /* 0x000000ffff259224 */ /* 0x000fe200078e0043 */
[----:B------:R-:W3:Y:S04]  /*56db0*/  LDL R66, [R1+0x8b0] ;  /* 0x0008b00001427983 */ /* 0x000ee80000100800 */
[----:B------:R-:W3:Y:S04]  /*56dc0*/  LDL R67, [R1+0x8ac] ;  /* 0x0008ac0001437983 */ /* 0x000ee80000100800 */
[----:B------:R0:W3:Y:S02]  /*56dd0*/  @!P1 LDG.E.U8 R34, desc[UR14][R36.64] ;  /* 0x0000000e24229981 */ /* 0x0000e4000c1e1100 */
[----:B0-----:R-:W-:-:S02]  /*56de0*/  PRMT R36, RZ, 0x7610, R36 ;  /* 0x00007610ff247816 */ /* 0x001fc40000000024 */
[----:B------:R-:W-:Y:S01]  /*56df0*/  PRMT R37, RZ, 0x7610, R37 ;  /* 0x00007610ff257816 */ /* 0x000fe20000000025 */
[----:B--2---:R4:W2:Y:S02]  /*56e00*/  @!P1 LDG.E.U8 R35, desc[UR14][R38.64] ;  /* 0x0000000e26239981 */ /* 0x0048a4000c1e1100 */
[----:B----4-:R-:W-:Y:S02]  /*56e10*/  @!P1 IMAD.MOV.U32 R38, RZ, RZ, R64 ;  /* 0x000000ffff269224 */ /* 0x010fe400078e0040 */
[----:B------:R-:W-:Y:S01]  /*56e20*/  @!P1 IMAD.MOV.U32 R39, RZ, RZ, R65 ;  /* 0x000000ffff279224 */ /* 0x000fe200078e0041 */
[----:B------:R-:W4:Y:S04]  /*56e30*/  LDL R64, [R1+0x8b8] ;  /* 0x0008b80001407983 */ /* 0x000f280000100800 */
        /* <DEDUP_REMOVED lines=28> */
[----:B--2---:R-:W-:Y:S01]  /*57000*/  @!P1 IMAD.MOV.U32 R39, RZ, RZ, R65 ;  /* 0x000000ffff279224 */ /* 0x004fe200078e0041 */
[----:B------:R-:W2:Y:S04]  /*57010*/  LDL R64, [R1+0x8d0] ;  /* 0x0008d00001407983 */ /* 0x000ea80000100800 */
[----:B------:R-:W4:Y:S04]  /*57020*/  LDL R65, [R1+0x8cc] ;  /* 0x0008cc0001417983 */ /* 0x000f280000100800 */
[----:B------:R0:W4:Y:S02]  /*57030*/  @!P1 LDG.E.U8 R44, desc[UR14][R38.64] ;  /* 0x0000000e262c9981 */ /* 0x000124000c1e1100 */
[----:B0-----:R-:W-:-:S02]  /*57040*/  @!P1 IMAD.MOV.U32 R39, RZ, RZ, R72 ;  /* 0x000000ffff279224 */ /* 0x001fc400078e0048 */
[----:B---3--:R-:W-:Y:S01]  /*57050*/  @!P1 IMAD.MOV.U32 R38, RZ, RZ, R71 ;  /* 0x000000ffff269224 */ /* 0x008fe200078e0047 */
[----:B------:R-:W-:Y:S01]  /*57060*/  PRMT R47, RZ, 0x7610, R47 ;  /* 0x00007610ff2f7816 */ /* 0x000fe2000000002f */
[----:B------:R-:W3:Y:S04]  /*57070*/  LDL R72, [R1+0x8bc] ;  /* 0x0008bc0001487983 */ /* 0x000ee80000100800 */
[----:B------:R0:W3:Y:S04]  /*57080*/  @!P1 LDG.E.U8 R45, desc[UR14][R38.64] ;  /* 0x0000000e262d9981 */ /* 0x0000e8000c1e1100 */
[----:B------:R-:W3:Y:S01]  /*57090*/  LDL R71, [R1+0x8c0] ;  /* 0x0008c00001477983 */ /* 0x000ee20000100800 */
[----:B0-----:R-:W-:-:S03]  /*570a0*/  @!P1 IMAD.MOV.U32 R38, RZ, RZ, R61 ;  /* 0x000000ffff269224 */ /* 0x001fc600078e003d */
[----:B------:R-:W3:Y:S01]  /*570b0*/  LDL R61, [R1+0x8e8] ;  /* 0x0008e800013d7983 */ /* 0x000ee20000100800 */
[----:B------:R-:W-:-:S03]  /*570c0*/  @!P1 IMAD.MOV.U32 R39, RZ, RZ, R63 ;  /* 0x000000ffff279224 */ /* 0x000fc600078e003f */
[----:B------:R-:W3:Y:S04]  /*570d0*/  LDL R63, [R1+0x8e4] ;  /* 0x0008e400013f7983 */ /* 0x000ee80000100800 */
[----:B------:R0:W3:Y:S02]  /*570e0*/  @!P1 LDG.E.U8 R46, desc[UR14][R38.64] ;  /* 0x0000000e262e9981 */ /* 0x0000e4000c1e1100 */
[----:B0-----:R-:W-:Y:S02]  /*570f0*/  @!P1 IMAD.MOV.U32 R38, RZ, RZ, R62 ;  /* 0x000000ffff269224 */ /* 0x001fe400078e003e */
[----:B------:R-:W3:Y:S01]  /*57100*/  LDL R62, [R1+0x900] ;  /* 0x00090000013e7983 */ /* 0x000ee20000100800 */
[----:B------:R-:W-:Y:S01]  /*57110*/  @!P1 IMAD.MOV.U32 R39, RZ, RZ, R70 ;  /* 0x000000ffff279224 */ /* 0x000fe200078e0046 */
[----:B------:R-:W-:-:S02]  /*57120*/  PRMT R48, RZ, 0x7610, R48 ;  /* 0x00007610ff307816 */ /* 0x000fc40000000030 */
[----:B------:R-:W3:Y:S04]  /*57130*/  LDL R70, [R1+0x8d4] ;  /* 0x0008d40001467983 */ /* 0x000ee80000100800 */
[----:B------:R0:W3:Y:S01]  /*57140*/  @!P1 LDG.E.U8 R47, desc[UR14][R38.64] ;  /* 0x0000000e262f9981 */ /* 0x0000e2000c1e1100 */
[----:B------:R-:W-:Y:S01]  /*57150*/  PRMT R49, RZ, 0x7610, R49 ;  /* 0x00007610ff317816 */ /* 0x000fe20000000031 */
[----:B0-----:R-:W-:Y:S02]  /*57160*/  @!P1 IMAD.MOV.U32 R38, RZ, RZ, R68 ;  /* 0x000000ffff269224 */ /* 0x001fe400078e0044 */
[----:B------:R-:W-:Y:S01]  /*57170*/  @!P1 IMAD.MOV.U32 R39, RZ, RZ, R69 ;  /* 0x000000ffff279224 */ /* 0x000fe200078e0045 */
[----:B------:R-:W3:Y:S04]  /*57180*/  LDL R68, [R1+0x8ec] ;  /* 0x0008ec0001447983 */ /* 0x000ee80000100800 */
[----:B------:R-:W3:Y:S04]  /*57190*/  LDL R69, [R1+0x8d8] ;  /* 0x0008d80001457983 */ /* 0x000ee80000100800 */
[----:B------:R0:W3:Y:S01]  /*571a0*/  @!P1 LDG.E.U8 R48, desc[UR14][R38.64] ;  /* 0x0000000e26309981 */ /* 0x0000e2000c1e1100 */
[----:B------:R-:W-:Y:S01]  /*571b0*/  PRMT R50, RZ, 0x7610, R50 ;  /* 0x00007610ff327816 */ /* 0x000fe20000000032 */
[----:B0-----:R-:W-:-:S02]  /*571c0*/  @!P1 IMAD.MOV.U32 R38, RZ, RZ, R66 ;  /* 0x000000ffff269224 */ /* 0x001fc400078e0042 */
[----:B------:R-:W-:Y:S01]  /*571d0*/  @!P1 IMAD.MOV.U32 R39, RZ, RZ, R67 ;  /* 0x000000ffff279224 */ /* 0x000fe200078e0043 */
[----:B------:R-:W3:Y:S04]  /*571e0*/  LDL R66, [R1+0x904] ;  /* 0x0009040001427983 */ /* 0x000ee80000100800 */
[----:B------:R-:W3:Y:S04]  /*571f0*/  LDL R67, [R1+0x8f0] ;  /* 0x0008f00001437983 */ /* 0x000ee80000100800 */
[----:B------:R2:W3:Y:S01]  /*57200*/  @!P1 LDG.E.U8 R49, desc[UR14][R38.64] ;  /* 0x0000000e26319981 */ /* 0x0004e2000c1e1100 */
[----:B------:R-:W-:Y:S01]  /*57210*/  PRMT R51, RZ, 0x7610, R51 ;  /* 0x00007610ff337816 */ /* 0x000fe20000000033 */
[----:B--2---:R-:W-:-:S02]  /*57220*/  @!P1 IMAD.MOV.U32 R38, RZ, RZ, R64 ;  /* 0x000000ffff269224 */ /* 0x004fc400078e0040 */
[----:B----4-:R-:W-:Y:S01]  /*57230*/  @!P1 IMAD.MOV.U32 R39, RZ, RZ, R65 ;  /* 0x000000ffff279224 */ /* 0x010fe200078e0041 */
[----:B------:R-:W2:Y:S04]  /*57240*/  LDL R64, [R1+0x808] ;  /* 0x0008080001407983 */ /* 0x000ea80000100800 */
[----:B------:R-:W4:Y:S04]  /*57250*/  LDL R65, [R1+0x908] ;  /* 0x0009080001417983 */ /* 0x000f280000100800 */
        /* <DEDUP_REMOVED lines=8> */
[----:B------:R-:W-:Y:S01]  /*572e0*/  PRMT R52, RZ, 0x7610, R52 ;  /* 0x00007610ff347816 */ /* 0x000fe20000000034 */
[----:B------:R-:W-:Y:S01]  /*572f0*/  @!P1 IMAD.MOV.U32 R39, RZ, RZ, R77 ;  /* 0x000000ffff279224 */ /* 0x000fe200078e004d */
[----:B------:R-:W-:-:S04]  /*57300*/  PRMT R53, RZ, 0x7610, R53 ;  /* 0x00007610ff357816 */ /* 0x000fc80000000035 */
[----:B------:R0:W3:Y:S01]  /*57310*/  @!P1 LDG.E.U8 R52, desc[UR14][R38.64] ;  /* 0x0000000e26349981 */ /* 0x0000e2000c1e1100 */
[----:B------:R-:W-:Y:S01]  /*57320*/  PRMT R54, RZ, 0x7610, R54 ;  /* 0x00007610ff367816 */ /* 0x000fe20000000036 */
[----:B0-----:R-:W-:Y:S02]  /*57330*/  @!P1 IMAD.MOV.U32 R38, RZ, RZ, R75 ;  /* 0x000000ffff269224 */ /* 0x001fe400078e004b */
[----:B------:R-:W-:-:S05]  /*57340*/  @!P1 IMAD.MOV.U32 R39, RZ, RZ, R76 ;  /* 0x000000ffff279224 */ /* 0x000fca00078e004c */
        /* <DEDUP_REMOVED lines=18> */
[----:B0-----:R-:W-:Y:S01]  /*57470*/  @!P1 IMAD.MOV.U32 R39, RZ, RZ, R66 ;  /* 0x000000ffff279224 */ /* 0x001fe200078e0042 */
[----:B------:R-:W-:Y:S01]  /*57480*/  PRMT R60, RZ, 0x7610, R60 ;  /* 0x00007610ff3c7816 */ /* 0x000fe2000000003c */
[----:B----4-:R-:W-:-:S05]  /*57490*/  @!P1 IMAD.MOV.U32 R38, RZ, RZ, R65 ;  /* 0x000000ffff269224 */ /* 0x010fca00078e0041 */
[----:B------:R2:W4:Y:S02]  /*574a0*/  @!P1 LDG.E.U8 R58, desc[UR14][R38.64] ;  /* 0x0000000e263a9981 */ /* 0x000524000c1e1100 */
[----:B--2---:R-:W-:Y:S02]  /*574b0*/  @!P1 IMAD.MOV.U32 R39, RZ, RZ, R64 ;  /* 0x000000ffff279224 */ /* 0x004fe400078e0040 */
[----:B---3--:R-:W-:-:S05]  /*574c0*/  @!P1 IMAD.MOV.U32 R38, RZ, RZ, R63 ;  /* 0x000000ffff269224 */ /* 0x008fca00078e003f */
[----:B------:R0:W2:Y:S02]  /*574d0*/  @!P1 LDG.E.U8 R59, desc[UR14][R38.64] ;  /* 0x0000000e263b9981 */ /* 0x0000a4000c1e1100 */
[----:B0-----:R-:W-:Y:S02]  /*574e0*/  @!P1 IMAD.MOV.U32 R38, RZ, RZ, R61 ;  /* 0x000000ffff269224 */ /* 0x001fe400078e003d */
[----:B------:R-:W-:-:S05]  /*574f0*/  @!P1 IMAD.MOV.U32 R39, RZ, RZ, R62 ;  /* 0x000000ffff279224 */ /* 0x000fca00078e003e */
[----:B------:R-:W3:Y:S01]  /*57500*/  @!P1 LDG.E.U8 R60, desc[UR14][R38.64] ;  /* 0x0000000e263c9981 */ /* 0x000ee2000c1e1100 */
[C---:B------:R-:W-:Y:S02]  /*57510*/  LOP3.LUT R15, R0.reuse, 0x60, RZ, 0x3c, !PT ;  /* 0x00000060000f7812 */ /* 0x040fe400078e3cff */
        /* <DEDUP_REMOVED lines=36> */
[----:B------:R0:W-:Y:S01]  /*57760*/  STS.U8 [R16+UR4+0x27380], R57 ;  /* 0x0273803910007988 */ /* 0x0001e20008000004 */
[----:B------:R-:W-:Y:S01]  /*57770*/  ULEA UR6, UR9, UR4, 0x3 ;  /* 0x0000000409067291 */ /* 0x000fe2000f8e18ff */
[----:B------:R-:W-:-:S03]  /*57780*/  UMOV UR8, UR11 ;  /* 0x0000000b00087c82 */ /* 0x000fc60008000000 */
[----:B------:R-:W-:Y:S01]  /*57790*/  UIADD3 UR6, UPT, UPT, UR6, 0x28000, URZ ;  /* 0x0002800006067890 */ /* 0x000fe2000fffe0ff */
[----:B----4-:R0:W-:Y:S04]  /*577a0*/  STS.U8 [R16+UR4+0x27780], R58 ;  /* 0x0277803a10007988 */ /* 0x0101e80008000004 */
[----:B--2---:R0:W-:Y:S04]  /*577b0*/  STS.U8 [R16+UR4+0x27b80], R59 ;  /* 0x027b803b10007988 */ /* 0x0041e80008000004 */
[----:B---3--:R0:W-:Y:S01]  /*577c0*/  STS.U8 [R16+UR4+0x27f80], R60 ;  /* 0x027f803c10007988 */ /* 0x0081e20008000004 */
[----:B------:R1:W-:Y:S06]  /*577d0*/  MEMBAR.ALL.CTA ;  /* 0x0000000000007992 */ /* 0x0003ec0000008000 */
[----:B-1----:R-:W1:Y:S02]  /*577e0*/  FENCE.VIEW.ASYNC.S ;  /* 0x00000000000073c6 */ /* 0x002e640000000000 */
[----:B-1----:R-:W-:Y:S06]  /*577f0*/  BAR.SYNC.DEFER_BLOCKING 0x0 ;  /* 0x0000000000007b1d */ /* 0x002fec0000010000 */
[----:B------:R-:W-:Y:S05]  /*57800*/  @P0 BRA `(.L_x_9) ;  /* 0x0000000000dc0947 */ /* 0x000fea0003800000 */
[----:B------:R-:W-:Y:S02]  /*57810*/  UIADD3 UR11, UPT, UPT, UR5, 0x80, URZ ;  /* 0x00000080050b7890 */ /* 0x000fe4000fffe0ff */
[----:B------:R-:W-:Y:S02]  /*57820*/  UIADD3 UR70, UPT, UPT, UR5, 0x80, URZ ;  /* 0x0000008005467890 */ /* 0x000fe4000fffe0ff */
[----:B------:R-:W-:Y:S01]  /*57830*/  UIADD3 UR71, UPT, UPT, UR5, 0x80, URZ ;  /* 0x0000008005477890 */ /* 0x000fe2000fffe0ff */
[----:B------:R-:W-:Y:S01]  /*57840*/  UMOV UR62, 0x0 ;  /* 0x00000000003e7882 */ /* 0x000fe20000000000 */
[----:B------:R-:W-:Y:S01]  /*57850*/  UMOV UR63, 0x8208490 ;  /* 0x08208490003f7882 */ /* 0x000fe20000000000 */
[----:B------:R-:W-:Y:S01]  /*57860*/  UMOV UR64, UR10 ;  /* 0x0000000a00407c82 */ /* 0x000fe20008000000 */
[----:B------:R-:W-:Y:S01]  /*57870*/  UMOV UR65, 0x40004040 ;  /* 0x4000404000417882 */ /* 0x000fe20000000000 */
[----:B------:R-:W-:Y:S01]  /*57880*/  UMOV UR76, 0x0 ;  /* 0x00000000004c7882 */ /* 0x000fe20000000000 */
[----:B------:R-:W-:Y:S01]  /*57890*/  UMOV UR77, 0x8208490 ;  /* 0x08208490004d7882 */ /* 0x000fe20000000000 */
[----:B------:R-:W-:-:S02]  /*578a0*/  UIADD3 UR72, UPT, UPT, UR5, 0x80, URZ ;  /* 0x0000008005487890 */ /* 0x000fc4000fffe0ff */
[----:B------:R-:W-:Y:S01]  /*578b0*/  UTCQMMA gdesc[UR64], gdesc[UR12], tmem[UR5], tmem[UR62], idesc[UR63], UPT ;  /* 0x00ff3e0c400075ea */ /* 0x000fe2000b800305 */
[----:B------:R-:W-:Y:S01]  /*578c0*/  UMOV UR66, 0x0 ;  /* 0x0000000000427882 */ /* 0x000fe20000000000 */
[----:B------:R-:W-:Y:S01]  /*578d0*/  UMOV UR67, 0x8208490 ;  /* 0x0820849000437882 */ /* 0x000fe20000000000 */
[----:B------:R-:W-:Y:S02]  /*578e0*/  UIADD3 UR73, UPT, UPT, UR5, 0x100, URZ ;  /* 0x0000010005497890 */ /* 0x000fe4000fffe0ff */
[----:B------:R1:W-:Y:S01]  /*578f0*/  UTCQMMA gdesc[UR16], gdesc[UR18], tmem[UR5], tmem[UR76], idesc[UR77], UPT ;  /* 0x00ff4c12100075ea */ /* 0x0003e2000b800305 */
[----:B------:R-:W-:Y:S01]  /*57900*/  UMOV UR68, 0x0 ;  /* 0x0000000000447882 */ /* 0x000fe20000000000 */
[----:B------:R-:W-:Y:S01]  /*57910*/  UMOV UR69, 0x8208490 ;  /* 0x0820849000457882 */ /* 0x000fe20000000000 */
[----:B------:R-:W-:Y:S02]  /*57920*/  UIADD3 UR74, UPT, UPT, UR5, 0x100, URZ ;  /* 0x00000100054a7890 */ /* 0x000fe4000fffe0ff */
[----:B------:R-:W-:Y:S01]  /*57930*/  UTCQMMA gdesc[UR20], gdesc[UR22], tmem[UR5], tmem[UR66], idesc[UR67], UPT ;  /* 0x00ff4216140075ea */ /* 0x000fe2000b800305 */
[----:B------:R-:W-:Y:S01]  /*57940*/  UMOV UR52, 0x0 ;  /* 0x0000000000347882 */ /* 0x000fe20000000000 */
[----:B------:R-:W-:Y:S01]  /*57950*/  UMOV UR53, 0x8208490 ;  /* 0x0820849000357882 */ /* 0x000fe20000000000 */
[----:B------:R-:W-:-:S02]  /*57960*/  UIADD3 UR75, UPT, UPT, UR5, 0x100, URZ ;  /* 0x00000100054b7890 */ /* 0x000fc4000fffe0ff */
[----:B------:R-:W-:Y:S01]  /*57970*/  UTCQMMA gdesc[UR24], gdesc[UR26], tmem[UR5], tmem[UR68], idesc[UR69], UPT ;  /* 0x00ff441a180075ea */ /* 0x000fe2000b800305 */
[----:B------:R-:W-:Y:S01]  /*57980*/  UMOV UR54, 0x0 ;  /* 0x0000000000367882 */ /* 0x000fe20000000000 */
[----:B------:R-:W-:Y:S01]  /*57990*/  UMOV UR55, 0x8208490 ;  /* 0x0820849000377882 */ /* 0x000fe20000000000 */
[----:B-1----:R-:W-:Y:S01]  /*579a0*/  UIADD3 UR76, UPT, UPT, UR5, 0x100, URZ ;  /* 0x00000100054c7890 */ /* 0x002fe2000fffe0ff */
[----:B------:R1:W-:Y:S01]  /*579b0*/  UTCQMMA gdesc[UR28], gdesc[UR12], tmem[UR11], tmem[UR52], idesc[UR53], UPT ;  /* 0x00ff340c1c0075ea */ /* 0x0003e2000b80030b */
[----:B------:R-:W-:Y:S01]  /*579c0*/  UMOV UR56, 0x0 ;  /* 0x0000000000387882 */ /* 0x000fe20000000000 */
[----:B------:R-:W-:Y:S01]  /*579d0*/  UMOV UR57, 0x8208490 ;  /* 0x0820849000397882 */ /* 0x000fe20000000000 */
[----:B------:R-:W-:Y:S01]  /*579e0*/  UIADD3 UR77, UPT, UPT, UR5, 0x180, URZ ;  /* 0x00000180054d7890 */ /* 0x000fe2000fffe0ff */
[----:B------:R2:W-:Y:S01]  /*579f0*/  UTCQMMA gdesc[UR30], gdesc[UR18], tmem[UR70], tmem[UR54], idesc[UR55], UPT ;  /* 0x00ff36121e0075ea */ /* 0x0005e2000b800346 */
[----:B------:R-:W-:Y:S01]  /*57a00*/  UMOV UR58, 0x0 ;  /* 0x00000000003a7882 */ /* 0x000fe20000000000 */
[----:B------:R-:W-:Y:S01]  /*57a10*/  UMOV UR59, 0x8208490 ;  /* 0x08208490003b7882 */ /* 0x000fe20000000000 */
[----:B------:R3:W-:Y:S01]  /*57a20*/  UTCQMMA gdesc[UR32], gdesc[UR22], tmem[UR71], tmem[UR56], idesc[UR57], UPT ;  /* 0x00ff3816200075ea */ /* 0x0007e2000b800347 */
[----:B------:R-:W-:Y:S01]  /*57a30*/  UMOV UR60, 0x0 ;  /* 0x00000000003c7882 */ /* 0x000fe20000000000 */
[----:B------:R-:W-:Y:S01]  /*57a40*/  UMOV UR61, 0x8208490 ;  /* 0x08208490003d7882 */ /* 0x000fe20000000000 */
[----:B-1----:R-:W-:Y:S01]  /*57a50*/  UIADD3 UR11, UPT, UPT, UR5, 0x180, URZ ;  /* 0x00000180050b7890 */ /* 0x002fe2000fffe0ff */
[----:B------:R1:W-:Y:S01]  /*57a60*/  UTCQMMA gdesc[UR34], gdesc[UR26], tmem[UR72], tmem[UR58], idesc[UR59], UPT ;  /* 0x00ff3a1a220075ea */ /* 0x0003e2000b800348 */
[----:B------:R-:W-:Y:S01]  /*57a70*/  UMOV UR64, 0x0 ;  /* 0x0000000000407882 */ /* 0x000fe20000000000 */
[----:B------:R-:W-:Y:S01]  /*57a80*/  UMOV UR65, 0x8208490 ;  /* 0x0820849000417882 */ /* 0x000fe20000000000 */
[----:B--2---:R-:W-:Y:S01]  /*57a90*/  UIADD3 UR70, UPT, UPT, UR5, 0x180, URZ ;  /* 0x0000018005467890 */ /* 0x004fe2000fffe0ff */
[----:B------:R2:W-:Y:S01]  /*57aa0*/  UTCQMMA gdesc[UR36], gdesc[UR12], tmem[UR73], tmem[UR60], idesc[UR61], UPT ;  /* 0x00ff3c0c240075ea */ /* 0x0005e2000b800349 */
[----:B------:R2:W-:Y:S01]  /*57ab0*/  UTCQMMA gdesc[UR38], gdesc[UR18], tmem[UR74], tmem[UR62], idesc[UR63], UPT ;  /* 0x00ff3e12260075ea */ /* 0x0005e2000b80034a */
[----:B---3--:R-:W-:Y:S01]  /*57ac0*/  UIADD3 UR71, UPT, UPT, UR5, 0x180, URZ ;  /* 0x0000018005477890 */ /* 0x008fe2000fffe0ff */
[----:B------:R2:W-:Y:S01]  /*57ad0*/  UTCQMMA gdesc[UR40], gdesc[UR22], tmem[UR75], tmem[UR64], idesc[UR65], UPT ;  /* 0x00ff4016280075ea */ /* 0x0005e2000b80034b */
[----:B------:R2:W-:Y:S01]  /*57ae0*/  UTCQMMA gdesc[UR42], gdesc[UR26], tmem[UR76], tmem[UR66], idesc[UR67], UPT ;  /* 0x00ff421a2a0075ea */ /* 0x0005e2000b80034c */
[----:B------:R2:W-:Y:S01]  /*57af0*/  UTCQMMA gdesc[UR44], gdesc[UR12], tmem[UR77], tmem[UR68], idesc[UR69], UPT ;  /* 0x00ff440c2c0075ea */ /* 0x0005e2000b80034d */
[----:B-1----:R-:W-:Y:S01]  /*57b00*/  UMOV UR58, UR6 ;  /* 0x00000006003a7c82 */ /* 0x002fe20008000000 */
[----:B------:R-:W-:Y:S01]  /*57b10*/  UMOV UR59, URZ ;  /* 0x000000ff003b7c82 */ /* 0x000fe20008000000 */
[----:B------:R2:W-:Y:S01]  /*57b20*/  UTCQMMA gdesc[UR46], gdesc[UR18], tmem[UR11], tmem[UR52], idesc[UR53], UPT ;  /* 0x00ff34122e0075ea */ /* 0x0005e2000b80030b */
[----:B------:R-:W-:Y:S01]  /*57b30*/  UMOV UR58, UR58 ;  /* 0x0000003a003a7c82 */ /* 0x000fe20008000000 */
[----:B------:R2:W-:Y:S01]  /*57b40*/  UTCQMMA gdesc[UR48], gdesc[UR22], tmem[UR70], tmem[UR54], idesc[UR55], UPT ;  /* 0x00ff3616300075ea */ /* 0x0005e2000b800346 */
[----:B------:R2:W-:Y:S01]  /*57b50*/  UTCQMMA gdesc[UR50], gdesc[UR26], tmem[UR71], tmem[UR56], idesc[UR57], UPT ;  /* 0x00ff381a320075ea */ /* 0x0005e2000b800347 */
[----:B------:R2:W-:Y:S01]  /*57b60*/  UTCBAR [UR58], URZ ;  /* 0x000000ff3a0073e9 */ /* 0x0005e200080000ff */
[----:B------:R-:W-:Y:S01]  /*57b70*/  NOP ;  /* 0x0000000000007918 */ /* 0x000fe20000000000 */
.L_x_9:
[----:B0-----:R-:W3:Y:S04]  /*57b80*/  LDL R21, [R1+0x1ae4] ;  /* 0x001ae40001157983 */ /* 0x001ee80000100800 */
[----:B------:R-:W3:Y:S01]  /*57b90*/  LDL.LU R20, [R1+0x1adc] ;  /* 0x001adc0001147983 */ /* 0x000ee20000300800 */
[----:B------:R-:W-:-:S04]  /*57ba0*/  UIADD3 UR9, UPT, UPT, UR9, 0x1, URZ ;  /* 0x0000000109097890 */ /* 0x000fc8000fffe0ff */
[----:B------:R-:W-:-:S04]  /*57bb0*/  UISETP.GT.AND UP1, UPT, UR9, 0x1, UPT ;  /* 0x000000010900788c */ /* 0x000fc8000bf24270 */
[----:B--2---:R-:W-:Y:S02]  /*57bc0*/  USEL UR11, URZ, 0x1, !UP1 ;  /* 0x00000001ff0b7887 */ /* 0x004fe4000c800000 */
[----:B------:R-:W-:Y:S02]  /*57bd0*/  USEL UR9, UR9, URZ, !UP1 ;  /* 0x000000ff09097287 */ /* 0x000fe4000c800000 */
[----:B------:R-:W-:Y:S01]  /*57be0*/  ULOP3.LUT UR11, UR8, UR11, URZ, 0x3c, !UPT ;  /* 0x0000000b080b7292 */ /* 0x000fe2000f8e3cff */
[----:B---3--:R-:W-:Y:S02]  /*57bf0*/  ISETP.NE.U32.AND P1, PT, R20, R21, PT ;  /* 0x000000151400720c */ /* 0x008fe40003f25070 */
[----:B------:R-:W2:Y:S01]  /*57c00*/  LDL.LU R20, [R1+0x1ae0] ;  /* 0x001ae00001147983 */ /* 0x000ea20000300800 */
[----:B------:R-:W-:-:S03]  /*57c10*/  IMAD.U32 R21, RZ, RZ, UR8 ;  /* 0x00000008ff157e24 */ /* 0x000fc6000f8e00ff */
[----:B--2---:R1:W-:Y:S07]  /*57c20*/  STL [R1+0x1adc], R20 ;  /* 0x001adc1401007387 */ /* 0x0043ee0000100800 */
[----:B------:R-:W-:Y:S05]  /*57c30*/  @P1 BRA `(.L_x_10) ;  /* 0xfffffd6800441947 */ /* 0x000fea000383ffff */
.L_x_7:
[----:B0-----:R-:W2:Y:S01]  /*57c40*/  LDL.LU R26, [R1+0x1af4] ;  /* 0x001af400011a7983 */ /* 0x001ea20000300800 */
[----:B------:R-:W0:Y:S01]  /*57c50*/  LDC R27, c[0x0][0x3a0] ;  /* 0x0000e800ff1b7b82 */ /* 0x000e220000000800 */
[----:B------:R-:W3:Y:S02]  /*57c60*/  LDCU UR20, c[0x0][0x3b8] ;  /* 0x00007700ff1477ac */ /* 0x000ee40008000800 */
[----:B------:R-:W4:Y:S01]  /*57c70*/  LDL R25, [R1+0x700] ;  /* 0x0007000001197983 */ /* 0x000f220000100800 */
[----:B------:R-:W2:Y:S03]  /*57c80*/  LDCU.64 UR24, c[0x0][0x398] ;  /* 0x00007300ff1877ac */ /* 0x000ea60008000a00 */
[----:B------:R-:W3:Y:S01]  /*57c90*/  LDL.LU R24, [R1+0x1af0] ;  /* 0x001af00001187983 */ /* 0x000ee20000300800 */
[----:B------:R-:W4:Y:S01]  /*57ca0*/  LDC R69, c[0x0][0x3b4] ;  /* 0x0000ed00ff457b82 */ /* 0x000f220000000800 */
[----:B------:R-:W3:Y:S02]  /*57cb0*/  LDCU.64 UR10, c[0x0][0x398] ;  /* 0x00007300ff0a77ac */ /* 0x000ee40008000a00 */
[----:B------:R-:W3:Y:S01]  /*57cc0*/  LDL.LU R23, [R1+0x1aec] ;  /* 0x001aec0001177983 */ /* 0x000ee20000300800 */
[----:B------:R-:W1:Y:S03]  /*57cd0*/  LDCU.64 UR12, c[0x0][0x398] ;  /* 0x00007300ff0c77ac */ /* 0x000e660008000a00 */
[----:B------:R-:W3:Y:S01]  /*57ce0*/  LDL.LU R22, [R1+0x1ae8] ;  /* 0x001ae80001167983 */ /* 0x000ee20000300800 */
[----:B------:R-:W0:Y:S03]  /*57cf0*/  LDCU.64 UR22, c[0x0][0x398] ;  /* 0x00007300ff1677ac */ /* 0x000e260008000a00 */
[----:B-1----:R-:W3:Y:S01]  /*57d00*/  LDL R20, [R1+0x60] ;  /* 0x0000600001147983 */ /* 0x002ee20000100800 */
[----:B------:R-:W1:Y:S01]  /*57d10*/  LDCU.128 UR16, c[0x0][0x390] ;  /* 0x00007200ff1077ac */ /* 0x000e620008000c00 */
[----:B0-----:R-:W-:Y:S01]  /*57d20*/  VIADD R27, R27, 0x7f ;  /* 0x0000007f1b1b7836 */ /* 0x001fe20000000000 */
[----:B------:R-:W0:Y:S04]  /*57d30*/  LDCU UR9, c[0x0][0x39c] ;  /* 0x00007380ff0977ac */ /* 0x000e280008000800 */
[----:B------:R-:W-:Y:S01]  /*57d40*/  ISETP.GE.AND P6, PT, R27, 0x80, PT ;  /* 0x000000801b00780c */ /* 0x000fe20003fc6270 */
[----:B------:R-:W0:Y:S01]  /*57d50*/  LDCU.64 UR26, c[0x0][0x398] ;  /* 0x00007300ff1a77ac */ /* 0x000e220008000a00 */
[----:B--2---:R-:W-:Y:S01]  /*57d60*/  ISETP.GE.AND P0, PT, R26, UR25, PT ;  /* 0x000000191a007c0c */ /* 0x004fe2000bf06270 */
[----:B----4-:R-:W-:-:S04]  /*57d70*/  IMAD R0, R25, R69, RZ ;  /* 0x0000004519007224 */ /* 0x010fc800078e02ff */
[C---:B------:R-:W-:Y:S01]  /*57d80*/  IMAD R71, R69.reuse, 0x80, R0 ;  /* 0x0000008045477824 */ /* 0x040fe200078e0200 */
[----:B---3--:R-:W-:Y:S02]  /*57d90*/  ISETP.GE.AND P1, PT, R24, UR11, PT ;  /* 0x0000000b18007c0c */ /* 0x008fe4000bf26270 */
[----:B-1---5:R-:W-:Y:S01]  /*57da0*/  IADD3 R2, P5, PT, R0, UR16, RZ ;  /* 0x0000001000027c10 */ /* 0x022fe2000ffbe0ff */
[----:B------:R-:W-:Y:S01]  /*57db0*/  IMAD R72, R69, 0x80, R71 ;  /* 0x0000008045487824 */ /* 0x000fe200078e0247 */
[----:B------:R-:W-:Y:S02]  /*57dc0*/  ISETP.GE.AND P2, PT, R23, UR13, PT ;  /* 0x0000000d17007c0c */ /* 0x000fe4000bf46270 */
[----:B------:R-:W-:Y:S01]  /*57dd0*/  ISETP.GE.AND P4, PT, R22, UR23, PT ;  /* 0x0000001716007c0c */ /* 0x000fe2000bf86270 */
[----:B------:R-:W-:-:S04]  /*57de0*/  IMAD R12, R20, UR20, RZ ;  /* 0x00000014140c7c24 */ /* 0x000fc8000f8e02ff */
[----:B------:R-:W-:Y:S01]  /*57df0*/  VIADD R11, R12, UR20 ;  /* 0x000000140c0b7c36 */ /* 0x000fe20008000000 */
[----:B------:R-:W-:Y:S01]  /*57e00*/  SHF.R.S32.HI R6, RZ, 0x1f, R12 ;  /* 0x0000001fff067819 */ /* 0x000fe2000001140c */
[----:B0-----:R-:W-:Y:S06]  /*57e10*/  @!P6 BRA `(.L_x_11) ;  /* 0x000000000010e947 */ /* 0x001fec0003800000 */
[----:B------:R-:W-:-:S06]  /*57e20*/  USHF.L.U32 UR8, UR8, 0x1f, URZ ;  /* 0x0000001f08087899 */ /* 0x000fcc00080006ff */
[----:B------:R-:W-:-:S04]  /*57e30*/  IMAD.U32 R3, RZ, RZ, UR8 ;  /* 0x00000008ff037e24 */ /* 0x000fc8000f8e00ff */
[----:B------:R-:W0:Y:S02]  /*57e40*/  SYNCS.PHASECHK.TRANS64.TRYWAIT P6, [UR6], R3 ;  /* 0x00000003ff0075a7 */ /* 0x000e2400080c1106 */
[----:B0-----:R-:W-:Y:S05]  /*57e50*/  @!P6 BRA `(.L_x_12) ;  /* 0x0000014c0058e947 */ /* 0x001fea0003800000 */
.L_x_11:
[----:B------:R-:W2:Y:S01]  /*57e60*/  LDL.LU R4, [R1+0x920] ;  /* 0x0009200001047983 */ /* 0x000ea20000300800 */
[----:B------:R-:W-:Y:S01]  /*57e70*/  BAR.SYNC.DEFER_BLOCKING 0x0 ;  /* 0x0000000000007b1d */ /* 0x000fe20000010000 */
[----:B------:R-:W-:Y:S01]  /*57e80*/  IADD3 R3, P6, PT, R71, UR16, RZ ;  /* 0x0000001047037c10 */ /* 0x000fe2000ffde0ff */
[----:B------:R-:W-:Y:S01]  /*57e90*/  IMAD R69, R69, 0x80, R72 ;  /* 0x0000008045457824 */ /* 0x000fe200078e0248 */
[----:B------:R-:W-:Y:S01]  /*57ea0*/  LEA.HI.X.SX32 R0, R0, UR17, 0x1, P5 ;  /* 0x0000001100007c11 */ /* 0x000fe2000a8f0eff */
[----:B------:R-:W-:Y:S01]  /*57eb0*/  VIADD R10, R11, UR20 ;  /* 0x000000140b0a7c36 */ /* 0x000fe20008000000 */
[----:B------:R-:W-:Y:S02]  /*57ec0*/  LEA.HI.X.SX32 R71, R71, UR17, 0x1, P6 ;  /* 0x0000001147477c11 */ /* 0x000fe4000b0f0eff */
[----:B------:R-:W-:Y:S01]  /*57ed0*/  IADD3 R70, P6, PT, R69, UR16, RZ ;  /* 0x0000001045467c10 */ /* 0x000fe2000ffde0ff */
[----:B------:R-:W-:Y:S01]  /*57ee0*/  VIADD R9, R10, UR20 ;  /* 0x000000140a097c36 */ /* 0x000fe20008000000 */
[----:B------:R-:W-:-:S02]  /*57ef0*/  IADD3 R68, P5, PT, R72, UR16, RZ ;  /* 0x0000001048447c10 */ /* 0x000fc4000ffbe0ff */
[----:B------:R-:W-:Y:S01]  /*57f00*/  LEA.HI.X.SX32 R69, R69, UR17, 0x1, P6 ;  /* 0x0000001145457c11 */ /* 0x000fe2000b0f0eff */
[----:B------:R-:W-:Y:S01]  /*57f10*/  VIADD R5, R9, UR20 ;  /* 0x0000001409057c36 */ /* 0x000fe20008000000 */
[-C--:B------:R-:W-:Y:S02]  /*57f20*/  IADD3 R76, P6, PT, R12, R3.reuse, RZ ;  /* 0x000000030c4c7210 */ /* 0x080fe40007fde0ff */
[----:B------:R-:W-:Y:S01]  /*57f30*/  LEA.HI.X.SX32 R72, R72, UR17, 0x1, P5 ;  /* 0x0000001148487c11 */ /* 0x000fe2000a8f0eff */
[----:B------:R-:W0:Y:S01]  /*57f40*/  LDCU.64 UR16, c[0x0][0x398] ;  /* 0x00007300ff1077ac */ /* 0x000e220008000a00 */
[----:B------:R-:W-:Y:S01]  /*57f50*/  IADD3 R78, P5, PT, R12, R2, RZ ;  /* 0x000000020c4e7210 */ /* 0x000fe20007fbe0ff */
[----:B------:R-:W-:Y:S01]  /*57f60*/  IMAD.X R77, R6, 0x1, R71, P6 ;  /* 0x00000001064d7824 */ /* 0x000fe200030e0647 */
[----:B------:R-:W-:Y:S02]  /*57f70*/  IADD3 R74, P6, PT, R12, R68, RZ ;  /* 0x000000440c4a7210 */ /* 0x000fe40007fde0ff */
[----:B------:R-:W-:Y:S01]  /*57f80*/  SHF.R.S32.HI R8, RZ, 0x1f, R10 ;  /* 0x0000001fff087819 */ /* 0x000fe2000001140a */
[C---:B------:R-:W-:Y:S01]  /*57f90*/  IMAD.X R79, R6.reuse, 0x1, R0, P5 ;  /* 0x00000001064f7824 */ /* 0x040fe200028e0600 */
[C---:B------:R-:W-:Y:S01]  /*57fa0*/  IADD3 R14, P5, PT, R11.reuse, R2, RZ ;  /* 0x000000020b0e7210 */ /* 0x040fe20007fbe0ff */
[----:B------:R-:W1:Y:S02]  /*57fb0*/  @!P3 SYNCS.CCTL.IV [UR4+0x28000] ;  /* 0x02800000ff00b9b1 */ /* 0x000e640008000004 */
[----:B-1----:R-:W-:Y:S01]  /*57fc0*/  BAR.SYNC.DEFER_BLOCKING 0x0 ;  /* 0x0000000000007b1d */ /* 0x002fe20000010000 */
[----:B------:R-:W-:Y:S01]  /*57fd0*/  IMAD.X R75, R6, 0x1, R72, P6 ;  /* 0x00000001064b7824 */ /* 0x000fe200030e0648 */
[----:B------:R-:W-:-:S02]  /*57fe0*/  IADD3 R16, P6, PT, R11, R3, RZ ;  /* 0x000000030b107210 */ /* 0x000fc40007fde0ff */
[----:B------:R-:W-:Y:S02]  /*57ff0*/  SHF.R.S32.HI R7, RZ, 0x1f, R9 ;  /* 0x0000001fff077819 */ /* 0x000fe40000011409 */
[----:B------:R-:W1:Y:S01]  /*58000*/  @!P3 SYNCS.CCTL.IV [UR4+0x28008] ;  /* 0x02800800ff00b9b1 */ /* 0x000e620008000004 */
[----:B------:R-:W3:Y:S01]  /*58010*/  LDCU UR4, c[0x0][0x39c] ;  /* 0x00007380ff0477ac */ /* 0x000ee20008000800 */
[----:B--2---:R-:W-:-:S04]  /*58020*/  LOP3.LUT R4, R4, 0xfffffffd, RZ, 0xc0, !PT ;  /* 0xfffffffd04047812 */ /* 0x004fc800078ec0ff */
[----:B------:R-:W-:-:S05]  /*58030*/  @P0 LOP3.LUT R4, R4, 0x2, RZ, 0xfc, !PT ;  /* 0x0000000204040812 */ /* 0x000fca00078efcff */
[----:B------:R2:W-:Y:S02]  /*58040*/  STL [R1+0x920], R4 ;  /* 0x0009200401007387 */ /* 0x0005e40000100800 */
[----:B--2---:R-:W-:-:S05]  /*58050*/  SHF.R.S32.HI R4, RZ, 0x1f, R11 ;  /* 0x0000001fff047819 */ /* 0x004fca000001140b */
[C---:B------:R-:W-:Y:S02]  /*58060*/  IMAD.X R15, R4.reuse, 0x1, R0, P5 ;  /* 0x00000001040f7824 */ /* 0x040fe400028e0600 */
[C---:B------:R-:W-:Y:S01]  /*58070*/  IMAD.X R17, R4.reuse, 0x1, R71, P6 ;  /* 0x0000000104117824 */ /* 0x040fe200030e0647 */
[----:B------:R-:W-:Y:S02]  /*58080*/  IADD3 R80, P6, PT, R11, R68, RZ ;  /* 0x000000440b507210 */ /* 0x000fe40007fde0ff */
[----:B------:R2:W-:Y:S03]  /*58090*/  STL.64 [R1+0x850], R14 ;  /* 0x0008500e01007387 */ /* 0x0005e60000100a00 */
[----:B------:R-:W-:Y:S01]  /*580a0*/  IMAD.X R81, R4, 0x1, R72, P6 ;  /* 0x0000000104517824 */ /* 0x000fe200030e0648 */
[----:B------:R4:W-:Y:S01]  /*580b0*/  STL.64 [R1+0x848], R16 ;  /* 0x0008481001007387 */ /* 0x0009e20000100a00 */
[----:B------:R-:W-:-:S03]  /*580c0*/  IADD3 R12, P6, PT, R12, R70, RZ ;  /* 0x000000460c0c7210 */ /* 0x000fc60007fde0ff */
[----:B------:R-:W-:Y:S02]  /*580d0*/  STL [R1+0x1dcc], R80 ;  /* 0x001dcc5001007387 */ /* 0x000fe40000100800 */
[----:B------:R-:W-:Y:S01]  /*580e0*/  IMAD.X R13, R6, 0x1, R69, P6 ;  /* 0x00000001060d7824 */ /* 0x000fe200030e0645 */
[----:B------:R-:W-:Y:S01]  /*580f0*/  SHF.R.S32.HI R6, RZ, 0x1f, R5 ;  /* 0x0000001fff067819 */ /* 0x000fe20000011405 */
[----:B------:R-:W-:Y:S01]  /*58100*/  STL [R1+0x1dc8], R81 ;  /* 0x001dc85101007387 */ /* 0x000fe20000100800 */
[C---:B--2---:R-:W-:Y:S02]  /*58110*/  IADD3 R14, P5, PT, R10.reuse, R2, RZ ;  /* 0x000000020a0e7210 */ /* 0x044fe40007fbe0ff */
[----:B----4-:R-:W-:-:S03]  /*58120*/  IADD3 R16, P3, PT, R10, R3, RZ ;  /* 0x000000030a107210 */ /* 0x010fc60007f7e0ff */
[C---:B------:R-:W-:Y:S02]  /*58130*/  IMAD.X R15, R8.reuse, 0x1, R0, P5 ;  /* 0x00000001080f7824 */ /* 0x040fe400028e0600 */
[----:B------:R-:W-:-:S03]  /*58140*/  IMAD.X R17, R8, 0x1, R71, P3 ;  /* 0x0000000108117824 */ /* 0x000fc600018e0647 */
[----:B------:R2:W-:Y:S04]  /*58150*/  STL.64 [R1+0x910], R14 ;  /* 0x0009100e01007387 */ /* 0x0005e80000100a00 */
[----:B------:R4:W-:Y:S04]  /*58160*/  STL.64 [R1+0x878], R12 ;  /* 0x0008780c01007387 */ /* 0x0009e80000100a00 */
[----:B------:R5:W-:Y:S01]  /*58170*/  STL.64 [R1+0x908], R16 ;  /* 0x0009081001007387 */ /* 0x000be20000100a00 */
[----:B--2---:R-:W-:Y:S02]  /*58180*/  IADD3 R14, P5, PT, R11, R70, RZ ;  /* 0x000000460b0e7210 */ /* 0x004fe40007fbe0ff */
[----:B----4-:R-:W-:-:S03]  /*58190*/  IADD3 R12, P3, PT, R10, R68, RZ ;  /* 0x000000440a0c7210 */ /* 0x010fc60007f7e0ff */
[--C-:B------:R-:W-:Y:S02]  /*581a0*/  IMAD.X R15, R4, 0x1, R69.reuse, P5 ;  /* 0x00000001040f7824 */ /* 0x100fe400028e0645 */
[----:B------:R-:W-:Y:S01]  /*581b0*/  VIADD R4, R5, UR20 ;  /* 0x0000001405047c36 */ /* 0x000fe20008000000 */
[----:B-----5:R-:W-:Y:S01]  /*581c0*/  IADD3 R16, P5, PT, R9, R2, RZ ;  /* 0x0000000209107210 */ /* 0x020fe20007fbe0ff */
[----:B------:R-:W-:Y:S01]  /*581d0*/  IMAD.X R13, R8, 0x1, R72, P3 ;  /* 0x00000001080d7824 */ /* 0x000fe200018e0648 */
[----:B------:R2:W-:Y:S03]  /*581e0*/  STL.64 [R1+0x918], R14 ;  /* 0x0009180e01007387 */ /* 0x0005e60000100a00 */
[----:B------:R-:W-:Y:S01]  /*581f0*/  IMAD.X R17, R7, 0x1, R0, P5 ;  /* 0x0000000107117824 */ /* 0x000fe200028e0600 */
[----:B------:R-:W-:Y:S01]  /*58200*/  IADD3 R10, P5, PT, R10, R70, RZ ;  /* 0x000000460a0a7210 */ /* 0x000fe20007fbe0ff */
[----:B------:R4:W-:Y:S04]  /*58210*/  STL.64 [R1+0x900], R12 ;  /* 0x0009000c01007387 */ /* 0x0009e80000100a00 */
[----:B------:R-:W-:Y:S01]  /*58220*/  IMAD.X R11, R8, 0x1, R69, P5 ;  /* 0x00000001080b7824 */ /* 0x000fe200028e0645 */
[----:B--2---:R-:W-:-:S05]  /*58230*/  IADD3 R14, P6, PT, R9, R3, RZ ;  /* 0x00000003090e7210 */ /* 0x004fca0007fde0ff */
[----:B------:R-:W-:Y:S01]  /*58240*/  IMAD.X R15, R7, 0x1, R71, P6 ;  /* 0x00000001070f7824 */ /* 0x000fe200030e0647 */
[----:B----4-:R-:W-:-:S04]  /*58250*/  IADD3 R12, P3, PT, R9, R68, RZ ;  /* 0x00000044090c7210 */ /* 0x010fc80007f7e0ff */
[----:B------:R2:W-:Y:S01]  /*58260*/  STL.64 [R1+0x8e8], R14 ;  /* 0x0008e80e01007387 */ /* 0x0005e20000100a00 */
[----:B------:R-:W-:-:S03]  /*58270*/  IMAD.X R13, R7, 0x1, R72, P3 ;  /* 0x00000001070d7824 */ /* 0x000fc600018e0648 */
[----:B------:R-:W-:Y:S04]  /*58280*/  STL.64 [R1+0x8f0], R16 ;  /* 0x0008f01001007387 */ /* 0x000fe80000100a00 */
[----:B------:R4:W-:Y:S01]  /*58290*/  STL.64 [R1+0x8f8], R10 ;  /* 0x0008f80a01007387 */ /* 0x0009e20000100a00 */
[----:B--2---:R-:W-:-:S03]  /*582a0*/  IADD3 R14, P6, PT, R9, R70, RZ ;  /* 0x00000046090e7210 */ /* 0x004fc60007fde0ff */
[----:B------:R2:W-:Y:S02]  /*582b0*/  STL.64 [R1+0x8e0], R12 ;  /* 0x0008e00c01007387 */ /* 0x0005e40000100a00 */
[----:B------:R-:W-:Y:S01]  /*582c0*/  IMAD.X R15, R7, 0x1, R69, P6 ;  /* 0x00000001070f7824 */ /* 0x000fe200030e0645 */
[C---:B------:R-:W-:Y:S01]  /*582d0*/  IADD3 R8, P6, PT, R5.reuse, R68, RZ ;  /* 0x0000004405087210 */ /* 0x040fe20007fde0ff */
[----:B------:R-:W-:Y:S01]  /*582e0*/  VIADD R7, R4, UR20 ;  /* 0x0000001404077c36 */ /* 0x000fe20008000000 */
[----:B----4-:R-:W-:-:S03]  /*582f0*/  IADD3 R10, P3, PT, R5, R2, RZ ;  /* 0x00000002050a7210 */ /* 0x010fc60007f7e0ff */
[C---:B------:R-:W-:Y:S02]  /*58300*/  IMAD.X R9, R6.reuse, 0x1, R72, P6 ;  /* 0x0000000106097824 */ /* 0x040fe400030e0648 */
[----:B------:R-:W-:Y:S01]  /*58310*/  IMAD.X R11, R6, 0x1, R0, P3 ;  /* 0x00000001060b7824 */ /* 0x000fe200018e0600 */
[----:B--2---:R-:W-:-:S04]  /*58320*/  IADD3 R12, P5, PT, R5, R3, RZ ;  /* 0x00000003050c7210 */ /* 0x004fc80007fbe0ff */
[----:B------:R2:W-:Y:S01]  /*58330*/  STL.64 [R1+0x8d0], R10 ;  /* 0x0008d00a01007387 */ /* 0x0005e20000100a00 */
[----:B------:R-:W-:-:S03]  /*58340*/  IMAD.X R13, R6, 0x1, R71, P5 ;  /* 0x00000001060d7824 */ /* 0x000fc600028e0647 */
[----:B------:R-:W-:Y:S04]  /*58350*/  STL.64 [R1+0x8d8], R14 ;  /* 0x0008d80e01007387 */ /* 0x000fe80000100a00 */
[----:B------:R4:W-:Y:S01]  /*58360*/  STL.64 [R1+0x8c0], R8 ;  /* 0x0008c00801007387 */ /* 0x0009e20000100a00 */
[----:B--2---:R-:W-:-:S03]  /*58370*/  IADD3 R10, P3, PT, R5, R70, RZ ;  /* 0x00000046050a7210 */ /* 0x004fc60007f7e0ff */
[----:B------:R2:W-:Y:S01]  /*58380*/  STL.64 [R1+0x8c8], R12 ;  /* 0x0008c80c01007387 */ /* 0x0005e20000100a00 */
[----:B------:R-:W-:Y:S01]  /*58390*/  SHF.R.S32.HI R5, RZ, 0x1f, R4 ;  /* 0x0000001fff057819 */ /* 0x000fe20000011404 */
[----:B------:R-:W-:Y:S01]  /*583a0*/  IMAD.X R11, R6, 0x1, R69, P3 ;  /* 0x00000001060b7824 */ /* 0x000fe200018e0645 */
[----:B----4-:R-:W-:-:S04]  /*583b0*/  IADD3 R8, P5, PT, R4, R2, RZ ;  /* 0x0000000204087210 */ /* 0x010fc80007fbe0ff */
[----:B------:R4:W-:Y:S01]  /*583c0*/  STL.64 [R1+0x8b8], R10 ;  /* 0x0008b80a01007387 */ /* 0x0009e20000100a00 */
[----:B------:R-:W-:Y:S01]  /*583d0*/  IMAD.X R9, R5, 0x1, R0, P5 ;  /* 0x0000000105097824 */ /* 0x000fe200028e0600 */
[----:B--2---:R-:W-:-:S04]  /*583e0*/  IADD3 R12, P3, PT, R4, R3, RZ ;  /* 0x00000003040c7210 */ /* 0x004fc80007f7e0ff */
[----:B------:R2:W-:Y:S04]  /*583f0*/  STL.64 [R1+0x8b0], R8 ;  /* 0x0008b00801007387 */ /* 0x0005e80000100a00 */
[----:B------:R-:W-:Y:S01]  /*58400*/  STL.64 [R1+0x2030], R74 ;  /* 0x0020304a01007387 */ /* 0x000fe20000100a00 */
[----:B----4-:R-:W-:-:S03]  /*58410*/  IADD3 R10, P6, PT, R4, R68, RZ ;  /* 0x00000044040a7210 */ /* 0x010fc60007fde0ff */
[----:B------:R-:W-:Y:S04]  /*58420*/  STL [R1+0x2028], R72 ;  /* 0x0020284801007387 */ /* 0x000fe80000100800 */
[----:B------:R-:W-:Y:S01]  /*58430*/  STL.64 [R1+0x2020], R70 ;  /* 0x0020204601007387 */ /* 0x000fe20000100a00 */
[----:B--2---:R-:W-:-:S03]  /*58440*/  IADD3 R8, P5, PT, R4, R70, RZ ;  /* 0x0000004604087210 */ /* 0x004fc60007fbe0ff */
[----:B------:R-:W-:Y:S04]  /*58450*/  STL.64 [R1+0x2018], R68 ;  /* 0x0020184401007387 */ /* 0x000fe80000100a00 */
[----:B------:R2:W-:Y:S02]  /*58460*/  STL [R1+0x2010], R12 ;  /* 0x0020100c01007387 */ /* 0x0005e40000100800 */
[----:B--2---:R-:W2:Y:S02]  /*58470*/  LDTM.x64 R12, tmem[UR7] ;  /* 0x00000007000c79ee */ /* 0x004ea40008340000 */
[----:B--2---:R-:W-:Y:S01]  /*58480*/  STL.64 [R1+0x608], R14 ;  /* 0x0006080e01007387 */ /* 0x004fe20000100a00 */
[----:B------:R-:W-:-:S03]  /*58490*/  IMAD.MOV.U32 R80, RZ, RZ, R12 ;  /* 0x000000ffff507224 */ /* 0x000fc600078e000c */
[----:B------:R-:W-:Y:S04]  /*584a0*/  STL.64 [R1+0x610], R16 ;  /* 0x0006101001007387 */ /* 0x000fe80000100a00 */
        /* <DEDUP_REMOVED lines=24> */
[----:B------:R2:W-:Y:S04]  /*58630*/  STL.64 [R1+0x6d8], R66 ;  /* 0x0006d84201007387 */ /* 0x0005e80000100a00 */
[----:B------:R-:W-:Y:S04]  /*58640*/  STL.64 [R1+0x6e0], R68 ;  /* 0x0006e04401007387 */ /* 0x000fe80000100a00 */
[----:B------:R-:W-:Y:S04]  /*58650*/  STL.64 [R1+0x6e8], R70 ;  /* 0x0006e84601007387 */ /* 0x000fe80000100a00 */
[----:B------:R-:W-:Y:S01]  /*58660*/  STL.64 [R1+0x6f0], R72 ;  /* 0x0006f04801007387 */ /* 0x000fe20000100a00 */
[----:B--2---:R-:W-:-:S03]  /*58670*/  IMAD.MOV.U32 R67, RZ, RZ, R13 ;  /* 0x000000ffff437224 */ /* 0x004fc600078e000d */
[----:B------:R2:W-:Y:S04]  /*58680*/  STL.64 [R1+0x6f8], R74 ;  /* 0x0006f84a01007387 */ /* 0x0005e80000100a00 */
[----:B--2---:R-:W2:Y:S04]  /*58690*/  LDL.LU.64 R74, [R1+0x2030] ;  /* 0x00203000014a7983 */ /* 0x004ea80000300a00 */
[----:B------:R-:W4:Y:S04]  /*586a0*/  LDL.LU R72, [R1+0x2028] ;  /* 0x0020280001487983 */ /* 0x000f280000300800 */
[----:B------:R-:W5:Y:S04]  /*586b0*/  LDL.LU.64 R70, [R1+0x2020] ;  /* 0x0020200001467983 */ /* 0x000f680000300a00 */
[----:B------:R-:W2:Y:S04]  /*586c0*/  LDL.LU.64 R68, [R1+0x2018] ;  /* 0x0020180001447983 */ /* 0x000ea80000300a00 */
        /* <DEDUP_REMOVED lines=21> */
[----:B------:R-:W-:Y:S01]  /*58820*/  SHF.R.S32.HI R6, RZ, 0x1f, R7 ;  /* 0x0000001fff067819 */ /* 0x000fe20000011407 */
[----:B------:R-:W-:-:S02]  /*58830*/  VIADD R4, R7, UR20 ;  /* 0x0000001407047c36 */ /* 0x000fc40008000000 */
[C---:B----4-:R-:W-:Y:S02]  /*58840*/  IMAD.X R11, R5.reuse, 0x1, R72, P6 ;  /* 0x00000001050b7824 */ /* 0x050fe400030e0648 */
[----:B-----5:R-:W-:-:S03]  /*58850*/  IMAD.X R13, R5, 0x1, R71, P3 ;  /* 0x00000001050d7824 */ /* 0x020fc600018e0647 */
[----:B------:R4:W-:Y:S01]  /*58860*/  STL.64 [R1+0x8a0], R10 ;  /* 0x0008a00a01007387 */ /* 0x0009e20000100a00 */
[----:B--2---:R-:W-:-:S03]  /*58870*/  IMAD.X R9, R5, 0x1, R69, P5 ;  /* 0x0000000105097824 */ /* 0x004fc600028e0645 */
[----:B---3--:R2:W-:Y:S04]  /*58880*/  STL.64 [R1+0x8a8], R12 ;  /* 0x0008a80c01007387 */ /* 0x0085e80000100a00 */
[----:B------:R3:W-:Y:S01]  /*58890*/  STL.64 [R1+0x898], R8 ;  /* 0x0008980801007387 */ /* 0x0007e20000100a00 */
[----:B----4-:R-:W-:-:S05]  /*588a0*/  IADD3 R10, P3, PT, R7, R2, RZ ;  /* 0x00000002070a7210 */ /* 0x010fca0007f7e0ff */
[----:B------:R-:W-:Y:S01]  /*588b0*/  IMAD.X R11, R6, 0x1, R0, P3 ;  /* 0x00000001060b7824 */ /* 0x000fe200018e0600 */
[----:B--2---:R-:W-:-:S04]  /*588c0*/  IADD3 R12, P5, PT, R7, R3, RZ ;  /* 0x00000003070c7210 */ /* 0x004fc80007fbe0ff */
[----:B------:R2:W-:Y:S01]  /*588d0*/  STL.64 [R1+0x890], R10 ;  /* 0x0008900a01007387 */ /* 0x0005e20000100a00 */
[----:B---3--:R-:W-:-:S03]  /*588e0*/  IADD3 R8, P6, PT, R7, R68, RZ ;  /* 0x0000004407087210 */ /* 0x008fc60007fde0ff */
[----:B------:R-:W-:Y:S04]  /*588f0*/  STL.64 [R1+0x2008], R74 ;  /* 0x0020084a01007387 */ /* 0x000fe80000100a00 */
[----:B------:R-:W-:Y:S04]  /*58900*/  STL [R1+0x2000], R72 ;  /* 0x0020004801007387 */ /* 0x000fe80000100800 */
[----:B------:R-:W-:Y:S01]  /*58910*/  STL.64 [R1+0x1ff8], R70 ;  /* 0x001ff84601007387 */ /* 0x000fe20000100a00 */
[----:B--2---:R-:W-:-:S03]  /*58920*/  IADD3 R10, P3, PT, R7, R70, RZ ;  /* 0x00000046070a7210 */ /* 0x004fc60007f7e0ff */
        /* <DEDUP_REMOVED lines=11> */
[----:B------:R-:W-:Y:S04]  /*589e0*/  STL [R1+0x1f98], R47 ;  /* 0x001f982f01007387 */ /* 0x000fe80000100800 */
[----:B------:R2:W-:Y:S02]  /*589f0*/  STL [R1+0x1f94], R12 ;  /* 0x001f940c01007387 */ /* 0x0005e40000100800 */
[----:B--2---:R-:W2:Y:S02]  /*58a00*/  LDTM.x64 R12, tmem[UR7+0x40] ;  /* 0x00004007000c79ee */ /* 0x004ea40008340000 */
[----:B--2---:R-:W-:Y:S04]  /*58a10*/  STL.64 [R1+0x500], R12 ;  /* 0x0005000c01007387 */ /* 0x004fe80000100a00 */
        /* <DEDUP_REMOVED lines=31> */
[----:B--2---:R-:W2:Y:S04]  /*58c10*/  LDL.LU.64 R74, [R1+0x2008] ;  /* 0x00200800014a7983 */ /* 0x004ea80000300a00 */
[----:B------:R-:W3:Y:S04]  /*58c20*/  LDL.LU R72, [R1+0x2000] ;  /* 0x0020000001487983 */ /* 0x000ee80000300800 */
[----:B------:R-:W4:Y:S04]  /*58c30*/  LDL.LU.64 R70, [R1+0x1ff8] ;  /* 0x001ff80001467983 */ /* 0x000f280000300a00 */
[----:B------:R-:W5:Y:S04]  /*58c40*/  LDL.LU.64 R68, [R1+0x1ff0] ;  /* 0x001ff00001447983 */ /* 0x000f680000300a00 */
[----:B------:R-:W2:Y:S04]  /*58c50*/  LDL.LU.64 R66, [R1+0x1fe8] ;  /* 0x001fe80001427983 */ /* 0x000ea80000300a00 */
        /* <DEDUP_REMOVED lines=9> */
[----:B------:R-:W2:Y:S04]  /*58cf0*/  LDL.LU R47, [R1+0x1f98] ;  /* 0x001f9800012f7983 */ /* 0x000ea80000300800 */
[----:B------:R-:W2:Y:S01]  /*58d00*/  LDL.LU R12, [R1+0x1f94] ;  /* 0x001f9400010c7983 */ /* 0x000ea20000300800 */
[----:B------:R-:W-:Y:S01]  /*58d10*/  SHF.R.S32.HI R7, RZ, 0x1f, R4 ;  /* 0x0000001fff077819 */ /* 0x000fe20000011404 */
[----:B------:R-:W-:-:S02]  /*58d20*/  VIADD R5, R4, UR20 ;  /* 0x0000001404057c36 */ /* 0x000fc40008000000 */
[C---:B---3--:R-:W-:Y:S02]  /*58d30*/  IMAD.X R9, R6.reuse, 0x1, R72, P6 ;  /* 0x0000000106097824 */ /* 0x048fe400030e0648 */
[----:B----4-:R-:W-:-:S03]  /*58d40*/  IMAD.X R13, R6, 0x1, R71, P5 ;  /* 0x00000001060d7824 */ /* 0x010fc600028e0647 */
[----:B------:R3:W-:Y:S01]  /*58d50*/  STL.64 [R1+0x880], R8 ;  /* 0x0008800801007387 */ /* 0x0007e20000100a00 */
[----:B-----5:R-:W-:Y:S01]  /*58d60*/  IMAD.X R11, R6, 0x1, R69, P3 ;  /* 0x00000001060b7824 */ /* 0x020fe200018e0645 */
[C---:B------:R-:W-:Y:S02]  /*58d70*/  IADD3 R28, P3, PT, R4.reuse, R3, RZ ;  /* 0x00000003041c7210 */ /* 0x040fe40007f7e0ff */
[C---:B------:R-:W-:Y:S02]  /*58d80*/  IADD3 R26, P6, PT, R4.reuse, R68, RZ ;  /* 0x00000044041a7210 */ /* 0x040fe40007fde0ff */
[----:B---3--:R-:W-:-:S05]  /*58d90*/  IADD3 R8, P5, PT, R4, R2, RZ ;  /* 0x0000000204087210 */ /* 0x008fca0007fbe0ff */
[----:B------:R-:W-:Y:S01]  /*58da0*/  IMAD.X R9, R7, 0x1, R0, P5 ;  /* 0x0000000107097824 */ /* 0x000fe200028e0600 */
[----:B------:R-:W-:Y:S01]  /*58db0*/  IADD3 R24, P5, PT, R4, R70, RZ ;  /* 0x0000004604187210 */ /* 0x000fe20007fbe0ff */
[----:B--2---:R-:W-:Y:S04]  /*58dc0*/  STL.64 [R1+0x888], R12 ;  /* 0x0008880c01007387 */ /* 0x004fe80000100a00 */
[----:B------:R-:W-:Y:S04]  /*58dd0*/  STL.64 [R1+0x870], R10 ;  /* 0x0008700a01007387 */ /* 0x000fe80000100a00 */
[----:B------:R-:W-:Y:S04]  /*58de0*/  STL [R1+0x1f90], R80 ;  /* 0x001f905001007387 */ /* 0x000fe80000100800 */
[----:B------:R-:W-:Y:S04]  /*58df0*/  STL.64 [R1+0x1f88], R78 ;  /* 0x001f884e01007387 */ /* 0x000fe80000100a00 */
[----:B------:R-:W-:Y:S04]  /*58e00*/  STL.64 [R1+0x868], R8 ;  /* 0x0008680801007387 */ /* 0x000fe80000100a00 */
[----:B------:R-:W-:Y:S04]  /*58e10*/  STL.64 [R1+0x1f80], R76 ;  /* 0x001f804c01007387 */ /* 0x000fe80000100a00 */
[----:B------:R-:W-:Y:S04]  /*58e20*/  STL.64 [R1+0x1f78], R74 ;  /* 0x001f784a01007387 */ /* 0x000fe80000100a00 */
[----:B------:R-:W-:Y:S04]  /*58e30*/  STL [R1+0x1f70], R72 ;  /* 0x001f704801007387 */ /* 0x000fe80000100800 */
        /* <DEDUP_REMOVED lines=15> */
[----:B--2---:R-:W-:Y:S04]  /*58f30*/  STL [R1+0x404], R29 ;  /* 0x0004041d01007387 */ /* 0x004fe80000100800 */
        /* <DEDUP_REMOVED lines=29> */
[----:B------:R-:W-:Y:S04]  /*59110*/  STL.64 [R1+0x4e8], R86 ;  /* 0x0004e85601007387 */ /* 0x000fe80000100a00 */
[----:B------:R-:W-:Y:S04]  /*59120*/  STL.64 [R1+0x4f0], R88 ;  /* 0x0004f05801007387 */ /* 0x000fe80000100a00 */
[----:B------:R-:W-:Y:S04]  /*59130*/  STL.64 [R1+0x4f8], R90 ;  /* 0x0004f85a01007387 */ /* 0x000fe80000100a00 */
[----:B--2---:R-:W2:Y:S04]  /*59140*/  LDL.LU R80, [R1+0x1f90] ;  /* 0x001f900001507983 */ /* 0x004ea80000300800 */
[----:B------:R-:W3:Y:S04]  /*59150*/  LDL.LU.64 R78, [R1+0x1f88] ;  /* 0x001f8800014e7983 */ /* 0x000ee80000300a00 */
[----:B------:R-:W4:Y:S04]  /*59160*/  LDL.LU.64 R76, [R1+0x1f80] ;  /* 0x001f8000014c7983 */ /* 0x000f280000300a00 */
[----:B------:R-:W5:Y:S04]  /*59170*/  LDL.LU.64 R74, [R1+0x1f78] ;  /* 0x001f7800014a7983 */ /* 0x000f680000300a00 */
[----:B------:R-:W2:Y:S04]  /*59180*/  LDL.LU R72, [R1+0x1f70] ;  /* 0x001f700001487983 */ /* 0x000ea80000300800 */
[----:B------:R-:W3:Y:S04]  /*59190*/  LDL.LU.64 R70, [R1+0x1f68] ;  /* 0x001f680001467983 */ /* 0x000ee80000300a00 */
[----:B------:R-:W4:Y:S04]  /*591a0*/  LDL.LU.64 R68, [R1+0x1f60] ;  /* 0x001f600001447983 */ /* 0x000f280000300a00 */
[----:B------:R-:W5:Y:S04]  /*591b0*/  LDL.LU.64 R66, [R1+0x1f58] ;  /* 0x001f580001427983 */ /* 0x000f680000300a00 */
        /* <DEDUP_REMOVED lines=28> */
[----:B------:R-:W-:-:S03]  /*59380*/  SHF.R.S32.HI R6, RZ, 0x1f, R5 ;  /* 0x0000001fff067819 */ /* 0x000fc60000011405 */
[----:B------:R-:W5:Y:S04]  /*59390*/  LDL.LU R10, [R1+0x448] ;  /* 0x00044800010a7983 */ /* 0x000f680000300800 */
[----:B------:R-:W5:Y:S01]  /*593a0*/  LDL.LU R9, [R1+0x44c] ;  /* 0x00044c0001097983 */ /* 0x000f620000300800 */
[----:B------:R-:W-:Y:S02]  /*593b0*/  VIADD R4, R5, UR20 ;  /* 0x0000001405047c36 */ /* 0x000fe40008000000 */
[C---:B--2---:R-:W-:Y:S02]  /*593c0*/  IMAD.X R27, R7.reuse, 0x1, R72, P6 ;  /* 0x00000001071b7824 */ /* 0x044fe400030e0648 */
[----:B---3--:R-:W-:-:S03]  /*593d0*/  IMAD.X R29, R7, 0x1, R71, P3 ;  /* 0x00000001071d7824 */ /* 0x008fc600018e0647 */
[----:B------:R2:W-:Y:S01]  /*593e0*/  STL.64 [R1+0x858], R26 ;  /* 0x0008581a01007387 */ /* 0x0005e20000100a00 */
[----:B----4-:R-:W-:Y:S01]  /*593f0*/  IMAD.X R25, R7, 0x1, R69, P5 ;  /* 0x0000000107197824 */ /* 0x010fe200028e0645 */
[----:B------:R-:W-:Y:S02]  /*59400*/  SHF.R.S32.HI R7, RZ, 0x1f, R4 ;  /* 0x0000001fff077819 */ /* 0x000fe40000011404 */
[----:B--2---:R-:W-:-:S05]  /*59410*/  IADD3 R26, P3, PT, R5, R2, RZ ;  /* 0x00000002051a7210 */ /* 0x004fca0007f7e0ff */
[----:B------:R-:W-:Y:S01]  /*59420*/  IMAD.X R27, R6, 0x1, R0, P3 ;  /* 0x00000001061b7824 */ /* 0x000fe200018e0600 */
[----:B-----5:R2:W-:Y:S04]  /*59430*/  STL.64 [R1+0x860], R28 ;  /* 0x0008601c01007387 */ /* 0x0205e80000100a00 */
[----:B------:R3:W-:Y:S04]  /*59440*/  STL.64 [R1+0x840], R24 ;  /* 0x0008401801007387 */ /* 0x0007e80000100a00 */
[----:B------:R4:W-:Y:S01]  /*59450*/  STL.64 [R1+0x838], R26 ;  /* 0x0008381a01007387 */ /* 0x0009e20000100a00 */
[----:B--2---:R-:W-:-:S02]  /*59460*/  IADD3 R28, P5, PT, R5, R3, RZ ;  /* 0x00000003051c7210 */ /* 0x004fc40007fbe0ff */
[----:B---3--:R-:W-:-:S03]  /*59470*/  IADD3 R24, P6, PT, R5, R68, RZ ;  /* 0x0000004405187210 */ /* 0x008fc60007fde0ff */
[C---:B------:R-:W-:Y:S01]  /*59480*/  IMAD.X R29, R6.reuse, 0x1, R71, P5 ;  /* 0x00000001061d7824 */ /* 0x040fe200028e0647 */
[----:B----4-:R-:W-:Y:S01]  /*59490*/  IADD3 R26, P3, PT, R5, R70, RZ ;  /* 0x00000046051a7210 */ /* 0x010fe20007f7e0ff */
[----:B------:R-:W-:Y:S02]  /*594a0*/  IMAD.X R25, R6, 0x1, R72, P6 ;  /* 0x0000000106197824 */ /* 0x000fe400030e0648 */
[----:B------:R-:W-:Y:S02]  /*594b0*/  VIADD R5, R4, UR20 ;  /* 0x0000001404057c36 */ /* 0x000fe40008000000 */
[----:B------:R-:W-:Y:S01]  /*594c0*/  IMAD.X R27, R6, 0x1, R69, P3 ;  /* 0x00000001061b7824 */ /* 0x000fe200018e0645 */
[----:B------:R2:W-:Y:S02]  /*594d0*/  STL.64 [R1+0x828], R24 ;  /* 0x0008281801007387 */ /* 0x0005e40000100a00 */
[----:B------:R-:W-:Y:S02]  /*594e0*/  SHF.R.S32.HI R6, RZ, 0x1f, R5 ;  /* 0x0000001fff067819 */ /* 0x000fe40000011405 */
[----:B------:R3:W-:Y:S04]  /*594f0*/  STL.64 [R1+0x830], R28 ;  /* 0x0008301c01007387 */ /* 0x0007e80000100a00 */
[----:B------:R4:W-:Y:S01]  /*59500*/  STL.64 [R1+0x820], R26 ;  /* 0x0008201a01007387 */ /* 0x0009e20000100a00 */
[----:B--2---:R-:W-:-:S02]  /*59510*/  IADD3 R24, P5, PT, R4, R2, RZ ;  /* 0x0000000204187210 */ /* 0x004fc40007fbe0ff */
[----:B---3--:R-:W-:-:S03]  /*59520*/  IADD3 R28, P3, PT, R4, R3, RZ ;  /* 0x00000003041c7210 */ /* 0x008fc60007f7e0ff */
[C---:B------:R-:W-:Y:S01]  /*59530*/  IMAD.X R25, R7.reuse, 0x1, R0, P5 ;  /* 0x0000000107197824 */ /* 0x040fe200028e0600 */
[----:B----4-:R-:W-:Y:S01]  /*59540*/  IADD3 R26, P6, PT, R4, R68, RZ ;  /* 0x00000044041a7210 */ /* 0x010fe20007fde0ff */
[----:B------:R-:W-:-:S03]  /*59550*/  IMAD.X R29, R7, 0x1, R71, P3 ;  /* 0x00000001071d7824 */ /* 0x000fc600018e0647 */
[----:B------:R2:W-:Y:S01]  /*59560*/  STL.64 [R1+0x818], R24 ;  /* 0x0008181801007387 */ /* 0x0005e20000100a00 */
[----:B------:R-:W-:-:S05]  /*59570*/  IMAD.X R27, R7, 0x1, R72, P6 ;  /* 0x00000001071b7824 */ /* 0x000fca00030e0648 */
[----:B------:R3:W-:Y:S01]  /*59580*/  STL.64 [R1+0x808], R26 ;  /* 0x0008081a01007387 */ /* 0x0007e20000100a00 */
[----:B--2---:R-:W-:-:S03]  /*59590*/  IADD3 R24, P5, PT, R4, R70, RZ ;  /* 0x0000004604187210 */ /* 0x004fc60007fbe0ff */
[----:B------:R2:W-:Y:S01]  /*595a0*/  STL.64 [R1+0x810], R28 ;  /* 0x0008101c01007387 */ /* 0x0005e20000100a00 */
[----:B------:R-:W-:Y:S02]  /*595b0*/  VIADD R4, R5, UR20 ;  /* 0x0000001405047c36 */ /* 0x000fe40008000000 */
[----:B------:R-:W-:-:S03]  /*595c0*/  IMAD.X R25, R7, 0x1, R69, P5 ;  /* 0x0000000107197824 */ /* 0x000fc600028e0645 */
[----:B------:R-:W-:Y:S02]  /*595d0*/  SHF.R.S32.HI R8, RZ, 0x1f, R4 ;  /* 0x0000001fff087819 */ /* 0x000fe40000011404 */
[C---:B---3--:R-:W-:Y:S01]  /*595e0*/  IADD3 R26, P3, PT, R5.reuse, R2, RZ ;  /* 0x00000002051a7210 */ /* 0x048fe20007f7e0ff */
[----:B------:R3:W-:Y:S01]  /*595f0*/  STL.64 [R1+0x800], R24 ;  /* 0x0008001801007387 */ /* 0x0007e20000100a00 */
[----:B--2---:R-:W-:-:S03]  /*59600*/  IADD3 R28, P5, PT, R5, R3, RZ ;  /* 0x00000003051c7210 */ /* 0x004fc60007fbe0ff */
[C---:B------:R-:W-:Y:S02]  /*59610*/  IMAD.X R27, R6.reuse, 0x1, R0, P3 ;  /* 0x00000001061b7824 */ /* 0x040fe400018e0600 */
[----:B------:R-:W-:-:S03]  /*59620*/  IMAD.X R29, R6, 0x1, R71, P5 ;  /* 0x00000001061d7824 */ /* 0x000fc600028e0647 */
[----:B------:R2:W-:Y:S01]  /*59630*/  STL.64 [R1+0x7f8], R26 ;  /* 0x0007f81a01007387 */ /* 0x0005e20000100a00 */
[----:B---3--:R-:W-:-:S05]  /*59640*/  IADD3 R24, P6, PT, R5, R68, RZ ;  /* 0x0000004405187210 */ /* 0x008fca0007fde0ff */
[----:B------:R-:W-:Y:S01]  /*59650*/  IMAD.X R25, R6, 0x1, R72, P6 ;  /* 0x0000000106197824 */ /* 0x000fe200030e0648 */
[----:B--2---:R-:W-:-:S04]  /*59660*/  IADD3 R26, P3, PT, R5, R70, RZ ;  /* 0x00000046051a7210 */ /* 0x004fc80007f7e0ff */
[----:B------:R2:W-:Y:S01]  /*59670*/  STL.64 [R1+0x7e8], R24 ;  /* 0x0007e81801007387 */ /* 0x0005e20000100a00 */
[----:B------:R-:W-:Y:S02]  /*59680*/  VIADD R5, R4, UR20 ;  /* 0x0000001404057c36 */ /* 0x000fe40008000000 */
[----:B------:R-:W-:Y:S01]  /*59690*/  IMAD.X R27, R6, 0x1, R69, P3 ;  /* 0x00000001061b7824 */ /* 0x000fe200018e0645 */
[----:B------:R3:W-:Y:S02]  /*596a0*/  STL.64 [R1+0x7f0], R28 ;  /* 0x0007f01c01007387 */ /* 0x0007e40000100a00 */
[----:B------:R-:W-:Y:S02]  /*596b0*/  SHF.R.S32.HI R7, RZ, 0x1f, R5 ;  /* 0x0000001fff077819 */ /* 0x000fe40000011405 */
[----:B------:R4:W-:Y:S01]  /*596c0*/  STL.64 [R1+0x7e0], R26 ;  /* 0x0007e01a01007387 */ /* 0x0009e20000100a00 */
[----:B--2---:R-:W-:-:S05]  /*596d0*/  IADD3 R24, P5, PT, R4, R2, RZ ;  /* 0x0000000204187210 */ /* 0x004fca0007fbe0ff */
[----:B------:R-:W-:Y:S01]  /*596e0*/  IMAD.X R25, R8, 0x1, R0, P5 ;  /* 0x0000000108197824 */ /* 0x000fe200028e0600 */
[C---:B---3--:R-:W-:Y:S02]  /*596f0*/  IADD3 R28, P3, PT, R4.reuse, R3, RZ ;  /* 0x00000003041c7210 */ /* 0x048fe40007f7e0ff */
[----:B----4-:R-:W-:Y:S02]  /*59700*/  IADD3 R26, P6, PT, R4, R68, RZ ;  /* 0x00000044041a7210 */ /* 0x010fe40007fde0ff */
[----:B------:R2:W-:Y:S01]  /*59710*/  STL.64 [R1+0x7d8], R24 ;  /* 0x0007d81801007387 */ /* 0x0005e20000100a00 */
[C---:B------:R-:W-:Y:S02]  /*59720*/  IMAD.X R29, R8.reuse, 0x1, R71, P3 ;  /* 0x00000001081d7824 */ /* 0x040fe400018e0647 */
[----:B------:R-:W-:-:S05]  /*59730*/  IMAD.X R27, R8, 0x1, R72, P6 ;  /* 0x00000001081b7824 */ /* 0x000fca00030e0648 */
[----:B------:R3:W-:Y:S01]  /*59740*/  STL.64 [R1+0x7c8], R26 ;  /* 0x0007c81a01007387 */ /* 0x0007e20000100a00 */
[----:B--2---:R-:W-:-:S03]  /*59750*/  IADD3 R24, P5, PT, R4, R70, RZ ;  /* 0x0000004604187210 */ /* 0x004fc60007fbe0ff */
[----:B------:R2:W-:Y:S01]  /*59760*/  STL.64 [R1+0x7d0], R28 ;  /* 0x0007d01c01007387 */ /* 0x0005e20000100a00 */
[----:B------:R-:W-:Y:S02]  /*59770*/  VIADD R4, R5, UR20 ;  /* 0x0000001405047c36 */ /* 0x000fe40008000000 */
[----:B------:R-:W-:-:S03]  /*59780*/  IMAD.X R25, R8, 0x1, R69, P5 ;  /* 0x0000000108197824 */ /* 0x000fc600028e0645 */
[----:B------:R-:W-:Y:S01]  /*59790*/  SHF.R.S32.HI R8, RZ, 0x1f, R4 ;  /* 0x0000001fff087819 */ /* 0x000fe20000011404 */
[----:B------:R-:W-:Y:S01]  /*597a0*/  VIADD R6, R4, UR20 ;  /* 0x0000001404067c36 */ /* 0x000fe20008000000 */
        /* <DEDUP_REMOVED lines=12> */
[----:B------:R3:W-:Y:S01]  /*59870*/  STL.64 [R1+0x7b0], R28 ;  /* 0x0007b01c01007387 */ /* 0x0007e20000100a00 */
[----:B------:R-:W-:-:S03]  /*59880*/  SHF.R.S32.HI R7, RZ, 0x1f, R6 ;  /* 0x0000001fff077819 */ /* 0x000fc60000011406 */
        /* <DEDUP_REMOVED lines=10> */
[----:B------:R2:W-:Y:S02]  /*59930*/  STL.64 [R1+0x790], R28 ;  /* 0x0007901c01007387 */ /* 0x0005e40000100a00 */
[----:B------:R-:W-:Y:S01]  /*59940*/  IMAD.X R25, R8, 0x1, R69, P5 ;  /* 0x0000000108197824 */ /* 0x000fe200028e0645 */
[----:B---3--:R-:W-:-:S04]  /*59950*/  IADD3 R26, P3, PT, R6, R2, RZ ;  /* 0x00000002061a7210 */ /* 0x008fc80007f7e0ff */
[----:B------:R3:W-:Y:S01]  /*59960*/  STL.64 [R1+0x780], R24 ;  /* 0x0007801801007387 */ /* 0x0007e20000100a00 */
[----:B--2---:R-:W-:-:S03]  /*59970*/  IADD3 R28, P5, PT, R6, R3, RZ ;  /* 0x00000003061c7210 */ /* 0x004fc60007fbe0ff */
[----:B------:R-:W2:Y:S01]  /*59980*/  LDL.LU R8, [R1+0x1b08] ;  /* 0x001b080001087983 */ /* 0x000ea20000300800 */
[----:B------:R-:W-:Y:S01]  /*59990*/  IMAD.X R27, R7, 0x1, R0, P3 ;  /* 0x00000001071b7824 */ /* 0x000fe200018e0600 */
[----:B---3--:R-:W-:-:S04]  /*599a0*/  IADD3 R24, P6, PT, R6, R68, RZ ;  /* 0x0000004406187210 */ /* 0x008fc80007fde0ff */
[----:B------:R3:W-:Y:S01]  /*599b0*/  STL.64 [R1+0x778], R26 ;  /* 0x0007781a01007387 */ /* 0x0007e20000100a00 */
[C---:B------:R-:W-:Y:S02]  /*599c0*/  IMAD.X R25, R7.reuse, 0x1, R72, P6 ;  /* 0x0000000107197824 */ /* 0x040fe400030e0648 */
[----:B------:R-:W-:-:S03]  /*599d0*/  IMAD.X R29, R7, 0x1, R71, P5 ;  /* 0x00000001071d7824 */ /* 0x000fc600028e0647 */
[----:B------:R4:W-:Y:S01]  /*599e0*/  STL.64 [R1+0x768], R24 ;  /* 0x0007681801007387 */ /* 0x0009e20000100a00 */
[----:B---3--:R-:W-:Y:S02]  /*599f0*/  IADD3 R26, P3, PT, R6, R70, RZ ;  /* 0x00000046061a7210 */ /* 0x008fe40007f7e0ff */
[----:B------:R-:W-:Y:S01]  /*59a00*/  SHF.R.S32.HI R6, RZ, 0x1f, R5 ;  /* 0x0000001fff067819 */ /* 0x000fe20000011405 */
[----:B------:R3:W-:Y:S02]  /*59a10*/  STL.64 [R1+0x770], R28 ;  /* 0x0007701c01007387 */ /* 0x0007e40000100a00 */
[----:B------:R-:W-:Y:S01]  /*59a20*/  IMAD.X R27, R7, 0x1, R69, P3 ;  /* 0x00000001071b7824 */ /* 0x000fe200018e0645 */
[----:B----4-:R-:W-:-:S04]  /*59a30*/  IADD3 R24, P5, PT, R5, R2, RZ ;  /* 0x0000000205187210 */ /* 0x010fc80007fbe0ff */
[----:B------:R4:W-:Y:S01]  /*59a40*/  STL.64 [R1+0x760], R26 ;  /* 0x0007601a01007387 */ /* 0x0009e20000100a00 */
[----:B------:R-:W-:Y:S01]  /*59a50*/  IMAD.X R25, R6, 0x1, R0, P5 ;  /* 0x0000000106197824 */ /* 0x000fe200028e0600 */
[C---:B---3--:R-:W-:Y:S01]  /*59a60*/  IADD3 R28, P3, PT, R5.reuse, R3, RZ ;  /* 0x00000003051c7210 */ /* 0x048fe20007f7e0ff */
[----:B------:R-:W-:-:S03]  /*59a70*/  VIADD R4, R5, UR20 ;  /* 0x0000001405047c36 */ /* 0x000fc60008000000 */
[----:B------:R3:W-:Y:S01]  /*59a80*/  STL.64 [R1+0x758], R24 ;  /* 0x0007581801007387 */ /* 0x0007e20000100a00 */
[----:B------:R-:W-:Y:S01]  /*59a90*/  IMAD.X R29, R6, 0x1, R71, P3 ;  /* 0x00000001061d7824 */ /* 0x000fe200018e0647 */
[----:B----4-:R-:W-:-:S04]  /*59aa0*/  IADD3 R26, P6, PT, R5, R68, RZ ;  /* 0x00000044051a7210 */ /* 0x010fc80007fde0ff */
[----:B------:R4:W-:Y:S01]  /*59ab0*/  STL.64 [R1+0x750], R28 ;  /* 0x0007501c01007387 */ /* 0x0009e20000100a00 */
[C---:B------:R-:W-:Y:S01]  /*59ac0*/  IMAD.X R27, R6.reuse, 0x1, R72, P6 ;  /* 0x00000001061b7824 */ /* 0x040fe200030e0648 */
[----:B---3--:R-:W-:Y:S02]  /*59ad0*/  IADD3 R24, P5, PT, R5, R70, RZ ;  /* 0x0000004605187210 */ /* 0x008fe40007fbe0ff */
[----:B------:R-:W-:Y:S02]  /*59ae0*/  SHF.R.S32.HI R5, RZ, 0x1f, R4 ;  /* 0x0000001fff057819 */ /* 0x000fe40000011404 */
[----:B------:R3:W-:Y:S01]  /*59af0*/  STL.64 [R1+0x748], R26 ;  /* 0x0007481a01007387 */ /* 0x0007e20000100a00 */
[----:B------:R-:W-:Y:S01]  /*59b00*/  IMAD.X R25, R6, 0x1, R69, P5 ;  /* 0x0000000106197824 */ /* 0x000fe200028e0645 */
[----:B----4-:R-:W-:-:S04]  /*59b10*/  IADD3 R28, P3, PT, R4, R2, RZ ;  /* 0x00000002041c7210 */ /* 0x010fc80007f7e0ff */
[----:B------:R4:W-:Y:S01]  /*59b20*/  STL.64 [R1+0x740], R24 ;  /* 0x0007401801007387 */ /* 0x0009e20000100a00 */
[C---:B------:R-:W-:Y:S01]  /*59b30*/  IMAD.X R29, R5.reuse, 0x1, R0, P3 ;  /* 0x00000001051d7824 */ /* 0x040fe200018e0600 */
[C---:B------:R-:W-:Y:S02]  /*59b40*/  IADD3 R6, P3, PT, R4.reuse, R70, RZ ;  /* 0x0000004604067210 */ /* 0x040fe40007f7e0ff */
[C---:B---3--:R-:W-:Y:S01]  /*59b50*/  IADD3 R26, P5, PT, R4.reuse, R3, RZ ;  /* 0x00000003041a7210 */ /* 0x048fe20007fbe0ff */
[C---:B------:R-:W-:Y:S02]  /*59b60*/  VIADD R73, R4.reuse, UR20 ;  /* 0x0000001404497c36 */ /* 0x040fe40008000000 */
[C---:B------:R-:W-:Y:S02]  /*59b70*/  IMAD.X R7, R5.reuse, 0x1, R69, P3 ;  /* 0x0000000105077824 */ /* 0x040fe400018e0645 */
[----:B------:R-:W-:Y:S01]  /*59b80*/  IMAD.X R27, R5, 0x1, R71, P5 ;  /* 0x00000001051b7824 */ /* 0x000fe200028e0647 */
[----:B----4-:R-:W-:Y:S01]  /*59b90*/  IADD3 R24, P6, PT, R4, R68, RZ ;  /* 0x0000004404187210 */ /* 0x010fe20007fde0ff */
[----:B------:R-:W-:Y:S01]  /*59ba0*/  STL.64 [R1+0x738], R28 ;  /* 0x0007381c01007387 */ /* 0x000fe20000100a00 */
[----:B------:R-:W-:-:S03]  /*59bb0*/  SHF.R.S32.HI R4, RZ, 0x1f, R73 ;  /* 0x0000001fff047819 */ /* 0x000fc60000011449 */
[----:B------:R-:W-:Y:S01]  /*59bc0*/  IMAD.X R25, R5, 0x1, R72, P6 ;  /* 0x0000000105197824 */ /* 0x000fe200030e0648 */
[----:B------:R3:W-:Y:S04]  /*59bd0*/  STL.64 [R1+0x730], R26 ;  /* 0x0007301a01007387 */ /* 0x0007e80000100a00 */
[----:B------:R4:W-:Y:S04]  /*59be0*/  STL.64 [R1+0x720], R6 ;  /* 0x0007200601007387 */ /* 0x0009e80000100a00 */
[----:B------:R5:W-:Y:S01]  /*59bf0*/  STL.64 [R1+0x728], R24 ;  /* 0x0007281801007387 */ /* 0x000be20000100a00 */
[----:B---3--:R-:W-:-:S03]  /*59c00*/  IADD3 R26, P6, PT, R73, R2, RZ ;  /* 0x00000002491a7210 */ /* 0x008fc60007fde0ff */
[----:B----4-:R-:W3:Y:S02]  /*59c10*/  LDL R6, [R1+0x700] ;  /* 0x0007000001067983 */ /* 0x010ee40000100800 */
[----:B------:R-:W-:Y:S01]  /*59c20*/  IMAD.X R27, R4, 0x1, R0, P6 ;  /* 0x00000001041b7824 */ /* 0x000fe200030e0600 */
[----:B-----5:R-:W-:-:S04]  /*59c30*/  IADD3 R24, P5, PT, R73, R3, RZ ;  /* 0x0000000349187210 */ /* 0x020fc80007fbe0ff */
[----:B------:R-:W-:Y:S01]  /*59c40*/  STL.64 [R1+0x718], R26 ;  /* 0x0007181a01007387 */ /* 0x000fe20000100a00 */
[----:B------:R-:W-:-:S03]  /*59c50*/  IMAD.X R25, R4, 0x1, R71, P5 ;  /* 0x0000000104197824 */ /* 0x000fc600028e0647 */
        /* <DEDUP_REMOVED lines=19> */
[----:B------:R-:W-:Y:S01]  /*59d90*/  STL.64 [R1+0x1e70], R16 ;  /* 0x001e701001007387 */ /* 0x000fe20000100a00 */
[----:B------:R-:W-:-:S03]  /*59da0*/  IADD3 R92, P3, PT, R73, R68, RZ ;  /* 0x00000044495c7210 */ /* 0x000fc60007f7e0ff */
[----:B------:R-:W-:Y:S01]  /*59db0*/  STL.64 [R1+0x1e68], R14 ;  /* 0x001e680e01007387 */ /* 0x000fe20000100a00 */
[----:B------:R-:W-:-:S03]  /*59dc0*/  IADD3 R90, P5, PT, R73, R70, RZ ;  /* 0x00000046495a7210 */ /* 0x000fc60007fbe0ff */
[----:B------:R-:W-:Y:S04]  /*59dd0*/  STL.64 [R1+0x1e60], R12 ;  /* 0x001e600c01007387 */ /* 0x000fe80000100a00 */
[----:B------:R-:W-:Y:S04]  /*59de0*/  STL.64 [R1+0x1e58], R10 ;  /* 0x001e580a01007387 */ /* 0x000fe80000100a00 */
[----:B------:R4:W-:Y:S01]  /*59df0*/  STL [R1+0x1e50], R9 ;  /* 0x001e500901007387 */ /* 0x0009e20000100800 */
[----:B------:R-:W-:-:S03]  /*59e00*/  IMAD.X R93, R4, 0x1, R72, P3 ;  /* 0x00000001045d7824 */ /* 0x000fc600018e0648 */
[----:B------:R-:W-:Y:S04]  /*59e10*/  STL [R1+0x1db0], R92 ;  /* 0x001db05c01007387 */ /* 0x000fe80000100800 */
[----:B------:R-:W-:Y:S04]  /*59e20*/  STL [R1+0x1dac], R93 ;  /* 0x001dac5d01007387 */ /* 0x000fe80000100800 */
[----:B------:R-:W5:Y:S01]  /*59e30*/  LDL.LU R7, [R1+0x60] ;  /* 0x0000600001077983 */ /* 0x000f620000300800 */
[----:B--2---:R-:W-:Y:S01]  /*59e40*/  ISETP.GE.AND P6, PT, R8, UR9, PT ;  /* 0x0000000908007c0c */ /* 0x004fe2000bfc6270 */
[----:B------:R-:W2:Y:S01]  /*59e50*/  LDCU.64 UR8, c[0x0][0x398] ;  /* 0x00007300ff0877ac */ /* 0x000ea20008000a00 */
[----:B----4-:R-:W4:Y:S02]  /*59e60*/  LDTM.x64 R8, tmem[UR7+0xc0] ;  /* 0x0000c007000879ee */ /* 0x010f240008340000 */
[----:B----4-:R-:W-:Y:S04]  /*59e70*/  STL.64 [R1+0x300], R8 ;  /* 0x0003000801007387 */ /* 0x010fe80000100a00 */
        /* <DEDUP_REMOVED lines=30> */
[----:B------:R4:W-:Y:S02]  /*5a060*/  STL.64 [R1+0x3f8], R70 ;  /* 0x0003f84601007387 */ /* 0x0009e40000100a00 */
[----:B----4-:R-:W4:Y:S02]  /*5a070*/  LDTM.x64 R8, tmem[UR7+0x100] ;  /* 0x00010007000879ee */ /* 0x010f240008340000 */
[----:B----4-:R-:W-:Y:S04]  /*5a080*/  STL [R1+0x20c], R11 ;  /* 0x00020c0b01007387 */ /* 0x010fe80000100800 */
        /* <DEDUP_REMOVED lines=30> */
[----:B----4-:R-:W4:Y:S04]  /*5a270*/  LDL.LU.64 R70, [R1+0x1f00] ;  /* 0x001f000001467983 */ /* 0x010f280000300a00 */
[----:B------:R-:W2:Y:S04]  /*5a280*/  LDL.LU.64 R68, [R1+0x1ef8] ;  /* 0x001ef80001447983 */ /* 0x000ea80000300a00 */
[----:B------:R-:W4:Y:S04]  /*5a290*/  LDL.LU.64 R66, [R1+0x1ef0] ;  /* 0x001ef00001427983 */ /* 0x000f280000300a00 */
        /* <DEDUP_REMOVED lines=13> */
[----:B------:R-:W4:Y:S01]  /*5a370*/  LDL.LU.64 R20, [R1+0x1e80] ;  /* 0x001e800001147983 */ /* 0x000f220000300a00 */
[----:B------:R-:W-:-:S03]  /*5a380*/  IMAD.MOV.U32 R41, RZ, RZ, R10 ;  /* 0x000000ffff297224 */ /* 0x000fc600078e000a */
[----:B------:R-:W4:Y:S01]  /*5a390*/  LDL.LU.64 R18, [R1+0x1e78] ;  /* 0x001e780001127983 */ /* 0x000f220000300a00 */
[----:B------:R-:W-:-:S03]  /*5a3a0*/  IMAD.MOV.U32 R5, RZ, RZ, R9 ;  /* 0x000000ffff057224 */ /* 0x000fc600078e0009 */
[----:B------:R-:W4:Y:S04]  /*5a3b0*/  LDL.LU.64 R16, [R1+0x1e70] ;  /* 0x001e700001107983 */ /* 0x000f280000300a00 */
[----:B------:R-:W4:Y:S04]  /*5a3c0*/  LDL.LU.64 R14, [R1+0x1e68] ;  /* 0x001e6800010e7983 */ /* 0x000f280000300a00 */
[----:B------:R-:W4:Y:S04]  /*5a3d0*/  LDL.LU.64 R12, [R1+0x1e60] ;  /* 0x001e6000010c7983 */ /* 0x000f280000300a00 */
[----:B------:R-:W4:Y:S04]  /*5a3e0*/  LDL.LU.64 R10, [R1+0x1e58] ;  /* 0x001e5800010a7983 */ /* 0x000f280000300a00 */
        /* <DEDUP_REMOVED lines=17> */
[----:B------:R-:W4:Y:S01]  /*5a500*/  LDL.LU R24, [R1+0x24c] ;  /* 0x00024c0001187983 */ /* 0x000f220000300800 */
[----:B---3--:R-:W-:Y:S01]  /*5a510*/  ISETP.GE.AND P3, PT, R6, UR18, PT ;  /* 0x0000001206007c0c */ /* 0x008fe2000bf66270 */
[----:B------:R-:W-:-:S02]  /*5a520*/  IMAD.MOV.U32 R6, RZ, RZ, R8 ;  /* 0x000000ffff067224 */ /* 0x000fc400078e0008 */
[----:B------:R-:W-:Y:S01]  /*5a530*/  STL [R1+0x1db4], R90 ;  /* 0x001db45a01007387 */ /* 0x000fe20000100800 */
[C---:B-----5:R-:W-:Y:S01]  /*5a540*/  ISETP.LT.AND P3, PT, R7.reuse, UR27, !P3 ;  /* 0x0000001b07007c0c */ /* 0x060fe2000df61270 */
[----:B--2---:R-:W-:Y:S01]  /*5a550*/  IMAD.X R91, R4, 0x1, R69, P5 ;  /* 0x00000001045b7824 */ /* 0x004fe200028e0645 */
[----:B------:R-:W-:Y:S01]  /*5a560*/  ISETP.GE.AND P5, PT, R7, UR19, PT ;  /* 0x0000001307007c0c */ /* 0x000fe2000bfa6270 */
[----:B------:R-:W2:Y:S01]  /*5a570*/  LDCU.64 UR18, c[0x0][0x398] ;  /* 0x00007300ff1277ac */ /* 0x000ea20008000a00 */
[----:B----4-:R-:W-:Y:S02]  /*5a580*/  F2FP.SATFINITE.E5M2.F32.PACK_AB_MERGE_C R4, R65, R66, RZ ;  /* 0x000000424104723e */ /* 0x010fe400048060ff */
[----:B------:R-:W-:Y:S01]  /*5a590*/  STL [R1+0x1da8], R91 ;  /* 0x001da85b01007387 */ /* 0x000fe20000100800 */
[----:B------:R-:W-:-:S03]  /*5a5a0*/  F2FP.SATFINITE.E5M2.F32.PACK_AB_MERGE_C R8, R63, R64, RZ ;  /* 0x000000403f08723e */ /* 0x000fc600048060ff */
[----:B------:R3:W-:Y:S01]  /*5a5b0*/  STL [R1+0x604], R4 ;  /* 0x0006040401007387 */ /* 0x0007e20000100800 */
[----:B------:R-:W-:-:S03]  /*5a5c0*/  F2FP.SATFINITE.E5M2.F32.PACK_AB_MERGE_C R7, R61, R62, RZ ;  /* 0x0000003e3d07723e */ /* 0x000fc600048060ff */
[----:B------:R4:W-:Y:S01]  /*5a5d0*/  STL [R1+0x608], R8 ;  /* 0x0006080801007387 */ /* 0x0009e20000100800 */
[----:B---3--:R-:W-:-:S03]  /*5a5e0*/  F2FP.SATFINITE.E5M2.F32.PACK_AB_MERGE_C R4, R59, R60, RZ ;  /* 0x0000003c3b04723e */ /* 0x008fc600048060ff */
[----:B------:R3:W-:Y:S01]  /*5a5f0*/  STL [R1+0x60c], R7 ;  /* 0x00060c0701007387 */ /* 0x0007e20000100800 */
[----:B----4-:R-:W-:-:S03]  /*5a600*/  F2FP.SATFINITE.E5M2.F32.PACK_AB_MERGE_C R8, R57, R58, RZ ;  /* 0x0000003a3908723e */ /* 0x010fc600048060ff */
[----:B------:R4:W-:Y:S01]  /*5a610*/  STL [R1+0x610], R4 ;  /* 0x0006100401007387 */ /* 0x0009e20000100800 */
[----:B---3--:R-:W-:Y:S02]  /*5a620*/  F2FP.SATFINITE.E5M2.F32.PACK_AB_MERGE_C R7, R55, R56, RZ ;  /* 0x000000383707723e */ /* 0x008fe400048060ff */
[----:B------:R-:W-:Y:S02]  /*5a630*/  F2FP.SATFINITE.E5M2.F32.PACK_AB_MERGE_C R92, R51, R52, RZ ;  /* 0x00000034335c723e */ /* 0x000fe400048060ff */
[----:B----4-:R-:W-:Y:S01]  /*5a640*/  F2FP.SATFINITE.E5M2.F32.PACK_AB_MERGE_C R4, R53, R54, RZ ;  /* 0x000000363504723e */ /* 0x010fe200048060ff */
[----:B------:R-:W-:Y:S01]  /*5a650*/  STL [R1+0x614], R8 ;  /* 0x0006140801007387 */ /* 0x000fe20000100800 */
[----:B------:R-:W-:-:S03]  /*5a660*/  F2FP.SATFINITE.E5M2.F32.PACK_AB_MERGE_C R80, R67, R80, RZ ;  /* 0x000000504350723e */ /* 0x000fc600048060ff */
[----:B------:R3:W-:Y:S04]  /*5a670*/  STL [R1+0x618], R7 ;  /* 0x0006180701007387 */ /* 0x0007e80000100800 */
[----:B------:R-:W-:Y:S01]  /*5a680*/  STL [R1+0x1db8], R92 ;  /* 0x001db85c01007387 */ /* 0x000fe20000100800 */
[----:B------:R-:W-:-:S03]  /*5a690*/  F2FP.SATFINITE.E5M2.F32.PACK_AB_MERGE_C R81, R45, R46, RZ ;  /* 0x0000002e2d51723e */ /* 0x000fc600048060ff */
[----:B------:R4:W-:Y:S01]  /*5a6a0*/  STL [R1+0x61c], R4 ;  /* 0x00061c0401007387 */ /* 0x0009e20000100800 */
[----:B---3--:R-:W-:-:S05]  /*5a6b0*/  F2FP.SATFINITE.E5M2.F32.PACK_AB_MERGE_C R7, R49, R50, RZ ;  /* 0x000000323107723e */ /* 0x008fca00048060ff */
[----:B------:R-:W-:Y:S01]  /*5a6c0*/  STL [R1+0x624], R7 ;  /* 0x0006240701007387 */ /* 0x000fe20000100800 */
[----:B----4-:R-:W-:-:S03]  /*5a6d0*/  F2FP.SATFINITE.E5M2.F32.PACK_AB_MERGE_C R4, R47, R48, RZ ;  /* 0x000000302f04723e */ /* 0x010fc600048060ff */
[----:B------:R-:W-:Y:S04]  /*5a6e0*/  STL.64 [R1+0x1e48], R80 ;  /* 0x001e485001007387 */ /* 0x000fe80000100a00 */
[----:B------:R3:W-:Y:S04]  /*5a6f0*/  STL [R1+0x628], R4 ;  /* 0x0006280401007387 */ /* 0x0007e80000100800 */
        /* <DEDUP_REMOVED lines=8> */
[----:B---3--:R-:W-:-:S03]  /*5a780*/  F2FP.SATFINITE.E5M2.F32.PACK_AB_MERGE_C R4, R43, R44, RZ ;  /* 0x0000002c2b04723e */ /* 0x008fc600048060ff */
[----:B------:R-:W-:Y:S01]  /*5a790*/  STL.64 [R1+0x1e00], R36 ;  /* 0x001e002401007387 */ /* 0x000fe20000100a00 */
[----:B------:R-:W-:-:S03]  /*5a7a0*/  F2FP.SATFINITE.E5M2.F32.PACK_AB_MERGE_C R8, R23, R42, RZ ;  /* 0x0000002a1708723e */ /* 0x000fc600048060ff */
[----:B------:R-:W-:Y:S04]  /*5a7b0*/  STL.64 [R1+0x1df8], R34 ;  /* 0x001df82201007387 */ /* 0x000fe80000100a00 */
[----:B------:R-:W-:Y:S04]  /*5a7c0*/  STL.64 [R1+0x1df0], R32 ;  /* 0x001df02001007387 */ /* 0x000fe80000100a00 */
[----:B------:R-:W-:Y:S01]  /*5a7d0*/  STL.64 [R1+0x1de8], R30 ;  /* 0x001de81e01007387 */ /* 0x000fe20000100a00 */
[----:B------:R-:W-:-:S03]  /*5a7e0*/  F2FP.SATFINITE.E5M2.F32.PACK_AB_MERGE_C R7, R21, R22, RZ ;  /* 0x000000161507723e */ /* 0x000fc600048060ff */
[----:B------:R3:W-:Y:S02]  /*5a7f0*/  STL.64 [R1+0x1de0], R28 ;  /* 0x001de01c01007387 */ /* 0x0007e40000100a00 */
[----:B---3--:R-:W3:Y:S02]  /*5a800*/  LDTM.x64 R28, tmem[UR7+0x140] ;  /* 0x00014007001c79ee */ /* 0x008ee40008340000 */
[----:B------:R-:W-:Y:S04]  /*5a810*/  STL.64 [R1+0x1dd8], R26 ;  /* 0x001dd81a01007387 */ /* 0x000fe80000100a00 */
[----:B------:R-:W-:Y:S04]  /*5a820*/  STL.64 [R1+0x1dd0], R24 ;  /* 0x001dd01801007387 */ /* 0x000fe80000100a00 */
[----:B------:R4:W-:Y:S01]  /*5a830*/  STL [R1+0x404], R4 ;  /* 0x0004040401007387 */ /* 0x0009e20000100800 */
[----:B------:R-:W-:-:S03]  /*5a840*/  F2FP.SATFINITE.E5M2.F32.PACK_AB_MERGE_C R93, R11, R12, RZ ;  /* 0x0000000c0b5d723e */ /* 0x000fc600048060ff */
[----:B------:R5:W-:Y:S01]  /*5a850*/  STL [R1+0x408], R8 ;  /* 0x0004080801007387 */ /* 0x000be20000100800 */
[----:B----4-:R-:W-:-:S03]  /*5a860*/  F2FP.SATFINITE.E5M2.F32.PACK_AB_MERGE_C R4, R19, R20, RZ ;  /* 0x000000141304723e */ /* 0x010fc600048060ff */
[----:B------:R4:W-:Y:S01]  /*5a870*/  STL [R1+0x40c], R7 ;  /* 0x00040c0701007387 */ /* 0x0009e20000100800 */
[----:B-----5:R-:W-:-:S03]  /*5a880*/  F2FP.SATFINITE.E5M2.F32.PACK_AB_MERGE_C R8, R17, R18, RZ ;  /* 0x000000121108723e */ /* 0x020fc600048060ff */
[----:B------:R5:W-:Y:S01]  /*5a890*/  STL [R1+0x410], R4 ;  /* 0x0004100401007387 */ /* 0x000be20000100800 */
[----:B----4-:R-:W-:-:S03]  /*5a8a0*/  F2FP.SATFINITE.E5M2.F32.PACK_AB_MERGE_C R7, R15, R16, RZ ;  /* 0x000000100f07723e */ /* 0x010fc600048060ff */
[----:B------:R-:W-:Y:S01]  /*5a8b0*/  STL [R1+0x414], R8 ;  /* 0x0004140801007387 */ /* 0x000fe20000100800 */
[----:B-----5:R-:W-:-:S03]  /*5a8c0*/  F2FP.SATFINITE.E5M2.F32.PACK_AB_MERGE_C R4, R13, R14, RZ ;  /* 0x0000000e0d04723e */ /* 0x020fc600048060ff */
[----:B------:R4:W-:Y:S04]  /*5a8d0*/  STL [R1+0x418], R7 ;  /* 0x0004180701007387 */ /* 0x0009e80000100800 */
[----:B------:R-:W-:Y:S04]  /*5a8e0*/  STL [R1+0x1dbc], R93 ;  /* 0x001dbc5d01007387 */ /* 0x000fe80000100800 */
[----:B------:R5:W-:Y:S01]  /*5a8f0*/  STL [R1+0x41c], R4 ;  /* 0x00041c0401007387 */ /* 0x000be20000100800 */
[----:B----4-:R-:W-:-:S05]  /*5a900*/  F2FP.SATFINITE.E5M2.F32.PACK_AB_MERGE_C R7, R9, R10, RZ ;  /* 0x0000000a0907723e */ /* 0x010fca00048060ff */
[----:B------:R-:W-:Y:S01]  /*5a910*/  STL [R1+0x424], R7 ;  /* 0x0004240701007387 */ /* 0x000fe20000100800 */
[----:B-----5:R-:W-:-:S03]  /*5a920*/  F2FP.SATFINITE.E5M2.F32.PACK_AB_MERGE_C R4, R5, R6, RZ ;  /* 0x000000060504723e */ /* 0x020fc600048060ff */
[----:B---3--:R-:W-:Y:S04]  /*5a930*/  STL.64 [R1+0x100], R28 ;  /* 0x0001001c01007387 */ /* 0x008fe80000100a00 */
        /* <DEDUP_REMOVED lines=30> */
[----:B---3--:R-:W3:Y:S02]  /*5ab20*/  LDTM.x64 R24, tmem[UR7+0x180] ;  /* 0x00018007001879ee */ /* 0x008ee40008340000 */
[----:B------:R-:W-:Y:S04]  /*5ab30*/  STL.64 [R1+0x1f0], R88 ;  /* 0x0001f05801007387 */ /* 0x000fe80000100a00 */
[----:B------:R-:W-:Y:S04]  /*5ab40*/  STL.64 [R1+0x1f8], R90 ;  /* 0x0001f85a01007387 */ /* 0x000fe80000100a00 */
[----:B---3--:R-:W-:Y:S04]  /*5ab50*/  STL.64 [R1+0x50], R44 ;  /* 0x0000502c01007387 */ /* 0x008fe80000100a00 */
        /* <DEDUP_REMOVED lines=18> */
[----:B------:R4:W-:Y:S04]  /*5ac80*/  STL.64 [R1+0xe8], R82 ;  /* 0x0000e85201007387 */ /* 0x0009e80000100a00 */
[----:B------:R-:W-:Y:S04]  /*5ac90*/  STL.64 [R1+0xf0], R84 ;  /* 0x0000f05401007387 */ /* 0x000fe80000100a00 */
[----:B------:R-:W-:Y:S04]  /*5aca0*/  STL.64 [R1+0xf8], R86 ;  /* 0x0000f85601007387 */ /* 0x000fe80000100a00 */
[----:B---3--:R-:W3:Y:S04]  /*5acb0*/  LDL.LU.64 R80, [R1+0x1e48] ;  /* 0x001e480001507983 */ /* 0x008ee80000300a00 */
[----:B------:R-:W3:Y:S04]  /*5acc0*/  LDL.LU.64 R78, [R1+0x1e40] ;  /* 0x001e4000014e7983 */ /* 0x000ee80000300a00 */
[----:B------:R-:W5:Y:S01]  /*5acd0*/  LDL.LU.64 R76, [R1+0x1e38] ;  /* 0x001e3800014c7983 */ /* 0x000f620000300a00 */
[----:B------:R-:W-:-:S03]  /*5ace0*/  IMAD.MOV.U32 R7, RZ, RZ, R40 ;  /* 0x000000ffff077224 */ /* 0x000fc600078e0028 */
[----:B------:R-:W2:Y:S01]  /*5acf0*/  LDL.LU.64 R74, [R1+0x1e30] ;  /* 0x001e3000014a7983 */ /* 0x000ea20000300a00 */
[----:B------:R-:W-:-:S03]  /*5ad00*/  IMAD.MOV.U32 R6, RZ, RZ, R41 ;  /* 0x000000ffff067224 */ /* 0x000fc600078e0029 */
[----:B------:R-:W2:Y:S01]  /*5ad10*/  LDL.LU.64 R72, [R1+0x1e28] ;  /* 0x001e280001487983 */ /* 0x000ea20000300a00 */
[----:B------:R-:W-:-:S03]  /*5ad20*/  IMAD.MOV.U32 R9, RZ, RZ, R38 ;  /* 0x000000ffff097224 */ /* 0x000fc600078e0026 */
[----:B------:R-:W2:Y:S01]  /*5ad30*/  LDL.LU.64 R70, [R1+0x1e20] ;  /* 0x001e200001467983 */ /* 0x000ea20000300a00 */
[----:B------:R-:W-:-:S03]  /*5ad40*/  IMAD.MOV.U32 R8, RZ, RZ, R39 ;  /* 0x000000ffff087224 */ /* 0x000fc600078e0027 */
[----:B------:R-:W2:Y:S01]  /*5ad50*/  LDL.LU.64 R68, [R1+0x1e18] ;  /* 0x001e180001447983 */ /* 0x000ea20000300a00 */
[----:B------:R-:W-:Y:S02]  /*5ad60*/  IMAD.MOV.U32 R11, RZ, RZ, R36 ;  /* 0x000000ffff0b7224 */ /* 0x000fe400078e0024 */
[----:B------:R-:W-:Y:S01]  /*5ad70*/  IMAD.MOV.U32 R10, RZ, RZ, R37 ;  /* 0x000000ffff0a7224 */ /* 0x000fe200078e0025 */
[----:B------:R-:W2:Y:S01]  /*5ad80*/  LDL.LU.64 R40, [R1+0x1e10] ;  /* 0x001e100001287983 */ /* 0x000ea20000300a00 */
[----:B------:R-:W-:Y:S02]  /*5ad90*/  IMAD.MOV.U32 R13, RZ, RZ, R34 ;  /* 0x000000ffff0d7224 */ /* 0x000fe400078e0022 */
[----:B------:R-:W-:Y:S01]  /*5ada0*/  IMAD.MOV.U32 R12, RZ, RZ, R35 ;  /* 0x000000ffff0c7224 */ /* 0x000fe200078e0023 */
[----:B------:R-:W3:Y:S01]  /*5adb0*/  LDL.LU.64 R38, [R1+0x1e08] ;  /* 0x001e080001267983 */ /* 0x000ee20000300a00 */
[----:B------:R-:W-:Y:S02]  /*5adc0*/  IMAD.MOV.U32 R15, RZ, RZ, R32 ;  /* 0x000000ffff0f7224 */ /* 0x000fe400078e0020 */
[----:B------:R-:W-:Y:S01]  /*5add0*/  IMAD.MOV.U32 R14, RZ, RZ, R33 ;  /* 0x000000ffff0e7224 */ /* 0x000fe200078e0021 */
[----:B------:R-:W5:Y:S01]  /*5ade0*/  LDL.LU.64 R36, [R1+0x1e00] ;  /* 0x001e000001247983 */ /* 0x000f620000300a00 */
[----:B------:R-:W-:-:S02]  /*5adf0*/  IMAD.MOV.U32 R17, RZ, RZ, R30 ;  /* 0x000000ffff117224 */ /* 0x000fc400078e001e */
[----:B------:R-:W-:Y:S01]  /*5ae00*/  IMAD.MOV.U32 R16, RZ, RZ, R31 ;  /* 0x000000ffff107224 */ /* 0x000fe200078e001f */
[----:B------:R-:W5:Y:S01]  /*5ae10*/  LDL.LU.64 R34, [R1+0x1df8] ;  /* 0x001df80001227983 */ /* 0x000f620000300a00 */
[----:B------:R-:W-:Y:S02]  /*5ae20*/  IMAD.MOV.U32 R19, RZ, RZ, R28 ;  /* 0x000000ffff137224 */ /* 0x000fe400078e001c */
[----:B------:R-:W-:Y:S01]  /*5ae30*/  IMAD.MOV.U32 R18, RZ, RZ, R29 ;  /* 0x000000ffff127224 */ /* 0x000fe200078e001d */
[----:B------:R-:W5:Y:S01]  /*5ae40*/  LDL.LU.64 R32, [R1+0x1df0] ;  /* 0x001df00001207983 */ /* 0x000f620000300a00 */
[----:B------:R-:W-:-:S03]  /*5ae50*/  IMAD.MOV.U32 R21, RZ, RZ, R26 ;  /* 0x000000ffff157224 */ /* 0x000fc600078e001a */
[----:B------:R-:W5:Y:S01]  /*5ae60*/  LDL.LU.64 R30, [R1+0x1de8] ;  /* 0x001de800011e7983 */ /* 0x000f620000300a00 */
[----:B------:R-:W-:-:S03]  /*5ae70*/  IMAD.MOV.U32 R20, RZ, RZ, R27 ;  /* 0x000000ffff147224 */ /* 0x000fc600078e001b */
[----:B------:R-:W5:Y:S01]  /*5ae80*/  LDL.LU.64 R28, [R1+0x1de0] ;  /* 0x001de000011c7983 */ /* 0x000f620000300a00 */
[----:B------:R-:W-:Y:S02]  /*5ae90*/  IMAD.MOV.U32 R23, RZ, RZ, R24 ;  /* 0x000000ffff177224 */ /* 0x000fe400078e0018 */
[----:B------:R-:W-:Y:S01]  /*5aea0*/  IMAD.MOV.U32 R22, RZ, RZ, R25 ;  /* 0x000000ffff167224 */ /* 0x000fe200078e0019 */
[----:B------:R-:W5:Y:S04]  /*5aeb0*/  LDL.LU.64 R26, [R1+0x1dd8] ;  /* 0x001dd800011a7983 */ /* 0x000f680000300a00 */
[----:B------:R-:W5:Y:S01]  /*5aec0*/  LDL.LU.64 R24, [R1+0x1dd0] ;  /* 0x001dd00001187983 */ /* 0x000f620000300a00 */
[----:B------:R-:W-:Y:S02]  /*5aed0*/  F2FP.SATFINITE.E5M2.F32.PACK_AB_MERGE_C R22, R22, R23, RZ ;  /* 0x000000171616723e */ /* 0x000fe400048060ff */
[----:B------:R-:W-:-:S02]  /*5aee0*/  F2FP.SATFINITE.E5M2.F32.PACK_AB_MERGE_C R20, R20, R21, RZ ;  /* 0x000000151414723e */ /* 0x000fc400048060ff */
[----:B------:R-:W-:Y:S02]  /*5aef0*/  F2FP.SATFINITE.E5M2.F32.PACK_AB_MERGE_C R18, R18, R19, RZ ;  /* 0x000000131212723e */ /* 0x000fe400048060ff */
[----:B------:R-:W-:Y:S01]  /*5af00*/  F2FP.SATFINITE.E5M2.F32.PACK_AB_MERGE_C R16, R16, R17, RZ ;  /* 0x000000111010723e */ /* 0x000fe200048060ff */
[----:B------:R-:W-:Y:S01]  /*5af10*/  IMAD.MOV.U32 R5, RZ, RZ, R42 ;  /* 0x000000ffff057224 */ /* 0x000fe200078e002a */
[----:B------:R-:W-:Y:S01]  /*5af20*/  F2FP.SATFINITE.E5M2.F32.PACK_AB_MERGE_C R6, R6, R7, RZ ;  /* 0x000000070606723e */ /* 0x000fe200048060ff */
[----:B------:R-:W-:Y:S01]  /*5af30*/  IMAD.MOV.U32 R4, RZ, RZ, R43 ;  /* 0x000000ffff047224 */ /* 0x000fe200078e002b */
[----:B------:R-:W-:Y:S02]  /*5af40*/  F2FP.SATFINITE.E5M2.F32.PACK_AB_MERGE_C R93, R10, R11, RZ ;  /* 0x0000000b0a5d723e */ /* 0x000fe400048060ff */
[----:B------:R-:W-:Y:S02]  /*5af50*/  F2FP.SATFINITE.E5M2.F32.PACK_AB_MERGE_C R90, R8, R9, RZ ;  /* 0x00000009085a723e */ /* 0x000fe400048060ff */
[----:B----4-:R-:W-:-:S02]  /*5af60*/  F2FP.SATFINITE.E5M2.F32.PACK_AB_MERGE_C R83, R4, R5, RZ ;  /* 0x000000050453723e */ /* 0x010fc400048060ff */
[----:B--2---:R-:W-:Y:S02]  /*5af70*/  F2FP.SATFINITE.E5M2.F32.PACK_AB_MERGE_C R40, R40, R41, RZ ;  /* 0x000000292828723e */ /* 0x004fe400048060ff */
[----:B---3--:R-:W-:-:S03]  /*5af80*/  F2FP.SATFINITE.E5M2.F32.PACK_AB_MERGE_C R38, R38, R39, RZ ;  /* 0x000000272626723e */ /* 0x008fc600048060ff */
[----:B------:R-:W-:Y:S01]  /*5af90*/  STL [R1+0x204], R40 ;  /* 0x0002042801007387 */ /* 0x000fe20000100800 */
[----:B-----5:R-:W-:-:S03]  /*5afa0*/  F2FP.SATFINITE.E5M2.F32.PACK_AB_MERGE_C R36, R36, R37, RZ ;  /* 0x000000252424723e */ /* 0x020fc600048060ff */
[----:B------:R-:W-:Y:S01]  /*5afb0*/  STL [R1+0x208], R38 ;  /* 0x0002082601007387 */ /* 0x000fe20000100800 */
[----:B------:R-:W-:-:S03]  /*5afc0*/  F2FP.SATFINITE.E5M2.F32.PACK_AB_MERGE_C R34, R34, R35, RZ ;  /* 0x000000232222723e */ /* 0x000fc600048060ff */
[----:B------:R-:W-:Y:S01]  /*5afd0*/  STL [R1+0x20c], R36 ;  /* 0x00020c2401007387 */ /* 0x000fe20000100800 */
[----:B------:R-:W-:-:S03]  /*5afe0*/  F2FP.SATFINITE.E5M2.F32.PACK_AB_MERGE_C R32, R32, R33, RZ ;  /* 0x000000212020723e */ /* 0x000fc600048060ff */
[----:B------:R-:W-:Y:S01]  /*5aff0*/  STL [R1+0x210], R34 ;  /* 0x0002102201007387 */ /* 0x000fe20000100800 */
[----:B------:R-:W-:Y:S02]  /*5b000*/  F2FP.SATFINITE.E5M2.F32.PACK_AB_MERGE_C R30, R30, R31, RZ ;  /* 0x0000001f1e1e723e */ /* 0x000fe400048060ff */
[----:B------:R-:W-:Y:S01]  /*5b010*/  F2FP.SATFINITE.E5M2.F32.PACK_AB_MERGE_C R92, R28, R29, RZ ;  /* 0x0000001d1c5c723e */ /* 0x000fe200048060ff */
[----:B------:R-:W-:Y:S01]  /*5b020*/  STL [R1+0x214], R32 ;  /* 0x0002142001007387 */ /* 0x000fe20000100800 */
[----:B------:R-:W-:-:S03]  /*5b030*/  F2FP.SATFINITE.E5M2.F32.PACK_AB_MERGE_C R91, R26, R27, RZ ;  /* 0x0000001b1a5b723e */ /* 0x000fc600048060ff */
[----:B------:R-:W-:Y:S01]  /*5b040*/  STL [R1+0x1dc0], R92 ;  /* 0x001dc05c01007387 */ /* 0x000fe20000100800 */
[----:B------:R-:W-:-:S03]  /*5b050*/  F2FP.SATFINITE.E5M2.F32.PACK_AB_MERGE_C R24, R24, R25, RZ ;  /* 0x000000191818723e */ /* 0x000fc600048060ff */
[----:B------:R-:W-:Y:S04]  /*5b060*/  STL [R1+0x218], R30 ;  /* 0x0002181e01007387 */ /* 0x000fe80000100800 */
[----:B------:R2:W-:Y:S04]  /*5b070*/  STL [R1+0x1dc4], R91 ;  /* 0x001dc45b01007387 */ /* 0x0005e80000100800 */
[----:B------:R-:W-:Y:S04]  /*5b080*/  STL [R1+0x224], R24 ;  /* 0x0002241801007387 */ /* 0x000fe80000100800 */
[----:B------:R-:W-:Y:S04]  /*5b090*/  STL [R1], R22 ;  /* 0x0000001601007387 */ /* 0x000fe80000100800 */
[----:B------:R-:W-:Y:S01]  /*5b0a0*/  STL [R1+0x4], R20 ;  /* 0x0000041401007387 */ /* 0x000fe20000100800 */
[----:B--2---:R-:W-:-:S03]  /*5b0b0*/  F2FP.SATFINITE.E5M2.F32.PACK_AB_MERGE_C R91, R14, R15, RZ ;  /* 0x0000000f0e5b723e */ /* 0x004fc600048060ff */
[----:B------:R-:W-:Y:S01]  /*5b0c0*/  STL [R1+0x8], R18 ;  /* 0x0000081201007387 */ /* 0x000fe20000100800 */
[----:B------:R-:W-:-:S03]  /*5b0d0*/  F2FP.SATFINITE.E5M2.F32.PACK_AB_MERGE_C R92, R12, R13, RZ ;  /* 0x0000000d0c5c723e */ /* 0x000fc600048060ff */
[----:B------:R-:W-:Y:S04]  /*5b0e0*/  STL [R1+0xc], R16 ;  /* 0x00000c1001007387 */ /* 0x000fe80000100800 */
[----:B------:R-:W2:Y:S04]  /*5b0f0*/  LDL.LU R82, [R1+0x1afc] ;  /* 0x001afc0001527983 */ /* 0x000ea80000300800 */
[----:B------:R3:W-:Y:S02]  /*5b100*/  STL [R1+0x20], R6 ;  /* 0x0000200601007387 */ /* 0x0007e40000100800 */
[----:B---3--:R-:W3:Y:S02]  /*5b110*/  LDTM.x64 R4, tmem[UR7+0x1c0] ;  /* 0x0001c007000479ee */ /* 0x008ee40008340000 */
[----:B------:R-:W-:Y:S01]  /*5b120*/  STL [R1+0x24], R83 ;  /* 0x0000245301007387 */ /* 0x000fe20000100800 */
[----:B------:R-:W-:Y:S01]  /*5b130*/  NOP ;  /* 0x0000000000007918 */ /* 0x000fe20000000000 */
[----:B------:R-:W4:Y:S02]  /*5b140*/  LDCU.64 UR6, c[0x0][0x398] ;  /* 0x00007300ff0677ac */ /* 0x000f240008000a00 */
[----:B---3--:R-:W-:Y:S04]  /*5b150*/  STL.64 [R1+0x1d98], R36 ;  /* 0x001d982401007387 */ /* 0x008fe80000100a00 */
[----:B------:R3:W-:Y:S04]  /*5b160*/  STL.64 [R1+0x1d88], R38 ;  /* 0x001d882601007387 */ /* 0x0007e80000100a00 */
[----:B---3--:R-:W3:Y:S04]  /*5b170*/  LDL R38, [R1+0x708] ;  /* 0x0007080001267983 */ /* 0x008ee80000100800 */
[----:B------:R5:W-:Y:S04]  /*5b180*/  STL.64 [R1+0x1d78], R40 ;  /* 0x001d782801007387 */ /* 0x000be80000100a00 */
[----:B-----5:R-:W5:Y:S04]  /*5b190*/  LDL.LU.64 R40, [R1+0x850] ;  /* 0x0008500001287983 */ /* 0x020f680000300a00 */
[----:B------:R0:W-:Y:S04]  /*5b1a0*/  STL.64 [R1+0x1d68], R42 ;  /* 0x001d682a01007387 */ /* 0x0001e80000100a00 */
[----:B0-----:R-:W2:Y:S04]  /*5b1b0*/  LDL.LU R43, [R1+0x200] ;  /* 0x00020000012b7983 */ /* 0x001ea80000300800 */
[----:B------:R-:W-:Y:S04]  /*5b1c0*/  STL.64 [R1+0x1d58], R44 ;  /* 0x001d582c01007387 */ /* 0x000fe80000100a00 */
[----:B------:R0:W-:Y:S04]  /*5b1d0*/  STL.64 [R1+0x1d48], R46 ;  /* 0x001d482e01007387 */ /* 0x0001e80000100a00 */
[----:B0-----:R-:W2:Y:S04]  /*5b1e0*/  LDL.LU R47, [R1] ;  /* 0x00000000012f7983 */ /* 0x001ea80000300800 */
[----:B------:R-:W-:Y:S04]  /*5b1f0*/  STL.64 [R1+0x1d38], R48 ;  /* 0x001d383001007387 */ /* 0x000fe80000100a00 */
[----:B------:R0:W-:Y:S04]  /*5b200*/  STL.64 [R1+0x1d28], R50 ;  /* 0x001d283201007387 */ /* 0x0001e80000100a00 */
[----:B0-----:R-:W2:Y:S04]  /*5b210*/  LDL.LU.64 R50, [R1+0x878] ;  /* 0x0008780001327983 */ /* 0x001ea80000300a00 */
[----:B------:R-:W-:Y:S04]  /*5b220*/  STL.64 [R1+0x1d20], R52 ;  /* 0x001d203401007387 */ /* 0x000fe80000100a00 */
[----:B------:R-:W-:Y:S04]  /*5b230*/  STL.64 [R1+0x1d18], R54 ;  /* 0x001d183601007387 */ /* 0x000fe80000100a00 */
[----:B------:R-:W-:Y:S04]  /*5b240*/  STL.64 [R1+0x1d10], R56 ;  /* 0x001d103801007387 */ /* 0x000fe80000100a00 */
[----:B------:R-:W-:Y:S04]  /*5b250*/  STL.64 [R1+0x1d08], R58 ;  /* 0x001d083a01007387 */ /* 0x000fe80000100a00 */
[----:B------:R-:W-:Y:S04]  /*5b260*/  STL.64 [R1+0x1d00], R60 ;  /* 0x001d003c01007387 */ /* 0x000fe80000100a00 */
[----:B------:R-:W-:Y:S04]  /*5b270*/  STL.64 [R1+0x1cf8], R62 ;  /* 0x001cf83e01007387 */ /* 0x000fe80000100a00 */
[----:B------:R-:W-:Y:S04]  /*5b280*/  STL.64 [R1+0x1cf0], R64 ;  /* 0x001cf04001007387 */ /* 0x000fe80000100a00 */
[----:B------:R0:W-:Y:S04]  /*5b290*/  STL [R1+0x1cec], R66 ;  /* 0x001cec4201007387 */ /* 0x0001e80000100800 */
[----:B0-----:R-:W4:Y:S04]  /*5b2a0*/  LDL.LU R66, [R1+0x700] ;  /* 0x0007000001427983 */ /* 0x001f280000300800 */
[----:B------:R0:W-:Y:S04]  /*5b2b0*/  STL [R1+0x1ce8], R67 ;  /* 0x001ce84301007387 */ /* 0x0001e80000100800 */
[----:B0-----:R-:W2:Y:S04]  /*5b2c0*/  LDL.LU R67, [R1+0x70c] ;  /* 0x00070c0001437983 */ /* 0x001ea80000300800 */
[----:B------:R-:W3:Y:S04]  /*5b2d0*/  LDL.LU.64 R48, [R1+0x848] ;  /* 0x0008480001307983 */ /* 0x000ee80000300a00 */
[----:B------:R-:W3:Y:S04]  /*5b2e0*/  LDL.LU R44, [R1+0x1b0c] ;  /* 0x001b0c00012c7983 */ /* 0x000ee80000300800 */
[----:B------:R-:W3:Y:S04]  /*5b2f0*/  LDL R36, [R1+0x704] ;  /* 0x0007040001247983 */ /* 0x000ee80000100800 */
[----:B------:R0:W-:Y:S02]  /*5b300*/  @P3 STG.E.U8 desc[UR14][R78.64], R80 ;  /* 0x000000504e003986 */ /* 0x0001e4000c10110e */
[----:B0-----:R-:W-:-:S02]  /*5b310*/  PRMT R78, R80, 0x9910, RZ ;  /* 0x00009910504e7816 */ /* 0x001fc400000000ff */
[----:B------:R-:W4:Y:S02]  /*5b320*/  LDL.LU R80, [R1+0x1dcc] ;  /* 0x001dcc0001507983 */ /* 0x000f240000300800 */
[----:B------:R-:W-:Y:S02]  /*5b330*/  SHF.R.S32.HI R78, RZ, 0x8, R78 ;  /* 0x00000008ff4e7819 */ /* 0x000fe4000001144e */
[----:B------:R-:W5:Y:S04]  /*5b340*/  LDL.LU R45, [R1+0x920] ;  /* 0x00092000012d7983 */ /* 0x000f680000300800 */
[----:B------:R-:W5:Y:S01]  /*5b350*/  LDL.LU R39, [R1+0x604] ;  /* 0x0006040001277983 */ /* 0x000f620000300800 */
[----:B--2---:R-:W-:Y:S01]  /*5b360*/  ISETP.LT.AND P3, PT, R67, UR10, !P5 ;  /* 0x0000000a43007c0c */ /* 0x004fe2000ef61270 */
[----:B------:R-:W-:Y:S01]  /*5b370*/  VIADD R73, R73, UR20 ;  /* 0x0000001449497c36 */ /* 0x000fe20008000000 */
[----:B------:R-:W0:Y:S11]  /*5b380*/  LDCU.64 UR10, c[0x0][0x398] ;  /* 0x00007300ff0a77ac */ /* 0x000e360008000a00 */
[----:B------:R-:W-:Y:S01]  /*5b390*/  @P3 STG.E.U8 desc[UR14][R76.64], R81 ;  /* 0x000000514c003986 */ /* 0x000fe2000c10110e */
[----:B---3--:R-:W-:Y:S01]  /*5b3a0*/  ISETP.LT.AND P3, PT, R38, UR12, !P5 ;  /* 0x0000000c26007c0c */ /* 0x008fe2000ef61270 */
[----:B------:R-:W2:Y:S01]  /*5b3b0*/  LDCU.64 UR12, c[0x0][0x398] ;  /* 0x00007300ff0c77ac */ /* 0x000ea20008000a00 */
[----:B------:R-:W-:-:S11]  /*5b3c0*/  ISETP.LT.AND P5, PT, R36, UR22, !P5 ;  /* 0x0000001624007c0c */ /* 0x000fd6000efa1270 */
[----:B------:R-:W-:Y:S04]  /*5b3d0*/  @P3 STG.E.U8 desc[UR14][R74.64], R43 ;  /* 0x0000002b4a003986 */ /* 0x000fe8000c10110e */
[----:B------:R-:W-:Y:S01]  /*5b3e0*/  @P5 STG.E.U8 desc[UR14][R50.64], R47 ;  /* 0x0000002f32005986 */ /* 0x000fe2000c10110e */
[----:B----4-:R-:W-:-:S13]  /*5b3f0*/  ISETP.LT.AND P5, PT, R66, UR6, !P6 ;  /* 0x0000000642007c0c */ /* 0x010fda000f7a1270 */
[----:B-----5:R3:W-:Y:S02]  /*5b400*/  @P5 STG.E.U8 desc[UR14][R40.64], R78 ;  /* 0x0000004e28005986 */ /* 0x0207e4000c10110e */
[----:B---3--:R-:W-:Y:S02]  /*5b410*/  PRMT R78, R81, 0x9910, RZ ;  /* 0x00009910514e7816 */ /* 0x008fe400000000ff */
[----:B------:R-:W3:Y:S04]  /*5b420*/  LDL.LU R81, [R1+0x1dc8] ;  /* 0x001dc80001517983 */ /* 0x000ee80000300800 */
[----:B------:R-:W4:Y:S04]  /*5b430*/  LDL.LU.64 R54, [R1+0x918] ;  /* 0x0009180001367983 */ /* 0x000f280000300a00 */
[----:B------:R-:W5:Y:S01]  /*5b440*/  LDL.LU.64 R52, [R1+0x910] ;  /* 0x0009100001347983 */ /* 0x000f620000300a00 */
[----:B------:R-:W-:Y:S01]  /*5b450*/  ISETP.LT.AND P5, PT, R67, UR8, !P6 ;  /* 0x0000000843007c0c */ /* 0x000fe2000f7a1270 */
[----:B------:R-:W0:Y:S02]  /*5b460*/  LDCU UR8, c[0x0][0x398] ;  /* 0x00007300ff0877ac */ /* 0x000e240008000800 */
[----:B------:R-:W4:Y:S04]  /*5b470*/  LDL.LU R40, [R1+0x404] ;  /* 0x0004040001287983 */ /* 0x000f280000300800 */
[----:B------:R-:W4:Y:S04]  /*5b480*/  LDL.LU R37, [R1+0x204] ;  /* 0x0002040001257983 */ /* 0x000f280000300800 */
[----:B------:R-:W4:Y:S01]  /*5b490*/  LDL.LU.64 R50, [R1+0x908] ;  /* 0x0009080001327983 */ /* 0x000f220000300a00 */
[----:B------:R-:W-:-:S05]  /*5b4a0*/  SHF.R.S32.HI R78, RZ, 0x8, R78 ;  /* 0x00000008ff4e7819 */ /* 0x000fca000001144e */
[----:B------:R0:W-:Y:S04]  /*5b4b0*/  @P5 STG.E.U8 desc[UR14][R48.64], R78 ;  /* 0x0000004e30005986 */ /* 0x0001e8000c10110e */
[----:B0-----:R-:W5:Y:S01]  /*5b4c0*/  LDL.LU.64 R48, [R1+0x900] ;  /* 0x0009000001307983 */ /* 0x001f620000300a00 */
[----:B------:R-:W-:-:S03]  /*5b4d0*/  PRMT R78, R43, 0x9910, RZ ;  /* 0x000099102b4e7816 */ /* 0x000fc600000000ff */
[----:B------:R-:W5:Y:S04]  /*5b4e0*/  LDL.LU R41, [R1+0x1b10] ;  /* 0x001b100001297983 */ /* 0x000f680000300800 */
[----:B------:R-:W5:Y:S04]  /*5b4f0*/  LDL.LU R46, [R1+0x4] ;  /* 0x00000400012e7983 */ /* 0x000f680000300800 */
[----:B------:R-:W5:Y:S01]  /*5b500*/  LDL.LU.64 R42, [R1+0x8f8] ;  /* 0x0008f800012a7983 */ /* 0x000f620000300a00 */
[----:B------:R-:W-:Y:S02]  /*5b510*/  SHF.R.S32.HI R74, RZ, 0x1f, R73 ;  /* 0x0000001fff4a7819 */ /* 0x000fe40000011449 */
[----:B------:R-:W-:-:S02]  /*5b520*/  IADD3 R88, P0, PT, R73, R2, RZ ;  /* 0x0000000249587210 */ /* 0x000fc40007f1e0ff */
[----:B------:R-:W-:Y:S01]  /*5b530*/  ISETP.GE.AND P3, PT, R82, UR7, PT ;  /* 0x0000000752007c0c */ /* 0x000fe2000bf66270 */
[----:B------:R-:W0:Y:S02]  /*5b540*/  LDCU.64 UR6, c[0x0][0x398] ;  /* 0x00007300ff0677ac */ /* 0x000e240008000a00 */
[----:B------:R-:W-:Y:S01]  /*5b550*/  IMAD.X R89, R74, 0x1, R0, P0 ;  /* 0x000000014a597824 */ /* 0x000fe200000e0600 */
[----:B------:R-:W-:-:S05]  /*5b560*/  IADD3 R86, P0, PT, R73, R3, RZ ;  /* 0x0000000349567210 */ /* 0x000fca0007f1e0ff */
[----:B------:R-:W-:Y:S01]  /*5b570*/  IMAD.X R87, R74, 0x1, R71, P0 ;  /* 0x000000014a577824 */ /* 0x000fe200000e0647 */
[----:B------:R-:W-:-:S05]  /*5b580*/  IADD3 R84, P0, PT, R73, R68, RZ ;  /* 0x0000004449547210 */ /* 0x000fca0007f1e0ff */
[----:B------:R-:W-:Y:S01]  /*5b590*/  IMAD.X R85, R74, 0x1, R72, P0 ;  /* 0x000000014a557824 */ /* 0x000fe200000e0648 */
[C---:B------:R-:W-:Y:S01]  /*5b5a0*/  IADD3 R82, P0, PT, R73.reuse, R70, RZ ;  /* 0x0000004649527210 */ /* 0x040fe20007f1e0ff */
[----:B------:R-:W-:Y:S01]  /*5b5b0*/  VIADD R73, R73, UR20 ;  /* 0x0000001449497c36 */ /* 0x000fe20008000000 */
[----:B0-----:R-:W-:Y:S01]  /*5b5c0*/  ISETP.LT.AND P5, PT, R38, UR6, !P6 ;  /* 0x0000000626007c0c */ /* 0x001fe2000f7a1270 */
[----:B------:R-:W0:Y:S02]  /*5b5d0*/  LDCU UR6, c[0x0][0x398] ;  /* 0x00007300ff0677ac */ /* 0x000e240008000800 */
[----:B------:R-:W-:Y:S01]  /*5b5e0*/  IMAD.X R83, R74, 0x1, R69, P0 ;  /* 0x000000014a537824 */ /* 0x000fe200000e0645 */
[----:B------:R-:W-:Y:S02]  /*5b5f0*/  SHF.R.S32.HI R79, RZ, 0x1f, R73 ;  /* 0x0000001fff4f7819 */ /* 0x000fe40000011449 */
[----:B------:R-:W-:Y:S02]  /*5b600*/  IADD3 R76, P0, PT, R73, R2, RZ ;  /* 0x00000002494c7210 */ /* 0x000fe40007f1e0ff */
[----:B------:R-:W-:-:S03]  /*5b610*/  SHF.R.S32.HI R78, RZ, 0x8, R78 ;  /* 0x00000008ff4e7819 */ /* 0x000fc6000001144e */
[----:B------:R-:W-:Y:S01]  /*5b620*/  IMAD.X R77, R79, 0x1, R0, P0 ;  /* 0x000000014f4d7824 */ /* 0x000fe200000e0600 */
[----:B------:R-:W-:-:S05]  /*5b630*/  IADD3 R74, P0, PT, R73, R3, RZ ;  /* 0x00000003494a7210 */ /* 0x000fca0007f1e0ff */
[----:B------:R-:W-:Y:S01]  /*5b640*/  IMAD.X R75, R79, 0x1, R71, P0 ;  /* 0x000000014f4b7824 */ /* 0x000fe200000e0647 */
[----:B--2---:R-:W-:Y:S01]  /*5b650*/  ISETP.LT.AND P6, PT, R36, UR12, !P6 ;  /* 0x0000000c24007c0c */ /* 0x004fe2000f7c1270 */
[----:B------:R-:W2:Y:S01]  /*5b660*/  LDCU UR12, c[0x0][0x398] ;  /* 0x00007300ff0c77ac */ /* 0x000ea20008000800 */
[----:B------:R-:W-:-:S04]  /*5b670*/  PRMT R47, R47, 0x9910, RZ ;  /* 0x000099102f2f7816 */ /* 0x000fc800000000ff */
[----:B------:R-:W-:Y:S01]  /*5b680*/  SHF.R.S32.HI R47, RZ, 0x8, R47 ;  /* 0x00000008ff2f7819 */ /* 0x000fe2000001142f */
[----:B---3--:R3:W-:Y:S02]  /*5b690*/  @P5 STG.E.U8 desc[UR14][R80.64], R78 ;  /* 0x0000004e50005986 */ /* 0x0087e4000c10110e */
[----:B---3--:R-:W-:-:S05]  /*5b6a0*/  IADD3 R80, P0, PT, R73, R68, RZ ;  /* 0x0000004449507210 */ /* 0x008fca0007f1e0ff */
[----:B------:R-:W-:Y:S01]  /*5b6b0*/  IMAD.X R81, R79, 0x1, R72, P0 ;  /* 0x000000014f517824 */ /* 0x000fe200000e0648 */
[----:B------:R-:W-:Y:S02]  /*5b6c0*/  IADD3 R78, P0, PT, R73, R70, RZ ;  /* 0x00000046494e7210 */ /* 0x000fe40007f1e0ff */
[----:B------:R-:W-:Y:S01]  /*5b6d0*/  ISETP.GE.AND P5, PT, R44, UR4, PT ;  /* 0x000000042c007c0c */ /* 0x000fe2000bfa6270 */
[----:B----4-:R-:W-:Y:S01]  /*5b6e0*/  @P6 STG.E.U8 desc[UR14][R54.64], R47 ;  /* 0x0000002f36006986 */ /* 0x010fe2000c10110e */
[----:B------:R-:W3:Y:S01]  /*5b6f0*/  LDCU UR4, c[0x0][0x39c] ;  /* 0x00007380ff0477ac */ /* 0x000ee20008000800 */
[----:B------:R-:W-:Y:S01]  /*5b700*/  IMAD.X R79, R79, 0x1, R69, P0 ;  /* 0x000000014f4f7824 */ /* 0x000fe200000e0645 */
[----:B------:R-:W-:Y:S02]  /*5b710*/  LOP3.LUT P0, RZ, R45, 0x2, RZ, 0xc0, !PT ;  /* 0x000000022dff7812 */ /* 0x000fe4000780c0ff */
[----:B------:R-:W4:Y:S04]  /*5b720*/  LDL.LU.64 R44, [R1+0x8f0] ;  /* 0x0008f000012c7983 */ /* 0x000f280000300a00 */
[----:B------:R-:W2:Y:S01]  /*5b730*/  LDL.LU.64 R58, [R1+0x8e8] ;  /* 0x0008e800013a7983 */ /* 0x000ea20000300a00 */
[----:B------:R-:W-:Y:S01]  /*5b740*/  ISETP.LT.AND P6, PT, R66, UR10, !P5 ;  /* 0x0000000a42007c0c */ /* 0x000fe2000efc1270 */
[----:B------:R-:W-:Y:S01]  /*5b750*/  VIADD R73, R73, UR20 ;  /* 0x0000001449497c36 */ /* 0x000fe20008000000 */
[----:B------:R-:W-:Y:S01]  /*5b760*/  F2FP.SATFINITE.E5M2.F32.PACK_AB_MERGE_C R9, R9, R8, RZ ;  /* 0x000000080909723e */ /* 0x000fe200048060ff */
[----:B------:R-:W2:Y:S01]  /*5b770*/  LDL.LU.64 R56, [R1+0x8e0] ;  /* 0x0008e00001387983 */ /* 0x000ea20000300a00 */
[----:B------:R-:W-:Y:S01]  /*5b780*/  F2FP.SATFINITE.E5M2.F32.PACK_AB_MERGE_C R10, R11, R10, RZ ;  /* 0x0000000a0b0a723e */ /* 0x000fe200048060ff */
[----:B------:R-:W0:Y:S08]  /*5b790*/  LDCU UR10, c[0x0][0x398] ;  /* 0x00007300ff0a77ac */ /* 0x000e300008000800 */
[----:B-----5:R5:W-:Y:S01]  /*5b7a0*/  @P6 STG.E.U8 desc[UR14][R52.64], R39 ;  /* 0x0000002734006986 */ /* 0x020be2000c10110e */
[----:B------:R-:W-:-:S13]  /*5b7b0*/  ISETP.LT.AND P6, PT, R67, UR18, !P5 ;  /* 0x0000001243007c0c */ /* 0x000fda000efc1270 */
[----:B------:R-:W-:Y:S01]  /*5b7c0*/  @P6 STG.E.U8 desc[UR14][R50.64], R40 ;  /* 0x0000002832006986 */ /* 0x000fe2000c10110e */
[----:B------:R-:W-:Y:S02]  /*5b7d0*/  ISETP.LT.AND P6, PT, R38, UR16, !P5 ;  /* 0x0000001026007c0c */ /* 0x000fe4000efc1270 */
[----:B------:R-:W-:Y:S02]  /*5b7e0*/  ISETP.LT.AND P5, PT, R36, UR24, !P5 ;  /* 0x0000001824007c0c */ /* 0x000fe4000efa1270 */
[----:B-----5:R-:W-:-:S09]  /*5b7f0*/  PRMT R39, R39, 0x9910, RZ ;  /* 0x0000991027277816 */ /* 0x020fd200000000ff */
[----:B------:R5:W-:Y:S01]  /*5b800*/  @P6 STG.E.U8 desc[UR14][R48.64], R37 ;  /* 0x0000002530006986 */ /* 0x000be2000c10110e */
[----:B---3--:R-:W-:Y:S01]  /*5b810*/  ISETP.GE.AND P6, PT, R41, UR4, PT ;  /* 0x0000000429007c0c */ /* 0x008fe2000bfc6270 */
[----:B------:R-:W3:Y:S02]  /*5b820*/  LDCU UR4, c[0x0][0x398] ;  /* 0x00007300ff0477ac */ /* 0x000ee40008000800 */
[----:B------:R-:W2:Y:S04]  /*5b830*/  LDL.LU R41, [R1+0x608] ;  /* 0x0006080001297983 */ /* 0x000ea80000300800 */
[----:B------:R-:W2:Y:S04]  /*5b840*/  LDL.LU.64 R54, [R1+0x8d8] ;  /* 0x0008d80001367983 */ /* 0x000ea80000300a00 */
[----:B------:R0:W-:Y:S04]  /*5b850*/  @P5 STG.E.U8 desc[UR14][R42.64], R46 ;  /* 0x0000002e2a005986 */ /* 0x0001e8000c10110e */
[----:B------:R-:W2:Y:S04]  /*5b860*/  LDL.LU R47, [R1+0x408] ;  /* 0x00040800012f7983 */ /* 0x000ea80000300800 */
[----:B-----5:R-:W5:Y:S01]  /*5b870*/  LDL.LU.64 R48, [R1+0x8d0] ;  /* 0x0008d00001307983 */ /* 0x020f620000300a00 */
[----:B0-----:R-:W-:-:S03]  /*5b880*/  SHF.R.S32.HI R42, RZ, 0x8, R39 ;  /* 0x00000008ff2a7819 */ /* 0x001fc60000011427 */
[----:B------:R-:W5:Y:S04]  /*5b890*/  LDL.LU R39, [R1+0x208] ;  /* 0x0002080001277983 */ /* 0x000f680000300800 */
[----:B------:R-:W5:Y:S01]  /*5b8a0*/  LDL.LU R50, [R1+0x1b14] ;  /* 0x001b140001327983 */ /* 0x000f620000300800 */
[----:B------:R-:W-:-:S03]  /*5b8b0*/  ISETP.LT.AND P5, PT, R66, UR26, !P6 ;  /* 0x0000001a42007c0c */ /* 0x000fc6000f7a1270 */
[----:B------:R-:W5:Y:S01]  /*5b8c0*/  LDL.LU.64 R52, [R1+0x8c8] ;  /* 0x0008c80001347983 */ /* 0x000f620000300a00 */
[----:B------:R-:W-:-:S04]  /*5b8d0*/  PRMT R37, R37, 0x9910, RZ ;  /* 0x0000991025257816 */ /* 0x000fc800000000ff */
[----:B------:R-:W-:-:S05]  /*5b8e0*/  SHF.R.S32.HI R37, RZ, 0x8, R37 ;  /* 0x00000008ff257819 */ /* 0x000fca0000011425 */
[----:B----4-:R0:W-:Y:S01]  /*5b8f0*/  @P5 STG.E.U8 desc[UR14][R44.64], R42 ;  /* 0x0000002a2c005986 */ /* 0x0101e2000c10110e */
[----:B---3--:R-:W-:Y:S01]  /*5b900*/  ISETP.LT.AND P5, PT, R67, UR4, !P6 ;  /* 0x0000000443007c0c */ /* 0x008fe2000f7a1270 */
[----:B------:R-:W5:Y:S01]  /*5b910*/  LDCU UR4, c[0x0][0x39c] ;  /* 0x00007380ff0477ac */ /* 0x000f620008000800 */
[----:B0-----:R-:W-:Y:S01]  /*5b920*/  PRMT R42, R40, 0x9910, RZ ;  /* 0x00009910282a7816 */ /* 0x001fe200000000ff */
[----:B------:R-:W3:Y:S03]  /*5b930*/  LDL.LU.64 R44, [R1+0x8c0] ;  /* 0x0008c000012c7983 */ /* 0x000ee60000300a00 */
[----:B------:R-:W-:Y:S01]  /*5b940*/  SHF.R.S32.HI R42, RZ, 0x8, R42 ;  /* 0x00000008ff2a7819 */ /* 0x000fe2000001142a */
[----:B------:R-:W4:Y:S06]  /*5b950*/  LDL.LU R40, [R1+0x8] ;  /* 0x0000080001287983 */ /* 0x000f2c0000300800 */
[----:B--2---:R0:W-:Y:S01]  /*5b960*/  @P5 STG.E.U8 desc[UR14][R58.64], R42 ;  /* 0x0000002a3a005986 */ /* 0x0041e2000c10110e */
[----:B------:R-:W-:Y:S01]  /*5b970*/  ISETP.LT.AND P5, PT, R38, UR6, !P6 ;  /* 0x0000000626007c0c */ /* 0x000fe2000f7a1270 */
[----:B------:R-:W2:Y:S02]  /*5b980*/  LDCU UR6, c[0x0][0x398] ;  /* 0x00007300ff0677ac */ /* 0x000ea40008000800 */
[----:B0-----:R-:W4:Y:S10]  /*5b990*/  LDL.LU.64 R42, [R1+0x8b8] ;  /* 0x0008b800012a7983 */ /* 0x001f340000300a00 */
[----:B------:R0:W-:Y:S04]  /*5b9a0*/  @P5 STG.E.U8 desc[UR14][R56.64], R37 ;  /* 0x0000002538005986 */ /* 0x0001e8000c10110e */
[----:B0-----:R-:W4:Y:S01]  /*5b9b0*/  LDL.LU R37, [R1+0x1b18] ;  /* 0x001b180001257983 */ /* 0x001f220000300800 */
[----:B-----5:R-:W-:Y:S01]  /*5b9c0*/  ISETP.GE.AND P5, PT, R50, UR4, PT ;  /* 0x0000000432007c0c */ /* 0x020fe2000bfa6270 */
[----:B------:R-:W0:Y:S02]  /*5b9d0*/  LDCU UR4, c[0x0][0x398] ;  /* 0x00007300ff0477ac */ /* 0x000e240008000800 */
[----:B------:R-:W5:Y:S01]  /*5b9e0*/  LDL.LU.64 R50, [R1+0x8b0] ;  /* 0x0008b00001327983 */ /* 0x000f620000300a00 */
[----:B------:R-:W-:-:S04]  /*5b9f0*/  PRMT R46, R46, 0x9910, RZ ;  /* 0x000099102e2e7816 */ /* 0x000fc800000000ff */
[----:B------:R-:W-:Y:S02]  /*5ba00*/  SHF.R.S32.HI R46, RZ, 0x8, R46 ;  /* 0x00000008ff2e7819 */ /* 0x000fe4000001142e */
[----:B0-----:R-:W-:Y:S01]  /*5ba10*/  ISETP.LT.AND P6, PT, R36, UR4, !P6 ;  /* 0x0000000424007c0c */ /* 0x001fe2000f7c1270 */
[----:B------:R-:W0:-:S12]  /*5ba20*/  LDCU UR4, c[0x0][0x398] ;  /* 0x00007300ff0477ac */ /* 0x000e180008000800 */
[----:B------:R-:W-:Y:S01]  /*5ba30*/  @P6 STG.E.U8 desc[UR14][R54.64], R46 ;  /* 0x0000002e36006986 */ /* 0x000fe2000c10110e */
[----:B--2---:R-:W-:Y:S01]  /*5ba40*/  ISETP.LT.AND P6, PT, R66, UR6, !P5 ;  /* 0x0000000642007c0c */ /* 0x004fe2000efc1270 */
[----:B------:R-:W2:-:S12]  /*5ba50*/  LDCU UR6, c[0x0][0x398] ;  /* 0x00007300ff0677ac */ /* 0x000e980008000800 */
[----:B------:R1:W-:Y:S01]  /*5ba60*/  @P6 STG.E.U8 desc[UR14][R48.64], R41 ;  /* 0x0000002930006986 */ /* 0x0003e2000c10110e */
[----:B0-----:R-:W-:Y:S01]  /*5ba70*/  ISETP.LT.AND P6, PT, R67, UR4, !P5 ;  /* 0x0000000443007c0c */ /* 0x001fe2000efc1270 */
[----:B------:R-:W4:Y:S02]  /*5ba80*/  LDCU UR4, c[0x0][0x39c] ;  /* 0x00007380ff0477ac */ /* 0x000f240008000800 */
[----:B-1----:R-:W5:Y:S10]  /*5ba90*/  LDL.LU.64 R48, [R1+0x8a8] ;  /* 0x0008a80001307983 */ /* 0x002f740000300a00 */
[----:B------:R-:W-:Y:S01]  /*5baa0*/  @P6 STG.E.U8 desc[UR14][R52.64], R47 ;  /* 0x0000002f34006986 */ /* 0x000fe2000c10110e */
[----:B--2---:R-:W-:Y:S01]  /*5bab0*/  ISETP.LT.AND P6, PT, R38, UR6, !P5 ;  /* 0x0000000626007c0c */ /* 0x004fe2000efc1270 */
[----:B------:R-:W0:Y:S01]  /*5bac0*/  LDCU UR6, c[0x0][0x398] ;  /* 0x00007300ff0677ac */ /* 0x000e220008000800 */
[----:B------:R-:W-:-:S11]  /*5bad0*/  PRMT R41, R41, 0x9910, RZ ;  /* 0x0000991029297816 */ /* 0x000fd600000000ff */
[----:B---3--:R1:W-:Y:S04]  /*5bae0*/  @P6 STG.E.U8 desc[UR14][R44.64], R39 ;  /* 0x000000272c006986 */ /* 0x0083e8000c10110e */
[----:B-1----:R-:W2:Y:S01]  /*5baf0*/  LDL.LU.64 R44, [R1+0x8a0] ;  /* 0x0008a000012c7983 */ /* 0x002ea20000300a00 */
[----:B----4-:R-:W-:Y:S01]  /*5bb00*/  ISETP.GE.AND P6, PT, R37, UR4, PT ;  /* 0x0000000425007c0c */ /* 0x010fe2000bfc6270 */
[----:B------:R-:W1:Y:S02]  /*5bb10*/  LDCU UR4, c[0x0][0x398] ;  /* 0x00007300ff0477ac */ /* 0x000e640008000800 */
[----:B------:R-:W3:Y:S04]  /*5bb20*/  LDL.LU R37, [R1+0x60c] ;  /* 0x00060c0001257983 */ /* 0x000ee80000300800 */
[----:B------:R-:W4:Y:S04]  /*5bb30*/  LDL.LU.64 R56, [R1+0x898] ;  /* 0x0008980001387983 */ /* 0x000f280000300a00 */
[----:B------:R-:W3:Y:S01]  /*5bb40*/  LDL.LU.64 R54, [R1+0x890] ;  /* 0x0008900001367983 */ /* 0x000ee20000300a00 */
[----:B-1----:R-:W-:Y:S01]  /*5bb50*/  ISETP.LT.AND P5, PT, R36, UR4, !P5 ;  /* 0x0000000424007c0c */ /* 0x002fe2000efa1270 */
[----:B------:R-:W1:-:S12]  /*5bb60*/  LDCU UR4, c[0x0][0x398] ;  /* 0x00007300ff0477ac */ /* 0x000e580008000800 */
[----:B------:R1:W-:Y:S01]  /*5bb70*/  @P5 STG.E.U8 desc[UR14][R42.64], R40 ;  /* 0x000000282a005986 */ /* 0x0003e2000c10110e */
[----:B0-----:R-:W-:Y:S01]  /*5bb80*/  ISETP.LT.AND P5, PT, R66, UR6, !P6 ;  /* 0x0000000642007c0c */ /* 0x001fe2000f7a1270 */
[----:B------:R-:W0:Y:S01]  /*5bb90*/  LDCU UR6, c[0x0][0x398] ;  /* 0x00007300ff0677ac */ /* 0x000e220008000800 */
[----:B-1----:R-:W-:Y:S02]  /*5bba0*/  SHF.R.S32.HI R43, RZ, 0x8, R41 ;  /* 0x00000008ff2b7819 */ /* 0x002fe40000011429 */
[----:B------:R-:W3:Y:S04]  /*5bbb0*/  LDL.LU R41, [R1+0x40c] ;  /* 0x00040c0001297983 */ /* 0x000ee80000300800 */
[----:B------:R-:W3:Y:S05]  /*5bbc0*/  LDL.LU R42, [R1+0x20c] ;  /* 0x00020c00012a7983 */ /* 0x000eea0000300800 */
[----:B-----5:R1:W-:Y:S04]  /*5bbd0*/  @P5 STG.E.U8 desc[UR14][R50.64], R43 ;  /* 0x0000002b32005986 */ /* 0x0203e8000c10110e */
[----:B-1----:R-:W5:Y:S04]  /*5bbe0*/  LDL.LU R43, [R1+0x1b1c] ;  /* 0x001b1c00012b7983 */ /* 0x002f680000300800 */
[----:B------:R-:W3:Y:S01]  /*5bbf0*/  LDL.LU.64 R52, [R1+0x888] ;  /* 0x0008880001347983 */ /* 0x000ee20000300a00 */
[----:B------:R-:W-:Y:S01]  /*5bc00*/  ISETP.LT.AND P5, PT, R67, UR4, !P6 ;  /* 0x0000000443007c0c */ /* 0x000fe2000f7a1270 */
[----:B------:R-:W5:Y:S01]  /*5bc10*/  LDCU UR4, c[0x0][0x39c] ;  /* 0x00007380ff0477ac */ /* 0x000f620008000800 */
[----:B------:R-:W-:Y:S01]  /*5bc20*/  PRMT R46, R47, 0x9910, RZ ;  /* 0x000099102f2e7816 */ /* 0x000fe200000000ff */
[----:B------:R-:W3:Y:S03]  /*5bc30*/  LDL.LU.64 R50, [R1+0x880] ;  /* 0x0008800001327983 */ /* 0x000ee60000300a00 */
[----:B------:R-:W-:Y:S01]  /*5bc40*/  SHF.R.S32.HI R46, RZ, 0x8, R46 ;  /* 0x00000008ff2e7819 */ /* 0x000fe2000001142e */
[----:B------:R-:W3:Y:S01]  /*5bc50*/  LDL.LU R47, [R1+0xc] ;  /* 0x00000c00012f7983 */ /* 0x000ee20000300800 */
[----:B------:R-:W-:-:S05]  /*5bc60*/  PRMT R39, R39, 0x9910, RZ ;  /* 0x0000991027277816 */ /* 0x000fca00000000ff */
[----:B------:R1:W-:Y:S01]  /*5bc70*/  @P5 STG.E.U8 desc[UR14][R48.64], R46 ;  /* 0x0000002e30005986 */ /* 0x0003e2000c10110e */
[----:B0-----:R-:W-:Y:S01]  /*5bc80*/  ISETP.LT.AND P5, PT, R38, UR6, !P6 ;  /* 0x0000000626007c0c */ /* 0x001fe2000f7a1270 */
[----:B------:R-:W0:Y:S01]  /*5bc90*/  LDCU UR6, c[0x0][0x398] ;  /* 0x00007300ff0677ac */ /* 0x000e220008000800 */
[----:B------:R-:W-:Y:S01]  /*5bca0*/  SHF.R.S32.HI R39, RZ, 0x8, R39 ;  /* 0x00000008ff277819 */ /* 0x000fe20000011427 */
[----:B-1----:R-:W3:Y:S01]  /*5bcb0*/  LDL.LU.64 R48, [R1+0x870] ;  /* 0x0008700001307983 */ /* 0x002ee20000300a00 */
[----:B------:R-:W-:-:S04]  /*5bcc0*/  PRMT R40, R40, 0x9910, RZ ;  /* 0x0000991028287816 */ /* 0x000fc800000000ff */
[----:B------:R-:W-:-:S05]  /*5bcd0*/  SHF.R.S32.HI R40, RZ, 0x8, R40 ;  /* 0x00000008ff287819 */ /* 0x000fca0000011428 */
[----:B--2---:R1:W-:Y:S04]  /*5bce0*/  @P5 STG.E.U8 desc[UR14][R44.64], R39 ;  /* 0x000000272c005986 */ /* 0x0043e8000c10110e */
[----:B-1----:R-:W2:Y:S04]  /*5bcf0*/  LDL.LU R39, [R1+0x1b20] ;  /* 0x001b200001277983 */ /* 0x002ea80000300800 */
[----:B------:R-:W2:Y:S01]  /*5bd00*/  LDL.LU.64 R44, [R1+0x868] ;  /* 0x00086800012c7983 */ /* 0x000ea20000300a00 */
[----:B-----5:R-:W-:Y:S01]  /*5bd10*/  ISETP.GE.AND P5, PT, R43, UR4, PT ;  /* 0x000000042b007c0c */ /* 0x020fe2000bfa6270 */
[----:B------:R-:W1:Y:S02]  /*5bd20*/  LDCU UR4, c[0x0][0x398] ;  /* 0x00007300ff0477ac */ /* 0x000e640008000800 */
[----:B-1----:R-:W-:Y:S01]  /*5bd30*/  ISETP.LT.AND P6, PT, R36, UR4, !P6 ;  /* 0x0000000424007c0c */ /* 0x002fe2000f7c1270 */
[----:B------:R-:W1:-:S12]  /*5bd40*/  LDCU UR4, c[0x0][0x398] ;  /* 0x00007300ff0477ac */ /* 0x000e580008000800 */
[----:B----4-:R4:W-:Y:S01]  /*5bd50*/  @P6 STG.E.U8 desc[UR14][R56.64], R40 ;  /* 0x0000002838006986 */ /* 0x0109e2000c10110e */
[----:B0-----:R-:W-:Y:S01]  /*5bd60*/  ISETP.LT.AND P6, PT, R66, UR6, !P5 ;  /* 0x0000000642007c0c */ /* 0x001fe2000efc1270 */
[----:B------:R-:W0:Y:S02]  /*5bd70*/  LDCU UR6, c[0x0][0x398] ;  /* 0x00007300ff0677ac */ /* 0x000e240008000800 */
[----:B----4-:R-:W4:Y:S10]  /*5bd80*/  LDL.LU.64 R56, [R1+0x860] ;  /* 0x0008600001387983 */ /* 0x010f340000300a00 */
[----:B---3--:R-:W-:Y:S01]  /*5bd90*/  @P6 STG.E.U8 desc[UR14][R54.64], R37 ;  /* 0x0000002536006986 */ /* 0x008fe2000c10110e */
[----:B-1----:R-:W-:Y:S01]  /*5bda0*/  ISETP.LT.AND P6, PT, R67, UR4, !P5 ;  /* 0x0000000443007c0c */ /* 0x002fe2000efc1270 */
[----:B------:R-:W2:-:S12]  /*5bdb0*/  LDCU UR4, c[0x0][0x39c] ;  /* 0x00007380ff0477ac */ /* 0x000e980008000800 */
[----:B------:R1:W-:Y:S04]  /*5bdc0*/  @P6 STG.E.U8 desc[UR14][R52.64], R41 ;  /* 0x0000002934006986 */ /* 0x0003e8000c10110e */
[----:B-1----:R-:W3:Y:S01]  /*5bdd0*/  LDL.LU.64 R52, [R1+0x858] ;  /* 0x0008580001347983 */ /* 0x002ee20000300a00 */
[----:B0-----:R-:W-:Y:S01]  /*5bde0*/  ISETP.LT.AND P6, PT, R38, UR6, !P5 ;  /* 0x0000000626007c0c */ /* 0x001fe2000efc1270 */
[----:B------:R-:W0:Y:S01]  /*5bdf0*/  LDCU UR6, c[0x0][0x398] ;  /* 0x00007300ff0677ac */ /* 0x000e220008000800 */
[----:B------:R-:W-:-:S05]  /*5be00*/  PRMT R37, R37, 0x9910, RZ ;  /* 0x0000991025257816 */ /* 0x000fca00000000ff */
[----:B------:R-:W-:-:S06]  /*5be10*/  IMAD.MOV.U32 R40, RZ, RZ, R37 ;  /* 0x000000ffff287224 */ /* 0x000fcc00078e0025 */
[----:B------:R1:W-:Y:S01]  /*5be20*/  @P6 STG.E.U8 desc[UR14][R50.64], R42 ;  /* 0x0000002a32006986 */ /* 0x0003e2000c10110e */
[----:B------:R-:W-:Y:S02]  /*5be30*/  SHF.R.S32.HI R40, RZ, 0x8, R40 ;  /* 0x00000008ff287819 */ /* 0x000fe40000011428 */
[----:B-1----:R-:W-:-:S04]  /*5be40*/  PRMT R42, R42, 0x9910, RZ ;  /* 0x000099102a2a7816 */ /* 0x002fc800000000ff */
[----:B------:R-:W-:Y:S02]  /*5be50*/  SHF.R.S32.HI R42, RZ, 0x8, R42 ;  /* 0x00000008ff2a7819 */ /* 0x000fe4000001142a */
[----:B--2---:R-:W-:Y:S01]  /*5be60*/  ISETP.GE.AND P6, PT, R39, UR4, PT ;  /* 0x0000000427007c0c */ /* 0x004fe2000bfc6270 */
[----:B------:R-:W1:Y:S01]  /*5be70*/  LDCU UR4, c[0x0][0x398] ;  /* 0x00007300ff0477ac */ /* 0x000e620008000800 */
[----:B------:R-:W2:Y:S04]  /*5be80*/  LDL.LU R39, [R1+0x610] ;  /* 0x0006100001277983 */ /* 0x000ea80000300800 */
[----:B------:R-:W5:Y:S04]  /*5be90*/  LDL.LU.64 R54, [R1+0x840] ;  /* 0x0008400001367983 */ /* 0x000f680000300a00 */
[----:B------:R-:W2:Y:S04]  /*5bea0*/  LDL.LU.64 R50, [R1+0x838] ;  /* 0x0008380001327983 */ /* 0x000ea80000300a00 */
[----:B------:R-:W2:Y:S04]  /*5beb0*/  LDL.LU R43, [R1+0x410] ;  /* 0x00041000012b7983 */ /* 0x000ea80000300800 */
[----:B------:R-:W2:Y:S04]  /*5bec0*/  LDL.LU R37, [R1+0x210] ;  /* 0x0002100001257983 */ /* 0x000ea80000300800 */
[----:B------:R-:W2:Y:S01]  /*5bed0*/  LDL.LU R46, [R1+0x1b24] ;  /* 0x001b2400012e7983 */ /* 0x000ea20000300800 */
[----:B-1----:R-:W-:Y:S01]  /*5bee0*/  ISETP.LT.AND P5, PT, R36, UR4, !P5 ;  /* 0x0000000424007c0c */ /* 0x002fe2000efa1270 */
[----:B------:R-:W1:-:S12]  /*5bef0*/  LDCU UR4, c[0x0][0x398] ;  /* 0x00007300ff0477ac */ /* 0x000e580008000800 */
[----:B------:R1:W-:Y:S01]  /*5bf00*/  @P5 STG.E.U8 desc[UR14][R48.64], R47 ;  /* 0x0000002f30005986 */ /* 0x0003e2000c10110e */
[----:B0-----:R-:W-:Y:S01]  /*5bf10*/  ISETP.LT.AND P5, PT, R66, UR6, !P6 ;  /* 0x0000000642007c0c */ /* 0x001fe2000f7a1270 */
[----:B------:R-:W0:Y:S02]  /*5bf20*/  LDCU UR6, c[0x0][0x398] ;  /* 0x00007300ff0677ac */ /* 0x000e240008000800 */
[----:B-1----:R-:W5:Y:S10]  /*5bf30*/  LDL.LU.64 R48, [R1+0x830] ;  /* 0x0008300001307983 */ /* 0x002f740000300a00 */
[----:B------:R1:W-:Y:S01]  /*5bf40*/  @P5 STG.E.U8 desc[UR14][R44.64], R40 ;  /* 0x000000282c005986 */ /* 0x0003e2000c10110e */
[----:B------:R-:W-:Y:S01]  /*5bf50*/  ISETP.LT.AND P5, PT, R67, UR4, !P6 ;  /* 0x0000000443007c0c */ /* 0x000fe2000f7a1270 */
[----:B------:R-:W2:Y:S01]  /*5bf60*/  LDCU UR4, c[0x0][0x39c] ;  /* 0x00007380ff0477ac */ /* 0x000ea20008000800 */
[----:B-1----:R-:W-:Y:S01]  /*5bf70*/  PRMT R40, R41, 0x9910, RZ ;  /* 0x0000991029287816 */ /* 0x002fe200000000ff */
[----:B------:R-:W5:Y:S03]  /*5bf80*/  LDL.LU.64 R44, [R1+0x828] ;  /* 0x00082800012c7983 */ /* 0x000f660000300a00 */
[----:B------:R-:W-:-:S07]  /*5bf90*/  SHF.R.S32.HI R40, RZ, 0x8, R40 ;  /* 0x00000008ff287819 */ /* 0x000fce0000011428 */
[----:B----4-:R1:W-:Y:S01]  /*5bfa0*/  @P5 STG.E.U8 desc[UR14][R56.64], R40 ;  /* 0x0000002838005986 */ /* 0x0103e2000c10110e */
[----:B0-----:R-:W-:Y:S01]  /*5bfb0*/  ISETP.LT.AND P5, PT, R38, UR6, !P6 ;  /* 0x0000000626007c0c */ /* 0x001fe2000f7a1270 */
[----:B------:R-:W0:Y:S02]  /*5bfc0*/  LDCU UR6, c[0x0][0x398] ;  /* 0x00007300ff0677ac */ /* 0x000e240008000800 */
[----:B-1----:R-:W4:Y:S10]  /*5bfd0*/  LDL.LU.64 R40, [R1+0x820] ;  /* 0x0008200001287983 */ /* 0x002f340000300a00 */
[----:B---3--:R1:W-:Y:S04]  /*5bfe0*/  @P5 STG.E.U8 desc[UR14][R52.64], R42 ;  /* 0x0000002a34005986 */ /* 0x0083e8000c10110e */
[----:B-1----:R-:W3:Y:S01]  /*5bff0*/  LDL.LU R42, [R1+0x1b28] ;  /* 0x001b2800012a7983 */ /* 0x002ee20000300800 */
[----:B--2---:R-:W-:Y:S01]  /*5c000*/  ISETP.GE.AND P5, PT, R46, UR4, PT ;  /* 0x000000042e007c0c */ /* 0x004fe2000bfa6270 */
[----:B------:R-:W1:Y:S01]  /*5c010*/  LDCU UR4, c[0x0][0x398] ;  /* 0x00007300ff0477ac */ /* 0x000e620008000800 */
[----:B------:R-:W-:-:S05]  /*5c020*/  PRMT R46, R47, 0x9910, RZ ;  /* 0x000099102f2e7816 */ /* 0x000fca00000000ff */
[----:B------:R-:W-:Y:S02]  /*5c030*/  IMAD.MOV.U32 R52, RZ, RZ, R46 ;  /* 0x000000ffff347224 */ /* 0x000fe400078e002e */
[----:B------:R-:W2:Y:S04]  /*5c040*/  LDL.LU.64 R46, [R1+0x818] ;  /* 0x00081800012e7983 */ /* 0x000ea80000300a00 */
[----:B------:R-:W2:Y:S01]  /*5c050*/  LDL.LU.64 R56, [R1+0x810] ;  /* 0x0008100001387983 */ /* 0x000ea20000300a00 */
[----:B-1----:R-:W-:Y:S01]  /*5c060*/  ISETP.LT.AND P6, PT, R36, UR4, !P6 ;  /* 0x0000000424007c0c */ /* 0x002fe2000f7c1270 */
[----:B------:R-:W1:Y:S01]  /*5c070*/  LDCU UR4, c[0x0][0x398] ;  /* 0x00007300ff0477ac */ /* 0x000e620008000800 */
[----:B------:R-:W-:-:S11]  /*5c080*/  SHF.R.S32.HI R52, RZ, 0x8, R52 ;  /* 0x00000008ff347819 */ /* 0x000fd60000011434 */
[----:B-----5:R5:W-:Y:S04]  /*5c090*/  @P6 STG.E.U8 desc[UR14][R54.64], R52 ;  /* 0x0000003436006986 */ /* 0x020be8000c10110e */
[----:B-----5:R-:W5:Y:S01]  /*5c0a0*/  LDL.LU.64 R52, [R1+0x808] ;  /* 0x0008080001347983 */ /* 0x020f620000300a00 */
[----:B0-----:R-:W-:Y:S01]  /*5c0b0*/  ISETP.LT.AND P6, PT, R66, UR6, !P5 ;  /* 0x0000000642007c0c */ /* 0x001fe2000efc1270 */
[----:B------:R-:W0:-:S12]  /*5c0c0*/  LDCU UR6, c[0x0][0x398] ;  /* 0x00007300ff0677ac */ /* 0x000e180008000800 */
[----:B------:R0:W-:Y:S01]  /*5c0d0*/  @P6 STG.E.U8 desc[UR14][R50.64], R39 ;  /* 0x0000002732006986 */ /* 0x0001e2000c10110e */
[----:B-1----:R-:W-:Y:S01]  /*5c0e0*/  ISETP.LT.AND P6, PT, R67, UR4, !P5 ;  /* 0x0000000443007c0c */ /* 0x002fe2000efc1270 */
[----:B------:R-:W3:-:S12]  /*5c0f0*/  LDCU UR4, c[0x0][0x39c] ;  /* 0x00007380ff0477ac */ /* 0x000ed80008000800 */
[----:B------:R-:W-:Y:S01]  /*5c100*/  @P6 STG.E.U8 desc[UR14][R48.64], R43 ;  /* 0x0000002b30006986 */ /* 0x000fe2000c10110e */
[----:B0-----:R-:W-:Y:S01]  /*5c110*/  ISETP.LT.AND P6, PT, R38, UR6, !P5 ;  /* 0x0000000626007c0c */ /* 0x001fe2000efc1270 */
[----:B------:R-:W0:-:S12]  /*5c120*/  LDCU UR6, c[0x0][0x398] ;  /* 0x00007300ff0677ac */ /* 0x000e180008000800 */
[----:B------:R-:W-:Y:S01]  /*5c130*/  @P6 STG.E.U8 desc[UR14][R44.64], R37 ;  /* 0x000000252c006986 */ /* 0x000fe2000c10110e */
[----:B------:R-:W-:Y:S02]  /*5c140*/  PRMT R39, R39, 0x9910, RZ ;  /* 0x0000991027277816 */ /* 0x000fe400000000ff */
[----:B---3--:R-:W-:Y:S01]  /*5c150*/  ISETP.GE.AND P6, PT, R42, UR4, PT ;  /* 0x000000042a007c0c */ /* 0x008fe2000bfc6270 */
[----:B------:R-:W1:Y:S02]  /*5c160*/  LDCU UR4, c[0x0][0x398] ;  /* 0x00007300ff0477ac */ /* 0x000e640008000800 */
[----:B-1----:R-:W-:Y:S01]  /*5c170*/  ISETP.LT.AND P5, PT, R36, UR4, !P5 ;  /* 0x0000000424007c0c */ /* 0x002fe2000efa1270 */
[----:B------:R-:W1:-:S12]  /*5c180*/  LDCU UR4, c[0x0][0x398] ;  /* 0x00007300ff0477ac */ /* 0x000e580008000800 */
[----:B----4-:R3:W-:Y:S02]  /*5c190*/  @P5 STG.E.U8 desc[UR14][R40.64], R91 ;  /* 0x0000005b28005986 */ /* 0x0107e4000c10110e */
[----:B---3--:R-:W-:Y:S02]  /*5c1a0*/  IMAD.MOV.U32 R40, RZ, RZ, R39 ;  /* 0x000000ffff287224 */ /* 0x008fe400078e0027 */
[----:B------:R-:W3:Y:S04]  /*5c1b0*/  LDL.LU R41, [R1+0x614] ;  /* 0x0006140001297983 */ /* 0x000ee80000300800 */
[----:B------:R-:W4:Y:S01]  /*5c1c0*/  LDL.LU.64 R54, [R1+0x800] ;  /* 0x0008000001367983 */ /* 0x000f220000300a00 */
[----:B------:R-:W-:-:S03]  /*5c1d0*/  SHF.R.S32.HI R42, RZ, 0x8, R40 ;  /* 0x00000008ff2a7819 */ /* 0x000fc60000011428 */
[----:B------:R-:W3:Y:S04]  /*5c1e0*/  LDL.LU.64 R50, [R1+0x7f8] ;  /* 0x0007f80001327983 */ /* 0x000ee80000300a00 */
[----:B------:R-:W3:Y:S04]  /*5c1f0*/  LDL.LU R44, [R1+0x414] ;  /* 0x00041400012c7983 */ /* 0x000ee80000300800 */
[----:B------:R-:W3:Y:S04]  /*5c200*/  LDL.LU R39, [R1+0x214] ;  /* 0x0002140001277983 */ /* 0x000ee80000300800 */
[----:B------:R-:W3:Y:S01]  /*5c210*/  LDL.LU R40, [R1+0x1b2c] ;  /* 0x001b2c0001287983 */ /* 0x000ee20000300800 */
[----:B0-----:R-:W-:Y:S01]  /*5c220*/  ISETP.LT.AND P5, PT, R66, UR6, !P6 ;  /* 0x0000000642007c0c */ /* 0x001fe2000f7a1270 */
[----:B------:R-:W0:Y:S02]  /*5c230*/  LDCU UR6, c[0x0][0x398] ;  /* 0x00007300ff0677ac */ /* 0x000e240008000800 */
[----:B------:R-:W4:Y:S01]  /*5c240*/  LDL.LU.64 R48, [R1+0x7f0] ;  /* 0x0007f00001307983 */ /* 0x000f220000300a00 */
[----:B------:R-:W-:-:S04]  /*5c250*/  PRMT R37, R37, 0x9910, RZ ;  /* 0x0000991025257816 */ /* 0x000fc800000000ff */
[----:B------:R-:W-:-:S05]  /*5c260*/  SHF.R.S32.HI R37, RZ, 0x8, R37 ;  /* 0x00000008ff257819 */ /* 0x000fca0000011425 */
[----:B--2---:R2:W-:Y:S01]  /*5c270*/  @P5 STG.E.U8 desc[UR14][R46.64], R42 ;  /* 0x0000002a2e005986 */ /* 0x0045e2000c10110e */
[----:B-1----:R-:W-:Y:S01]  /*5c280*/  ISETP.LT.AND P5, PT, R67, UR4, !P6 ;  /* 0x0000000443007c0c */ /* 0x002fe2000f7a1270 */
[----:B------:R-:W3:Y:S01]  /*5c290*/  LDCU UR4, c[0x0][0x39c] ;  /* 0x00007380ff0477ac */ /* 0x000ee20008000800 */
[----:B--2---:R-:W-:Y:S01]  /*5c2a0*/  PRMT R42, R43, 0x9910, RZ ;  /* 0x000099102b2a7816 */ /* 0x004fe200000000ff */
[----:B------:R-:W2:Y:S03]  /*5c2b0*/  LDL.LU.64 R46, [R1+0x7e8] ;  /* 0x0007e800012e7983 */ /* 0x000ea60000300a00 */
[----:B------:R-:W-:-:S07]  /*5c2c0*/  SHF.R.S32.HI R42, RZ, 0x8, R42 ;  /* 0x00000008ff2a7819 */ /* 0x000fce000001142a */
[----:B------:R1:W-:Y:S01]  /*5c2d0*/  @P5 STG.E.U8 desc[UR14][R56.64], R42 ;  /* 0x0000002a38005986 */ /* 0x0003e2000c10110e */
[----:B0-----:R-:W-:Y:S01]  /*5c2e0*/  ISETP.LT.AND P5, PT, R38, UR6, !P6 ;  /* 0x0000000626007c0c */ /* 0x001fe2000f7a1270 */
[----:B------:R-:W0:Y:S02]  /*5c2f0*/  LDCU UR6, c[0x0][0x398] ;  /* 0x00007300ff0677ac */ /* 0x000e240008000800 */
[----:B-1----:R-:W2:Y:S10]  /*5c300*/  LDL.LU.64 R42, [R1+0x7e0] ;  /* 0x0007e000012a7983 */ /* 0x002eb40000300a00 */
[----:B-----5:R1:W-:Y:S04]  /*5c310*/  @P5 STG.E.U8 desc[UR14][R52.64], R37 ;  /* 0x0000002534005986 */ /* 0x0203e8000c10110e */
[----:B-1----:R-:W5:Y:S01]  /*5c320*/  LDL.LU R37, [R1+0x1b30] ;  /* 0x001b300001257983 */ /* 0x002f620000300800 */
[----:B---3--:R-:W-:Y:S01]  /*5c330*/  ISETP.GE.AND P5, PT, R40, UR4, PT ;  /* 0x0000000428007c0c */ /* 0x008fe2000bfa6270 */
[----:B------:R-:W1:Y:S01]  /*5c340*/  LDCU UR4, c[0x0][0x398] ;  /* 0x00007300ff0477ac */ /* 0x000e620008000800 */
[----:B------:R-:W-:-:S02]  /*5c350*/  PRMT R40, R91, 0x9910, RZ ;  /* 0x000099105b287816 */ /* 0x000fc400000000ff */
[----:B------:R-:W3:Y:S04]  /*5c360*/  LDL.LU R91, [R1+0x1dc4] ;  /* 0x001dc400015b7983 */ /* 0x000ee80000300800 */
[----:B------:R-:W3:Y:S01]  /*5c370*/  LDL.LU.64 R52, [R1+0x7d8] ;  /* 0x0007d80001347983 */ /* 0x000ee20000300a00 */
[----:B------:R-:W-:Y:S02]  /*5c380*/  SHF.R.S32.HI R40, RZ, 0x8, R40 ;  /* 0x00000008ff287819 */ /* 0x000fe40000011428 */
[----:B-1----:R-:W-:Y:S01]  /*5c390*/  ISETP.LT.AND P6, PT, R36, UR4, !P6 ;  /* 0x0000000424007c0c */ /* 0x002fe2000f7c1270 */
[----:B------:R-:W1:-:S12]  /*5c3a0*/  LDCU UR4, c[0x0][0x398] ;  /* 0x00007300ff0477ac */ /* 0x000e580008000800 */
[----:B----4-:R-:W-:Y:S01]  /*5c3b0*/  @P6 STG.E.U8 desc[UR14][R54.64], R40 ;  /* 0x0000002836006986 */ /* 0x010fe2000c10110e */
[----:B0-----:R-:W-:Y:S01]  /*5c3c0*/  ISETP.LT.AND P6, PT, R66, UR6, !P5 ;  /* 0x0000000642007c0c */ /* 0x001fe2000efc1270 */
[----:B------:R-:W0:-:S12]  /*5c3d0*/  LDCU UR6, c[0x0][0x398] ;  /* 0x00007300ff0677ac */ /* 0x000e180008000800 */
[----:B------:R4:W-:Y:S01]  /*5c3e0*/  @P6 STG.E.U8 desc[UR14][R50.64], R41 ;  /* 0x0000002932006986 */ /* 0x0009e2000c10110e */
[----:B-1----:R-:W-:Y:S01]  /*5c3f0*/  ISETP.LT.AND P6, PT, R67, UR4, !P5 ;  /* 0x0000000443007c0c */ /* 0x002fe2000efc1270 */
[----:B------:R-:W5:Y:S02]  /*5c400*/  LDCU UR4, c[0x0][0x39c] ;  /* 0x00007380ff0477ac */ /* 0x000f640008000800 */
[----:B----4-:R-:W4:Y:S10]  /*5c410*/  LDL.LU.64 R50, [R1+0x7d0] ;  /* 0x0007d00001327983 */ /* 0x010f340000300a00 */
[----:B------:R1:W-:Y:S01]  /*5c420*/  @P6 STG.E.U8 desc[UR14][R48.64], R44 ;  /* 0x0000002c30006986 */ /* 0x0003e2000c10110e */
[----:B0-----:R-:W-:Y:S01]  /*5c430*/  ISETP.LT.AND P6, PT, R38, UR6, !P5 ;  /* 0x0000000626007c0c */ /* 0x001fe2000efc1270 */
[----:B------:R-:W0:Y:S02]  /*5c440*/  LDCU UR6, c[0x0][0x398] ;  /* 0x00007300ff0677ac */ /* 0x000e240008000800 */
[----:B-1----:R-:W4:Y:S01]  /*5c450*/  LDL.LU.64 R48, [R1+0x7c8] ;  /* 0x0007c80001307983 */ /* 0x002f220000300a00 */
[----:B------:R-:W-:-:S09]  /*5c460*/  PRMT R40, R41, 0x9910, RZ ;  /* 0x0000991029287816 */ /* 0x000fd200000000ff */
[----:B--2---:R1:W-:Y:S01]  /*5c470*/  @P6 STG.E.U8 desc[UR14][R46.64], R39 ;  /* 0x000000272e006986 */ /* 0x0043e2000c10110e */
[----:B-----5:R-:W-:Y:S01]  /*5c480*/  ISETP.GE.AND P6, PT, R37, UR4, PT ;  /* 0x0000000425007c0c */ /* 0x020fe2000bfc6270 */
[----:B------:R-:W2:Y:S02]  /*5c490*/  LDCU UR4, c[0x0][0x398] ;  /* 0x00007300ff0477ac */ /* 0x000ea40008000800 */
[----:B------:R-:W5:Y:S04]  /*5c4a0*/  LDL.LU R37, [R1+0x618] ;  /* 0x0006180001257983 */ /* 0x000f680000300800 */
[----:B------:R-:W5:Y:S04]  /*5c4b0*/  LDL.LU.64 R54, [R1+0x7c0] ;  /* 0x0007c00001367983 */ /* 0x000f680000300a00 */
[----:B-1----:R-:W5:Y:S04]  /*5c4c0*/  LDL.LU.64 R46, [R1+0x7b8] ;  /* 0x0007b800012e7983 */ /* 0x002f680000300a00 */
[----:B------:R-:W5:Y:S04]  /*5c4d0*/  LDL.LU R45, [R1+0x418] ;  /* 0x00041800012d7983 */ /* 0x000f680000300800 */
[----:B------:R-:W5:Y:S01]  /*5c4e0*/  LDL.LU R41, [R1+0x218] ;  /* 0x0002180001297983 */ /* 0x000f620000300800 */
[----:B--2---:R-:W-:Y:S01]  /*5c4f0*/  ISETP.LT.AND P5, PT, R36, UR4, !P5 ;  /* 0x0000000424007c0c */ /* 0x004fe2000efa1270 */
[----:B------:R-:W1:-:S12]  /*5c500*/  LDCU UR4, c[0x0][0x398] ;  /* 0x00007300ff0477ac */ /* 0x000e580008000800 */
[----:B------:R2:W-:Y:S02]  /*5c510*/  @P5 STG.E.U8 desc[UR14][R42.64], R92 ;  /* 0x0000005c2a005986 */ /* 0x0005e4000c10110e */
[----:B--2---:R-:W-:Y:S02]  /*5c520*/  SHF.R.S32.HI R42, RZ, 0x8, R40 ;  /* 0x00000008ff2a7819 */ /* 0x004fe40000011428 */
[----:B------:R-:W2:Y:S01]  /*5c530*/  LDL.LU R40, [R1+0x1b34] ;  /* 0x001b340001287983 */ /* 0x000ea20000300800 */
[----:B0-----:R-:W-:Y:S01]  /*5c540*/  ISETP.LT.AND P5, PT, R66, UR6, !P6 ;  /* 0x0000000642007c0c */ /* 0x001fe2000f7a1270 */
[----:B------:R-:W0:-:S12]  /*5c550*/  LDCU UR6, c[0x0][0x398] ;  /* 0x00007300ff0677ac */ /* 0x000e180008000800 */
[----:B---3--:R3:W-:Y:S04]  /*5c560*/  @P5 STG.E.U8 desc[UR14][R52.64], R42 ;  /* 0x0000002a34005986 */ /* 0x0087e8000c10110e */
[----:B---3--:R-:W3:Y:S04]  /*5c570*/  LDL.LU.64 R52, [R1+0x7b0] ;  /* 0x0007b00001347983 */ /* 0x008ee80000300a00 */
[----:B------:R-:W3:Y:S01]  /*5c580*/  LDL.LU.64 R42, [R1+0x7a8] ;  /* 0x0007a800012a7983 */ /* 0x000ee20000300a00 */
[----:B-1----:R-:W-:Y:S01]  /*5c590*/  ISETP.LT.AND P5, PT, R67, UR4, !P6 ;  /* 0x0000000443007c0c */ /* 0x002fe2000f7a1270 */
[----:B------:R-:W2:Y:S01]  /*5c5a0*/  LDCU UR4, c[0x0][0x39c] ;  /* 0x00007380ff0477ac */ /* 0x000ea20008000800 */
[----:B------:R-:W-:-:S04]  /*5c5b0*/  PRMT R44, R44, 0x9910, RZ ;  /* 0x000099102c2c7816 */ /* 0x000fc800000000ff */
[----:B------:R-:W-:Y:S02]  /*5c5c0*/  SHF.R.S32.HI R44, RZ, 0x8, R44 ;  /* 0x00000008ff2c7819 */ /* 0x000fe4000001142c */
[----:B------:R-:W-:-:S04]  /*5c5d0*/  PRMT R39, R39, 0x9910, RZ ;  /* 0x0000991027277816 */ /* 0x000fc800000000ff */
[----:B------:R-:W-:Y:S01]  /*5c5e0*/  SHF.R.S32.HI R39, RZ, 0x8, R39 ;  /* 0x00000008ff277819 */ /* 0x000fe20000011427 */
[----:B----4-:R1:W-:Y:S01]  /*5c5f0*/  @P5 STG.E.U8 desc[UR14][R50.64], R44 ;  /* 0x0000002c32005986 */ /* 0x0103e2000c10110e */
[----:B0-----:R-:W-:Y:S01]  /*5c600*/  ISETP.LT.AND P5, PT, R38, UR6, !P6 ;  /* 0x0000000626007c0c */ /* 0x001fe2000f7a1270 */
[----:B------:R-:W0:Y:S02]  /*5c610*/  LDCU UR6, c[0x0][0x398] ;  /* 0x00007300ff0677ac */ /* 0x000e240008000800 */
[----:B-1----:R-:W4:Y:S10]  /*5c620*/  LDL.LU.64 R50, [R1+0x7a0] ;  /* 0x0007a00001327983 */ /* 0x002f340000300a00 */
[----:B------:R1:W-:Y:S04]  /*5c630*/  @P5 STG.E.U8 desc[UR14][R48.64], R39 ;  /* 0x0000002730005986 */ /* 0x0003e8000c10110e */
[----:B-1----:R-:W4:Y:S01]  /*5c640*/  LDL.LU R39, [R1+0x1b38] ;  /* 0x001b380001277983 */ /* 0x002f220000300800 */
[----:B--2---:R-:W-:Y:S01]  /*5c650*/  ISETP.GE.AND P5, PT, R40, UR4, PT ;  /* 0x0000000428007c0c */ /* 0x004fe2000bfa6270 */
[----:B------:R-:W1:Y:S01]  /*5c660*/  LDCU UR4, c[0x0][0x398] ;  /* 0x00007300ff0477ac */ /* 0x000e620008000800 */
[----:B------:R-:W-:-:S02]  /*5c670*/  PRMT R40, R92, 0x9910, RZ ;  /* 0x000099105c287816 */ /* 0x000fc400000000ff */
[----:B------:R-:W2:Y:S02]  /*5c680*/  LDL.LU R92, [R1+0x1dc0] ;  /* 0x001dc000015c7983 */ /* 0x000ea40000300800 */
[----:B------:R-:W-:Y:S02]  /*5c690*/  SHF.R.S32.HI R40, RZ, 0x8, R40 ;  /* 0x00000008ff287819 */ /* 0x000fe40000011428 */
[----:B------:R-:W2:Y:S01]  /*5c6a0*/  LDL.LU.64 R48, [R1+0x798] ;  /* 0x0007980001307983 */ /* 0x000ea20000300a00 */
[----:B-1----:R-:W-:Y:S01]  /*5c6b0*/  ISETP.LT.AND P6, PT, R36, UR4, !P6 ;  /* 0x0000000424007c0c */ /* 0x002fe2000f7c1270 */
[----:B------:R-:W1:-:S12]  /*5c6c0*/  LDCU UR4, c[0x0][0x398] ;  /* 0x00007300ff0477ac */ /* 0x000e580008000800 */
[----:B-----5:R-:W-:Y:S01]  /*5c6d0*/  @P6 STG.E.U8 desc[UR14][R54.64], R40 ;  /* 0x0000002836006986 */ /* 0x020fe2000c10110e */
[----:B0-----:R-:W-:Y:S01]  /*5c6e0*/  ISETP.LT.AND P6, PT, R66, UR6, !P5 ;  /* 0x0000000642007c0c */ /* 0x001fe2000efc1270 */
[----:B------:R-:W0:-:S12]  /*5c6f0*/  LDCU UR6, c[0x0][0x398] ;  /* 0x00007300ff0677ac */ /* 0x000e180008000800 */
[----:B------:R5:W-:Y:S04]  /*5c700*/  @P6 STG.E.U8 desc[UR14][R46.64], R37 ;  /* 0x000000252e006986 */ /* 0x000be8000c10110e */
[----:B-----5:R-:W5:Y:S01]  /*5c710*/  LDL.LU.64 R46, [R1+0x790] ;  /* 0x00079000012e7983 */ /* 0x020f620000300a00 */
[----:B-1----:R-:W-:Y:S01]  /*5c720*/  ISETP.LT.AND P6, PT, R67, UR4, !P5 ;  /* 0x0000000443007c0c */ /* 0x002fe2000efc1270 */
[----:B------:R-:W4:-:S12]  /*5c730*/  LDCU UR4, c[0x0][0x39c] ;  /* 0x00007380ff0477ac */ /* 0x000f180008000800 */
[----:B---3--:R-:W-:Y:S01]  /*5c740*/  @P6 STG.E.U8 desc[UR14][R52.64], R45 ;  /* 0x0000002d34006986 */ /* 0x008fe2000c10110e */
[----:B0-----:R-:W-:Y:S01]  /*5c750*/  ISETP.LT.AND P6, PT, R38, UR6, !P5 ;  /* 0x0000000626007c0c */ /* 0x001fe2000efc1270 */
[----:B------:R-:W0:-:S12]  /*5c760*/  LDCU UR6, c[0x0][0x398] ;  /* 0x00007300ff0677ac */ /* 0x000e180008000800 */
[----:B------:R1:W-:Y:S04]  /*5c770*/  @P6 STG.E.U8 desc[UR14][R42.64], R41 ;  /* 0x000000292a006986 */ /* 0x0003e8000c10110e */
[----:B-1----:R-:W3:Y:S01]  /*5c780*/  LDL.LU.64 R42, [R1+0x788] ;  /* 0x00078800012a7983 */ /* 0x002ee20000300a00 */
[----:B------:R-:W-:-:S04]  /*5c790*/  PRMT R40, R37, 0x9910, RZ ;  /* 0x0000991025287816 */ /* 0x000fc800000000ff */
[----:B------:R-:W-:Y:S02]  /*5c7a0*/  SHF.R.S32.HI R44, RZ, 0x8, R40 ;  /* 0x00000008ff2c7819 */ /* 0x000fe40000011428 */
[----:B----4-:R-:W-:Y:S01]  /*5c7b0*/  ISETP.GE.AND P6, PT, R39, UR4, PT ;  /* 0x0000000427007c0c */ /* 0x010fe2000bfc6270 */
[----:B------:R-:W1:Y:S01]  /*5c7c0*/  LDCU UR4, c[0x0][0x398] ;  /* 0x00007300ff0477ac */ /* 0x000e620008000800 */
[----:B------:R-:W4:Y:S04]  /*5c7d0*/  LDL.LU R39, [R1+0x61c] ;  /* 0x00061c0001277983 */ /* 0x000f280000300800 */
[----:B------:R-:W4:Y:S04]  /*5c7e0*/  LDL.LU.64 R54, [R1+0x780] ;  /* 0x0007800001367983 */ /* 0x000f280000300a00 */
[----:B------:R-:W4:Y:S04]  /*5c7f0*/  LDL.LU R37, [R1+0x41c] ;  /* 0x00041c0001257983 */ /* 0x000f280000300800 */
[----:B------:R-:W4:Y:S04]  /*5c800*/  LDL.LU R40, [R1+0x1b3c] ;  /* 0x001b3c0001287983 */ /* 0x000f280000300800 */
[----:B------:R-:W4:Y:S01]  /*5c810*/  LDL.LU.64 R52, [R1+0x778] ;  /* 0x0007780001347983 */ /* 0x000f220000300a00 */
[----:B-1----:R-:W-:Y:S01]  /*5c820*/  ISETP.LT.AND P5, PT, R36, UR4, !P5 ;  /* 0x0000000424007c0c */ /* 0x002fe2000efa1270 */
[----:B------:R-:W1:-:S12]  /*5c830*/  LDCU UR4, c[0x0][0x398] ;  /* 0x00007300ff0477ac */ /* 0x000e580008000800 */
[----:B------:R-:W-:Y:S01]  /*5c840*/  @P5 STG.E.U8 desc[UR14][R50.64], R93 ;  /* 0x0000005d32005986 */ /* 0x000fe2000c10110e */
[----:B0-----:R-:W-:Y:S01]  /*5c850*/  ISETP.LT.AND P5, PT, R66, UR6, !P6 ;  /* 0x0000000642007c0c */ /* 0x001fe2000f7a1270 */
[----:B------:R-:W0:Y:S01]  /*5c860*/  LDCU UR6, c[0x0][0x398] ;  /* 0x00007300ff0677ac */ /* 0x000e220008000800 */
[----:B------:R-:W-:-:S04]  /*5c870*/  PRMT R41, R41, 0x9910, RZ ;  /* 0x0000991029297816 */ /* 0x000fc800000000ff */
[----:B------:R-:W-:-:S07]  /*5c880*/  SHF.R.S32.HI R41, RZ, 0x8, R41 ;  /* 0x00000008ff297819 */ /* 0x000fce0000011429 */
[----:B--2---:R2:W-:Y:S01]  /*5c890*/  @P5 STG.E.U8 desc[UR14][R48.64], R44 ;  /* 0x0000002c30005986 */ /* 0x0045e2000c10110e */
[----:B-1----:R-:W-:Y:S01]  /*5c8a0*/  ISETP.LT.AND P5, PT, R67, UR4, !P6 ;  /* 0x0000000443007c0c */ /* 0x002fe2000f7a1270 */
[----:B------:R-:W4:Y:S02]  /*5c8b0*/  LDCU UR4, c[0x0][0x39c] ;  /* 0x00007380ff0477ac */ /* 0x000f240008000800 */
[----:B--2---:R-:W2:Y:S01]  /*5c8c0*/  LDL.LU.64 R48, [R1+0x770] ;  /* 0x0007700001307983 */ /* 0x004ea20000300a00 */
[----:B------:R-:W-:-:S03]  /*5c8d0*/  PRMT R44, R45, 0x9910, RZ ;  /* 0x000099102d2c7816 */ /* 0x000fc600000000ff */
[----:B------:R-:W2:Y:S01]  /*5c8e0*/  LDL.LU.64 R50, [R1+0x768] ;  /* 0x0007680001327983 */ /* 0x000ea20000300a00 */
[----:B------:R-:W-:-:S05]  /*5c8f0*/  SHF.R.S32.HI R44, RZ, 0x8, R44 ;  /* 0x00000008ff2c7819 */ /* 0x000fca000001142c */
[----:B-----5:R1:W-:Y:S04]  /*5c900*/  @P5 STG.E.U8 desc[UR14][R46.64], R44 ;  /* 0x0000002c2e005986 */ /* 0x0203e8000c10110e */
[----:B-1----:R-:W5:Y:S04]  /*5c910*/  LDL.LU.64 R44, [R1+0x760] ;  /* 0x00076000012c7983 */ /* 0x002f680000300a00 */
[----:B------:R-:W5:Y:S01]  /*5c920*/  LDL.LU R46, [R1+0x1b40] ;  /* 0x001b4000012e7983 */ /* 0x000f620000300800 */
[----:B0-----:R-:W-:Y:S01]  /*5c930*/  ISETP.LT.AND P5, PT, R38, UR6, !P6 ;  /* 0x0000000626007c0c */ /* 0x001fe2000f7a1270 */
[----:B------:R-:W0:-:S12]  /*5c940*/  LDCU UR6, c[0x0][0x398] ;  /* 0x00007300ff0677ac */ /* 0x000e180008000800 */
[----:B---3--:R1:W-:Y:S04]  /*5c950*/  @P5 STG.E.U8 desc[UR14][R42.64], R41 ;  /* 0x000000292a005986 */ /* 0x0083e8000c10110e */
[----:B-1----:R-:W3:Y:S01]  /*5c960*/  LDL.LU.64 R42, [R1+0x758] ;  /* 0x00075800012a7983 */ /* 0x002ee20000300a00 */
[----:B----4-:R-:W-:Y:S01]  /*5c970*/  ISETP.GE.AND P5, PT, R40, UR4, PT ;  /* 0x0000000428007c0c */ /* 0x010fe2000bfa6270 */
[----:B------:R-:W1:Y:S01]  /*5c980*/  LDCU UR4, c[0x0][0x398] ;  /* 0x00007300ff0477ac */ /* 0x000e620008000800 */
[----:B------:R-:W-:Y:S02]  /*5c990*/  PRMT R40, R93, 0x9910, RZ ;  /* 0x000099105d287816 */ /* 0x000fe400000000ff */
[----:B------:R-:W4:Y:S02]  /*5c9a0*/  LDL.LU R93, [R1+0x1dbc] ;  /* 0x001dbc00015d7983 */ /* 0x000f240000300800 */
[----:B------:R-:W-:-:S02]  /*5c9b0*/  SHF.R.S32.HI R40, RZ, 0x8, R40 ;  /* 0x00000008ff287819 */ /* 0x000fc40000011428 */
[----:B-1----:R-:W-:Y:S01]  /*5c9c0*/  ISETP.LT.AND P6, PT, R36, UR4, !P6 ;  /* 0x0000000424007c0c */ /* 0x002fe2000f7c1270 */
[----:B------:R-:W1:-:S12]  /*5c9d0*/  LDCU UR4, c[0x0][0x398] ;  /* 0x00007300ff0477ac */ /* 0x000e580008000800 */
[----:B------:R1:W-:Y:S01]  /*5c9e0*/  @P6 STG.E.U8 desc[UR14][R54.64], R40 ;  /* 0x0000002836006986 */ /* 0x0003e2000c10110e */
[----:B0-----:R-:W-:Y:S01]  /*5c9f0*/  ISETP.LT.AND P6, PT, R66, UR6, !P5 ;  /* 0x0000000642007c0c */ /* 0x001fe2000efc1270 */
[----:B------:R-:W0:Y:S02]  /*5ca00*/  LDCU UR6, c[0x0][0x398] ;  /* 0x00007300ff0677ac */ /* 0x000e240008000800 */
[----:B-1----:R-:W4:Y:S10]  /*5ca10*/  LDL.LU.64 R40, [R1+0x750] ;  /* 0x0007500001287983 */ /* 0x002f340000300a00 */
[----:B------:R1:W-:Y:S01]  /*5ca20*/  @P6 STG.E.U8 desc[UR14][R52.64], R39 ;  /* 0x0000002734006986 */ /* 0x0003e2000c10110e */
[----:B------:R-:W-:Y:S01]  /*5ca30*/  ISETP.LT.AND P6, PT, R67, UR4, !P5 ;  /* 0x0000000443007c0c */ /* 0x000fe2000efc1270 */
[----:B------:R-:W5:Y:S01]  /*5ca40*/  LDCU UR4, c[0x0][0x39c] ;  /* 0x00007380ff0477ac */ /* 0x000f620008000800 */
[----:B-1----:R-:W-:-:S11]  /*5ca50*/  PRMT R39, R39, 0x9910, RZ ;  /* 0x0000991027277816 */ /* 0x002fd600000000ff */
[----:B--2---:R1:W-:Y:S01]  /*5ca60*/  @P6 STG.E.U8 desc[UR14][R48.64], R37 ;  /* 0x0000002530006986 */ /* 0x0043e2000c10110e */
[----:B0-----:R-:W-:Y:S01]  /*5ca70*/  ISETP.LT.AND P6, PT, R38, UR6, !P5 ;  /* 0x0000000626007c0c */ /* 0x001fe2000efc1270 */
[----:B------:R-:W0:Y:S02]  /*5ca80*/  LDCU UR6, c[0x0][0x398] ;  /* 0x00007300ff0677ac */ /* 0x000e240008000800 */
[----:B-1----:R-:W2:Y:S10]  /*5ca90*/  LDL.LU.64 R48, [R1+0x748] ;  /* 0x0007480001307983 */ /* 0x002eb40000300a00 */
[----:B------:R-:W-:Y:S01]  /*5caa0*/  @P6 STG.E.U8 desc[UR14][R50.64], R92 ;  /* 0x0000005c32006986 */ /* 0x000fe2000c10110e */
[----:B-----5:R-:W-:Y:S01]  /*5cab0*/  ISETP.GE.AND P6, PT, R46, UR4, PT ;  /* 0x000000042e007c0c */ /* 0x020fe2000bfc6270 */
[----:B------:R-:W1:Y:S01]  /*5cac0*/  LDCU UR4, c[0x0][0x398] ;  /* 0x00007300ff0477ac */ /* 0x000e620008000800 */
[----:B------:R-:W-:Y:S01]  /*5cad0*/  SHF.R.S32.HI R39, RZ, 0x8, R39 ;  /* 0x00000008ff277819 */ /* 0x000fe20000011427 */
[----:B------:R-:W5:Y:S04]  /*5cae0*/  LDL.LU.64 R46, [R1+0x740] ;  /* 0x00074000012e7983 */ /* 0x000f680000300a00 */
[----:B------:R-:W5:Y:S01]  /*5caf0*/  LDL.LU.64 R52, [R1+0x738] ;  /* 0x0007380001347983 */ /* 0x000f620000300a00 */
[----:B-1----:R-:W-:Y:S01]  /*5cb00*/  ISETP.LT.AND P5, PT, R36, UR4, !P5 ;  /* 0x0000000424007c0c */ /* 0x002fe2000efa1270 */
[----:B------:R-:W1:-:S12]  /*5cb10*/  LDCU UR4, c[0x0][0x398] ;  /* 0x00007300ff0477ac */ /* 0x000e580008000800 */
[----:B------:R-:W-:Y:S01]  /*5cb20*/  @P5 STG.E.U8 desc[UR14][R44.64], R90 ;  /* 0x0000005a2c005986 */ /* 0x000fe2000c10110e */
[----:B0-----:R-:W-:Y:S01]  /*5cb30*/  ISETP.LT.AND P5, PT, R66, UR6, !P6 ;  /* 0x0000000642007c0c */ /* 0x001fe2000f7a1270 */
[----:B------:R-:W0:-:S12]  /*5cb40*/  LDCU UR6, c[0x0][0x398] ;  /* 0x00007300ff0677ac */ /* 0x000e180008000800 */
[----:B---3--:R3:W-:Y:S04]  /*5cb50*/  @P5 STG.E.U8 desc[UR14][R42.64], R39 ;  /* 0x000000272a005986 */ /* 0x0087e8000c10110e */
[----:B---3--:R-:W3:Y:S01]  /*5cb60*/  LDL.LU R39, [R1+0x1b44] ;  /* 0x001b440001277983 */ /* 0x008ee20000300800 */
[----:B-1----:R-:W-:Y:S01]  /*5cb70*/  ISETP.LT.AND P5, PT, R67, UR4, !P6 ;  /* 0x0000000443007c0c */ /* 0x002fe2000f7a1270 */
[----:B------:R-:W3:Y:S01]  /*5cb80*/  LDCU UR4, c[0x0][0x39c] ;  /* 0x00007380ff0477ac */ /* 0x000ee20008000800 */
[----:B------:R-:W-:Y:S01]  /*5cb90*/  PRMT R37, R37, 0x9910, RZ ;  /* 0x0000991025257816 */ /* 0x000fe200000000ff */
[----:B------:R-:W5:Y:S03]  /*5cba0*/  LDL.LU.64 R44, [R1+0x730] ;  /* 0x00073000012c7983 */ /* 0x000f660000300a00 */
[----:B------:R-:W-:Y:S01]  /*5cbb0*/  SHF.R.S32.HI R37, RZ, 0x8, R37 ;  /* 0x00000008ff257819 */ /* 0x000fe20000011425 */
[----:B------:R-:W5:Y:S04]  /*5cbc0*/  LDL.LU.64 R50, [R1+0x728] ;  /* 0x0007280001327983 */ /* 0x000f680000300a00 */
[----:B------:R-:W5:Y:S04]  /*5cbd0*/  LDL.LU R42, [R1+0x20] ;  /* 0x00002000012a7983 */ /* 0x000f680000300800 */
[----:B----4-:R1:W-:Y:S04]  /*5cbe0*/  @P5 STG.E.U8 desc[UR14][R40.64], R37 ;  /* 0x0000002528005986 */ /* 0x0103e8000c10110e */
[----:B-1----:R-:W4:Y:S01]  /*5cbf0*/  LDL.LU.64 R40, [R1+0x720] ;  /* 0x0007200001287983 */ /* 0x002f220000300a00 */
[----:B------:R-:W-:-:S03]  /*5cc00*/  PRMT R37, R92, 0x9910, RZ ;  /* 0x000099105c257816 */ /* 0x000fc600000000ff */
[----:B------:R-:W4:Y:S01]  /*5cc10*/  LDL.LU R92, [R1+0x1db8] ;  /* 0x001db800015c7983 */ /* 0x000f220000300800 */
[----:B0-----:R-:W-:Y:S01]  /*5cc20*/  ISETP.LT.AND P5, PT, R38, UR6, !P6 ;  /* 0x0000000626007c0c */ /* 0x001fe2000f7a1270 */
[----:B------:R-:W0:Y:S01]  /*5cc30*/  LDCU UR6, c[0x0][0x398] ;  /* 0x00007300ff0677ac */ /* 0x000e220008000800 */
[----:B------:R-:W-:-:S11]  /*5cc40*/  SHF.R.S32.HI R37, RZ, 0x8, R37 ;  /* 0x00000008ff257819 */ /* 0x000fd60000011425 */
[----:B--2---:R1:W-:Y:S04]  /*5cc50*/  @P5 STG.E.U8 desc[UR14][R48.64], R37 ;  /* 0x0000002530005986 */ /* 0x0043e8000c10110e */
[----:B-1----:R-:W2:Y:S04]  /*5cc60*/  LDL.LU R37, [R1+0x1b48] ;  /* 0x001b480001257983 */ /* 0x002ea80000300800 */
[----:B------:R-:W2:Y:S01]  /*5cc70*/  LDL.LU.64 R48, [R1+0x718] ;  /* 0x0007180001307983 */ /* 0x000ea20000300a00 */
[----:B---3--:R-:W-:Y:S01]  /*5cc80*/  ISETP.GE.AND P5, PT, R39, UR4, PT ;  /* 0x0000000427007c0c */ /* 0x008fe2000bfa6270 */
[----:B------:R-:W1:Y:S01]  /*5cc90*/  LDCU UR4, c[0x0][0x398] ;  /* 0x00007300ff0477ac */ /* 0x000e620008000800 */
[----:B------:R-:W-:-:S02]  /*5cca0*/  PRMT R39, R90, 0x9910, RZ ;  /* 0x000099105a277816 */ /* 0x000fc400000000ff */
[----:B------:R-:W3:Y:S02]  /*5ccb0*/  LDL.LU R90, [R1+0x1db4] ;  /* 0x001db400015a7983 */ /* 0x000ee40000300800 */
[----:B------:R-:W-:Y:S02]  /*5ccc0*/  SHF.R.S32.HI R39, RZ, 0x8, R39 ;  /* 0x00000008ff277819 */ /* 0x000fe40000011427 */
[----:B-1----:R-:W-:Y:S01]  /*5ccd0*/  ISETP.LT.AND P6, PT, R36, UR4, !P6 ;  /* 0x0000000424007c0c */ /* 0x002fe2000f7c1270 */
[----:B------:R-:W1:-:S12]  /*5cce0*/  LDCU UR4, c[0x0][0x398] ;  /* 0x00007300ff0477ac */ /* 0x000e580008000800 */
[----:B-----5:R5:W-:Y:S04]  /*5ccf0*/  @P6 STG.E.U8 desc[UR14][R46.64], R39 ;  /* 0x000000272e006986 */ /* 0x020be8000c10110e */
[----:B-----5:R-:W5:Y:S01]  /*5cd00*/  LDL.LU.64 R46, [R1+0x710] ;  /* 0x00071000012e7983 */ /* 0x020f620000300a00 */
[----:B0-----:R-:W-:Y:S01]  /*5cd10*/  ISETP.LT.AND P6, PT, R66, UR6, !P5 ;  /* 0x0000000642007c0c */ /* 0x001fe2000efc1270 */
[----:B------:R-:W0:-:S12]  /*5cd20*/  LDCU UR6, c[0x0][0x398] ;  /* 0x00007300ff0677ac */ /* 0x000e180008000800 */
[----:B----4-:R-:W-:Y:S01]  /*5cd30*/  @P6 STG.E.U8 desc[UR14][R52.64], R92 ;  /* 0x0000005c34006986 */ /* 0x010fe2000c10110e */
[----:B-1----:R-:W-:Y:S01]  /*5cd40*/  ISETP.LT.AND P6, PT, R67, UR4, !P5 ;  /* 0x0000000443007c0c */ /* 0x002fe2000efc1270 */
[----:B------:R-:W2:-:S12]  /*5cd50*/  LDCU UR4, c[0x0][0x39c] ;  /* 0x00007380ff0477ac */ /* 0x000e980008000800 */
[----:B------:R1:W-:Y:S01]  /*5cd60*/  @P6 STG.E.U8 desc[UR14][R44.64], R93 ;  /* 0x0000005d2c006986 */ /* 0x0003e2000c10110e */
[----:B0-----:R-:W-:Y:S01]  /*5cd70*/  ISETP.LT.AND P6, PT, R38, UR6, !P5 ;  /* 0x0000000626007c0c */ /* 0x001fe2000efc1270 */
[----:B------:R-:W0:Y:S01]  /*5cd80*/  LDCU UR6, c[0x0][0x398] ;  /* 0x00007300ff0677ac */ /* 0x000e220008000800 */
[----:B------:R-:W-:Y:S01]  /*5cd90*/  PRMT R39, R93, 0x9910, RZ ;  /* 0x000099105d277816 */ /* 0x000fe200000000ff */
[----:B-1----:R-:W4:Y:S10]  /*5cda0*/  LDL.LU R44, [R1+0x1b4c] ;  /* 0x001b4c00012c7983 */ /* 0x002f340000300800 */
[----:B------:R-:W-:Y:S04]  /*5cdb0*/  @P6 STG.E.U8 desc[UR14][R50.64], R91 ;  /* 0x0000005b32006986 */ /* 0x000fe8000c10110e */
[----:B------:R-:W3:Y:S01]  /*5cdc0*/  LDL.LU R43, [R1+0x624] ;  /* 0x00062400012b7983 */ /* 0x000ee20000300800 */
[----:B--2---:R-:W-:Y:S01]  /*5cdd0*/  ISETP.GE.AND P6, PT, R37, UR4, PT ;  /* 0x0000000425007c0c */ /* 0x004fe2000bfc6270 */
[----:B------:R-:W1:Y:S02]  /*5cde0*/  LDCU UR4, c[0x0][0x398] ;  /* 0x00007300ff0477ac */ /* 0x000e640008000800 */
[----:B-1----:R-:W-:Y:S01]  /*5cdf0*/  ISETP.LT.AND P5, PT, R36, UR4, !P5 ;  /* 0x0000000424007c0c */ /* 0x002fe2000efa1270 */
[----:B------:R-:W1:Y:S01]  /*5ce00*/  LDCU UR4, c[0x0][0x398] ;  /* 0x00007300ff0477ac */ /* 0x000e620008000800 */
[----:B------:R-:W-:-:S02]  /*5ce10*/  PRMT R37, R92, 0x9910, RZ ;  /* 0x000099105c257816 */ /* 0x000fc400000000ff */
[----:B------:R-:W2:Y:S09]  /*5ce20*/  LDL.LU R92, [R1+0x1db0] ;  /* 0x001db000015c7983 */ /* 0x000eb20000300800 */
[----:B------:R1:W-:Y:S01]  /*5ce30*/  @P5 STG.E.U8 desc[UR14][R40.64], R42 ;  /* 0x0000002a28005986 */ /* 0x0003e2000c10110e */
[----:B0-----:R-:W-:Y:S01]  /*5ce40*/  ISETP.LT.AND P5, PT, R66, UR6, !P6 ;  /* 0x0000000642007c0c */ /* 0x001fe2000f7a1270 */
[----:B------:R-:W0:Y:S01]  /*5ce50*/  LDCU UR6, c[0x0][0x398] ;  /* 0x00007300ff0677ac */ /* 0x000e220008000800 */
[----:B------:R-:W-:Y:S01]  /*5ce60*/  SHF.R.S32.HI R37, RZ, 0x8, R37 ;  /* 0x00000008ff257819 */ /* 0x000fe20000011425 */
[----:B-1----:R-:W2:Y:S04]  /*5ce70*/  LDL.LU R40, [R1+0x424] ;  /* 0x0004240001287983 */ /* 0x002ea80000300800 */
[----:B------:R-:W2:Y:S06]  /*5ce80*/  LDL.LU R41, [R1+0x224] ;  /* 0x0002240001297983 */ /* 0x000eac0000300800 */
[----:B------:R1:W-:Y:S04]  /*5ce90*/  @P5 STG.E.U8 desc[UR14][R48.64], R37 ;  /* 0x0000002530005986 */ /* 0x0003e8000c10110e */
[----:B-1----:R-:W2:Y:S04]  /*5cea0*/  LDL.LU R37, [R1+0x1b50] ;  /* 0x001b500001257983 */ /* 0x002ea80000300800 */
[----:B------:R-:W2:Y:S01]  /*5ceb0*/  LDL.LU R93, [R1+0x1dac] ;  /* 0x001dac00015d7983 */ /* 0x000ea20000300800 */
[----:B------:R-:W-:Y:S01]  /*5cec0*/  ISETP.LT.AND P5, PT, R67, UR4, !P6 ;  /* 0x0000000443007c0c */ /* 0x000fe2000f7a1270 */
[----:B------:R-:W4:Y:S01]  /*5ced0*/  LDCU UR4, c[0x0][0x39c] ;  /* 0x00007380ff0477ac */ /* 0x000f220008000800 */
[----:B------:R-:W-:-:S02]  /*5cee0*/  SHF.R.S32.HI R45, RZ, 0x8, R39 ;  /* 0x00000008ff2d7819 */ /* 0x000fc40000011427 */
[----:B------:R-:W3:Y:S09]  /*5cef0*/  LDL.LU R39, [R1+0x24] ;  /* 0x0000240001277983 */ /* 0x000ef20000300800 */
[----:B-----5:R1:W-:Y:S02]  /*5cf00*/  @P5 STG.E.U8 desc[UR14][R46.64], R45 ;  /* 0x0000002d2e005986 */ /* 0x0203e4000c10110e */
[----:B-1----:R-:W-:-:S02]  /*5cf10*/  PRMT R45, R91, 0x9910, RZ ;  /* 0x000099105b2d7816 */ /* 0x002fc400000000ff */
[----:B------:R-:W3:Y:S01]  /*5cf20*/  LDL.LU R91, [R1+0x1da8] ;  /* 0x001da800015b7983 */ /* 0x000ee20000300800 */
[----:B0-----:R-:W-:Y:S01]  /*5cf30*/  ISETP.LT.AND P5, PT, R38, UR6, !P6 ;  /* 0x0000000626007c0c */ /* 0x001fe2000f7a1270 */
[----:B------:R-:W0:Y:S01]  /*5cf40*/  LDCU UR6, c[0x0][0x398] ;  /* 0x00007300ff0677ac */ /* 0x000e220008000800 */
[----:B------:R-:W-:-:S11]  /*5cf50*/  SHF.R.S32.HI R45, RZ, 0x8, R45 ;  /* 0x00000008ff2d7819 */ /* 0x000fd6000001142d */
[----:B--2---:R1:W-:Y:S01]  /*5cf60*/  @P5 STG.E.U8 desc[UR14][R92.64], R45 ;  /* 0x0000002d5c005986 */ /* 0x0043e2000c10110e */
[----:B----4-:R-:W-:Y:S01]  /*5cf70*/  ISETP.GE.AND P5, PT, R44, UR4, PT ;  /* 0x000000042c007c0c */ /* 0x010fe2000bfa6270 */
[----:B------:R-:W2:Y:S01]  /*5cf80*/  LDCU UR4, c[0x0][0x398] ;  /* 0x00007300ff0477ac */ /* 0x000ea20008000800 */
[----:B-1----:R-:W-:Y:S02]  /*5cf90*/  PRMT R92, R42, 0x9910, RZ ;  /* 0x000099102a5c7816 */ /* 0x002fe400000000ff */
[----:B--2---:R-:W-:Y:S01]  /*5cfa0*/  ISETP.LT.AND P6, PT, R36, UR4, !P6 ;  /* 0x0000000424007c0c */ /* 0x004fe2000f7c1270 */
[----:B------:R-:W1:Y:S01]  /*5cfb0*/  LDCU UR4, c[0x0][0x398] ;  /* 0x00007300ff0477ac */ /* 0x000e620008000800 */
[----:B------:R-:W-:-:S11]  /*5cfc0*/  SHF.R.S32.HI R92, RZ, 0x8, R92 ;  /* 0x00000008ff5c7819 */ /* 0x000fd6000001145c */
[----:B---3--:R-:W-:Y:S01]  /*5cfd0*/  @P6 STG.E.U8 desc[UR14][R90.64], R92 ;  /* 0x0000005c5a006986 */ /* 0x008fe2000c10110e */
[----:B0-----:R-:W-:Y:S01]  /*5cfe0*/  ISETP.LT.AND P6, PT, R66, UR6, !P5 ;  /* 0x0000000642007c0c */ /* 0x001fe2000efc1270 */
[----:B------:R-:W0:-:S12]  /*5cff0*/  LDCU UR6, c[0x0][0x398] ;  /* 0x00007300ff0677ac */ /* 0x000e180008000800 */
[----:B------:R-:W-:Y:S01]  /*5d000*/  @P6 STG.E.U8 desc[UR14][R88.64], R43 ;  /* 0x0000002b58006986 */ /* 0x000fe2000c10110e */
[----:B-1----:R-:W-:Y:S01]  /*5d010*/  ISETP.LT.AND P6, PT, R67, UR4, !P5 ;  /* 0x0000000443007c0c */ /* 0x002fe2000efc1270 */
[----:B------:R-:W1:-:S12]  /*5d020*/  LDCU UR4, c[0x0][0x39c] ;  /* 0x00007380ff0477ac */ /* 0x000e580008000800 */
[----:B------:R-:W-:Y:S01]  /*5d030*/  @P6 STG.E.U8 desc[UR14][R86.64], R40 ;  /* 0x0000002856006986 */ /* 0x000fe2000c10110e */
[----:B0-----:R-:W-:Y:S01]  /*5d040*/  ISETP.LT.AND P6, PT, R38, UR6, !P5 ;  /* 0x0000000626007c0c */ /* 0x001fe2000efc1270 */
[----:B------:R-:W0:-:S12]  /*5d050*/  LDCU UR6, c[0x0][0x398] ;  /* 0x00007300ff0677ac */ /* 0x000e180008000800 */
[----:B------:R-:W-:Y:S01]  /*5d060*/  @P6 STG.E.U8 desc[UR14][R84.64], R41 ;  /* 0x0000002954006986 */ /* 0x000fe2000c10110e */
[----:B-1----:R-:W-:Y:S01]  /*5d070*/  ISETP.GE.AND P6, PT, R37, UR4, PT ;  /* 0x0000000425007c0c */ /* 0x002fe2000bfc6270 */
[----:B------:R-:W1:Y:S02]  /*5d080*/  LDCU UR4, c[0x0][0x398] ;  /* 0x00007300ff0477ac */ /* 0x000e640008000800 */
[----:B------:R-:W2:Y:S04]  /*5d090*/  LDL.LU R37, [R1+0x628] ;  /* 0x0006280001257983 */ /* 0x000ea80000300800 */
[----:B------:R-:W3:Y:S04]  /*5d0a0*/  LDL.LU R46, [R1+0x1b54] ;  /* 0x001b5400012e7983 */ /* 0x000ee80000300800 */
[----:B------:R-:W4:Y:S04]  /*5d0b0*/  LDL.LU R44, [R1+0x450] ;  /* 0x00045000012c7983 */ /* 0x000f280000300800 */
[----:B------:R-:W4:Y:S01]  /*5d0c0*/  LDL.LU R45, [R1+0x454] ;  /* 0x00045400012d7983 */ /* 0x000f220000300800 */
[----:B-1----:R-:W-:Y:S01]  /*5d0d0*/  ISETP.LT.AND P5, PT, R36, UR4, !P5 ;  /* 0x0000000424007c0c */ /* 0x002fe2000efa1270 */
[----:B------:R-:W1:Y:S02]  /*5d0e0*/  LDCU UR4, c[0x0][0x398] ;  /* 0x00007300ff0477ac */ /* 0x000e640008000800 */
[----:B------:R-:W5:Y:S10]  /*5d0f0*/  LDL.LU R42, [R1+0x250] ;  /* 0x00025000012a7983 */ /* 0x000f740000300800 */
[----:B------:R1:W-:Y:S01]  /*5d100*/  @P5 STG.E.U8 desc[UR14][R82.64], R39 ;  /* 0x0000002752005986 */ /* 0x0003e2000c10110e */
[----:B0-----:R-:W-:Y:S01]  /*5d110*/  ISETP.LT.AND P5, PT, R66, UR6, !P6 ;  /* 0x0000000642007c0c */ /* 0x001fe2000f7a1270 */
[----:B------:R-:W0:Y:S01]  /*5d120*/  LDCU UR6, c[0x0][0x398] ;  /* 0x00007300ff0677ac */ /* 0x000e220008000800 */
[----:B-1----:R-:W-:-:S02]  /*5d130*/  PRMT R82, R43, 0x9910, RZ ;  /* 0x000099102b527816 */ /* 0x002fc400000000ff */
[----:B------:R-:W5:Y:S02]  /*5d140*/  LDL.LU R43, [R1+0x254] ;  /* 0x00025400012b7983 */ /* 0x000f640000300800 */
[----:B------:R-:W-:-:S07]  /*5d150*/  SHF.R.S32.HI R82, RZ, 0x8, R82 ;  /* 0x00000008ff527819 */ /* 0x000fce0000011452 */
[----:B------:R1:W-:Y:S01]  /*5d160*/  @P5 STG.E.U8 desc[UR14][R76.64], R82 ;  /* 0x000000524c005986 */ /* 0x0003e2000c10110e */
[----:B------:R-:W-:Y:S01]  /*5d170*/  ISETP.LT.AND P5, PT, R67, UR4, !P6 ;  /* 0x0000000443007c0c */ /* 0x000fe2000f7a1270 */
[----:B------:R-:W3:Y:S01]  /*5d180*/  LDCU UR4, c[0x0][0x39c] ;  /* 0x00007380ff0477ac */ /* 0x000ee20008000800 */
[----:B-1----:R-:W-:Y:S02]  /*5d190*/  PRMT R76, R40, 0x9910, RZ ;  /* 0x00009910284c7816 */ /* 0x002fe400000000ff */
[----:B------:R-:W5:Y:S02]  /*5d1a0*/  LDL.LU R40, [R1+0x50] ;  /* 0x0000500001287983 */ /* 0x000f640000300800 */
[----:B------:R-:W-:-:S07]  /*5d1b0*/  SHF.R.S32.HI R76, RZ, 0x8, R76 ;  /* 0x00000008ff4c7819 */ /* 0x000fce000001144c */
[----:B------:R1:W-:Y:S02]  /*5d1c0*/  @P5 STG.E.U8 desc[UR14][R74.64], R76 ;  /* 0x0000004c4a005986 */ /* 0x0003e4000c10110e */
[----:B-1----:R-:W-:Y:S02]  /*5d1d0*/  PRMT R75, R41, 0x9910, RZ ;  /* 0x00009910294b7816 */ /* 0x002fe400000000ff */
[----:B------:R-:W5:Y:S01]  /*5d1e0*/  LDL.LU R41, [R1+0x54] ;  /* 0x0000540001297983 */ /* 0x000f620000300800 */
[----:B------:R-:W-:-:S03]  /*5d1f0*/  PRMT R74, R39, 0x9910, RZ ;  /* 0x00009910274a7816 */ /* 0x000fc600000000ff */
[----:B------:R-:W5:Y:S01]  /*5d200*/  LDL.LU R39, [R1+0x1b58] ;  /* 0x001b580001277983 */ /* 0x000f620000300800 */
[----:B0-----:R-:W-:Y:S01]  /*5d210*/  ISETP.LT.AND P5, PT, R38, UR6, !P6 ;  /* 0x0000000626007c0c */ /* 0x001fe2000f7a1270 */
[----:B------:R-:W0:Y:S01]  /*5d220*/  LDCU UR6, c[0x0][0x398] ;  /* 0x00007300ff0677ac */ /* 0x000e220008000800 */
[----:B------:R-:W-:Y:S02]  /*5d230*/  ISETP.LT.AND P6, PT, R36, UR8, !P6 ;  /* 0x0000000824007c0c */ /* 0x000fe4000f7c1270 */
[----:B------:R-:W-:Y:S01]  /*5d240*/  SHF.R.S32.HI R75, RZ, 0x8, R75 ;  /* 0x00000008ff4b7819 */ /* 0x000fe2000001144b */
[----:B------:R-:W1:Y:S01]  /*5d250*/  LDCU UR8, c[0x0][0x398] ;  /* 0x00007300ff0877ac */ /* 0x000e620008000800 */
[----:B------:R-:W-:Y:S02]  /*5d260*/  SHF.R.S32.HI R74, RZ, 0x8, R74 ;  /* 0x00000008ff4a7819 */ /* 0x000fe4000001144a */
[----:B------:R-:W-:-:S05]  /*5d270*/  SHF.R.S32.HI R76, RZ, 0x1f, R73 ;  /* 0x0000001fff4c7819 */ /* 0x000fca0000011449 */
[----:B------:R-:W-:Y:S04]  /*5d280*/  @P5 STG.E.U8 desc[UR14][R80.64], R75 ;  /* 0x0000004b50005986 */ /* 0x000fe8000c10110e */
[----:B------:R0:W-:Y:S02]  /*5d290*/  @P6 STG.E.U8 desc[UR14][R78.64], R74 ;  /* 0x0000004a4e006986 */ /* 0x0001e4000c10110e */
[----:B0-----:R-:W-:-:S05]  /*5d2a0*/  IADD3 R74, P6, PT, R73, R2, RZ ;  /* 0x00000002494a7210 */ /* 0x001fca0007fde0ff */
[----:B------:R-:W-:Y:S01]  /*5d2b0*/  IMAD.X R75, R76, 0x1, R0, P6 ;  /* 0x000000014c4b7824 */ /* 0x000fe200030e0600 */
[----:B---3--:R-:W-:Y:S01]  /*5d2c0*/  ISETP.GE.AND P5, PT, R46, UR4, PT ;  /* 0x000000042e007c0c */ /* 0x008fe2000bfa6270 */
[----:B------:R-:W0:Y:S01]  /*5d2d0*/  LDCU UR4, c[0x0][0x398] ;  /* 0x00007300ff0477ac */ /* 0x000e220008000800 */
[----:B------:R-:W3:Y:S02]  /*5d2e0*/  LDL.LU R46, [R1+0x1b5c] ;  /* 0x001b5c00012e7983 */ /* 0x000ee40000300800 */
[----:B------:R-:W-:Y:S01]  /*5d2f0*/  ISETP.LT.AND P6, PT, R66, UR6, !P5 ;  /* 0x0000000642007c0c */ /* 0x000fe2000efc1270 */
[----:B------:R-:W0:Y:S01]  /*5d300*/  LDCU UR6, c[0x0][0x398] ;  /* 0x00007300ff0677ac */ /* 0x000e220008000800 */
[----:B------:R-:W3:Y:S01]  /*5d310*/  LDL.LU R47, [R1+0x658] ;  /* 0x00065800012f7983 */ /* 0x000ee20000300800 */
[----:B----4-:R-:W-:-:S03]  /*5d320*/  F2FP.SATFINITE.E5M2.F32.PACK_AB_MERGE_C R80, R45, R44, RZ ;  /* 0x0000002c2d50723e */ /* 0x010fc600048060ff */
[----:B------:R-:W4:Y:S04]  /*5d330*/  LDL.LU R44, [R1+0x65c] ;  /* 0x00065c00012c7983 */ /* 0x000f280000300800 */
[----:B------:R-:W4:Y:S04]  /*5d340*/  LDL.LU R45, [R1+0x458] ;  /* 0x00045800012d7983 */ /* 0x000f280000300800 */
[----:B--2---:R2:W-:Y:S02]  /*5d350*/  @P6 STG.E.U8 desc[UR14][R74.64], R37 ;  /* 0x000000254a006986 */ /* 0x0045e4000c10110e */
[----:B--2---:R-:W-:-:S05]  /*5d360*/  IADD3 R74, P6, PT, R73, R3, RZ ;  /* 0x00000003494a7210 */ /* 0x004fca0007fde0ff */
[----:B------:R-:W-:Y:S01]  /*5d370*/  IMAD.X R75, R76, 0x1, R71, P6 ;  /* 0x000000014c4b7824 */ /* 0x000fe200030e0647 */
[----:B0-----:R-:W-:Y:S01]  /*5d380*/  ISETP.LT.AND P6, PT, R67, UR4, !P5 ;  /* 0x0000000443007c0c */ /* 0x001fe2000efc1270 */
[----:B------:R-:W0:Y:S01]  /*5d390*/  LDCU UR4, c[0x0][0x398] ;  /* 0x00007300ff0477ac */ /* 0x000e220008000800 */
[----:B-----5:R-:W-:Y:S02]  /*5d3a0*/  F2FP.SATFINITE.E5M2.F32.PACK_AB_MERGE_C R79, R43, R42, RZ ;  /* 0x0000002a2b4f723e */ /* 0x020fe400048060ff */
[----:B------:R-:W2:Y:S04]  /*5d3b0*/  LDL.LU R42, [R1+0x45c] ;  /* 0x00045c00012a7983 */ /* 0x000ea80000300800 */
[----:B------:R-:W5:Y:S05]  /*5d3c0*/  LDL.LU R43, [R1+0x258] ;  /* 0x00025800012b7983 */ /* 0x000f6a0000300800 */
[----:B------:R0:W-:Y:S02]  /*5d3d0*/  @P6 STG.E.U8 desc[UR14][R74.64], R80 ;  /* 0x000000504a006986 */ /* 0x0001e4000c10110e */
[----:B0-----:R-:W-:-:S05]  /*5d3e0*/  IADD3 R74, P6, PT, R73, R68, RZ ;  /* 0x00000044494a7210 */ /* 0x001fca0007fde0ff */
[----:B------:R-:W-:Y:S01]  /*5d3f0*/  IMAD.X R75, R76, 0x1, R72, P6 ;  /* 0x000000014c4b7824 */ /* 0x000fe200030e0648 */
[----:B------:R-:W-:Y:S01]  /*5d400*/  ISETP.LT.AND P6, PT, R38, UR4, !P5 ;  /* 0x0000000426007c0c */ /* 0x000fe2000efc1270 */
[----:B------:R-:W0:Y:S01]  /*5d410*/  LDCU UR4, c[0x0][0x39c] ;  /* 0x00007380ff0477ac */ /* 0x000e220008000800 */
[----:B------:R-:W-:Y:S02]  /*5d420*/  ISETP.LT.AND P5, PT, R36, UR6, !P5 ;  /* 0x0000000624007c0c */ /* 0x000fe4000efa1270 */
[----:B------:R-:W-:Y:S01]  /*5d430*/  PRMT R77, R37, 0x9910, RZ ;  /* 0x00009910254d7816 */ /* 0x000fe200000000ff */
[----:B------:R-:W0:Y:S01]  /*5d440*/  LDCU UR6, c[0x0][0x398] ;  /* 0x00007300ff0677ac */ /* 0x000e220008000800 */
[----:B------:R-:W-:Y:S02]  /*5d450*/  F2FP.SATFINITE.E5M2.F32.PACK_AB_MERGE_C R78, R41, R40, RZ ;  /* 0x00000028294e723e */ /* 0x000fe400048060ff */
[----:B------:R-:W5:Y:S05]  /*5d460*/  LDL.LU R40, [R1+0x25c] ;  /* 0x00025c0001287983 */ /* 0x000f6a0000300800 */
[----:B------:R0:W-:Y:S04]  /*5d470*/  @P6 STG.E.U8 desc[UR14][R74.64], R79 ;  /* 0x0000004f4a006986 */ /* 0x0001e8000c10110e */
[----:B------:R-:W5:Y:S01]  /*5d480*/  LDL.LU R41, [R1+0x58] ;  /* 0x0000580001297983 */ /* 0x000f620000300800 */
[----:B0-----:R-:W-:-:S05]  /*5d490*/  IADD3 R74, P6, PT, R73, R70, RZ ;  /* 0x00000046494a7210 */ /* 0x001fca0007fde0ff */
[----:B------:R-:W-:-:S05]  /*5d4a0*/  IMAD.X R75, R76, 0x1, R69, P6 ;  /* 0x000000014c4b7824 */ /* 0x000fca00030e0645 */
[----:B------:R0:W-:Y:S01]  /*5d4b0*/  @P5 STG.E.U8 desc[UR14][R74.64], R78 ;  /* 0x0000004e4a005986 */ /* 0x0001e2000c10110e */
[----:B------:R-:W-:Y:S01]  /*5d4c0*/  ISETP.GE.AND P5, PT, R39, UR4, PT ;  /* 0x0000000427007c0c */ /* 0x000fe2000bfa6270 */
[----:B------:R-:W-:Y:S01]  /*5d4d0*/  VIADD R73, R73, UR20 ;  /* 0x0000001449497c36 */ /* 0x000fe20008000000 */
[----:B------:R-:W1:Y:S01]  /*5d4e0*/  LDCU UR4, c[0x0][0x398] ;  /* 0x00007300ff0477ac */ /* 0x000e620008000800 */
[----:B------:R-:W5:Y:S04]  /*5d4f0*/  LDL.LU R39, [R1+0x5c] ;  /* 0x00005c0001277983 */ /* 0x000f680000300800 */
[----:B------:R-:W5:Y:S01]  /*5d500*/  LDL.LU R37, [R1+0x1b60] ;  /* 0x001b600001257983 */ /* 0x000f620000300800 */
[----:B------:R-:W-:Y:S02]  /*5d510*/  SHF.R.S32.HI R76, RZ, 0x1f, R73 ;  /* 0x0000001fff4c7819 */ /* 0x000fe40000011449 */
[----:B0-----:R-:W-:-:S05]  /*5d520*/  IADD3 R74, P6, PT, R73, R2, RZ ;  /* 0x00000002494a7210 */ /* 0x001fca0007fde0ff */
[----:B------:R-:W-:Y:S01]  /*5d530*/  IMAD.X R75, R76, 0x1, R0, P6 ;  /* 0x000000014c4b7824 */ /* 0x000fe200030e0600 */
[----:B------:R-:W-:Y:S01]  /*5d540*/  ISETP.LT.AND P6, PT, R66, UR6, !P5 ;  /* 0x0000000642007c0c */ /* 0x000fe2000efc1270 */
[----:B------:R-:W0:Y:S01]  /*5d550*/  LDCU UR6, c[0x0][0x398] ;  /* 0x00007300ff0677ac */ /* 0x000e220008000800 */
[----:B------:R-:W-:-:S11]  /*5d560*/  SHF.R.S32.HI R77, RZ, 0x8, R77 ;  /* 0x00000008ff4d7819 */ /* 0x000fd6000001144d */
[----:B------:R0:W-:Y:S02]  /*5d570*/  @P6 STG.E.U8 desc[UR14][R74.64], R77 ;  /* 0x0000004d4a006986 */ /* 0x0001e4000c10110e */
[----:B0-----:R-:W-:-:S05]  /*5d580*/  IADD3 R74, P6, PT, R73, R3, RZ ;  /* 0x00000003494a7210 */ /* 0x001fca0007fde0ff */
[----:B------:R-:W-:Y:S01]  /*5d590*/  IMAD.X R75, R76, 0x1, R71, P6 ;  /* 0x000000014c4b7824 */ /* 0x000fe200030e0647 */
[----:B-1----:R-:W-:Y:S01]  /*5d5a0*/  ISETP.LT.AND P6, PT, R67, UR4, !P5 ;  /* 0x0000000443007c0c */ /* 0x002fe2000efc1270 */
[----:B------:R-:W0:Y:S01]  /*5d5b0*/  LDCU UR4, c[0x0][0x398] ;  /* 0x00007300ff0477ac */ /* 0x000e220008000800 */
[----:B------:R-:W-:-:S04]  /*5d5c0*/  PRMT R77, R80, 0x9910, RZ ;  /* 0x00009910504d7816 */ /* 0x000fc800000000ff */
[----:B------:R-:W-:-:S07]  /*5d5d0*/  SHF.R.S32.HI R77, RZ, 0x8, R77 ;  /* 0x00000008ff4d7819 */ /* 0x000fce000001144d */
[----:B------:R1:W-:Y:S02]  /*5d5e0*/  @P6 STG.E.U8 desc[UR14][R74.64], R77 ;  /* 0x0000004d4a006986 */ /* 0x0003e4000c10110e */
[----:B-1----:R-:W-:-:S05]  /*5d5f0*/  IADD3 R74, P6, PT, R73, R68, RZ ;  /* 0x00000044494a7210 */ /* 0x002fca0007fde0ff */
[----:B------:R-:W-:Y:S01]  /*5d600*/  IMAD.X R75, R76, 0x1, R72, P6 ;  /* 0x000000014c4b7824 */ /* 0x000fe200030e0648 */
[----:B0-----:R-:W-:Y:S01]  /*5d610*/  ISETP.LT.AND P6, PT, R38, UR4, !P5 ;  /* 0x0000000426007c0c */ /* 0x001fe2000efc1270 */
[----:B------:R-:W3:Y:S01]  /*5d620*/  LDCU UR4, c[0x0][0x39c] ;  /* 0x00007380ff0477ac */ /* 0x000ee20008000800 */
[----:B------:R-:W-:Y:S02]  /*5d630*/  PRMT R77, R79, 0x9910, RZ ;  /* 0x000099104f4d7816 */ /* 0x000fe400000000ff */
[----:B------:R-:W-:Y:S02]  /*5d640*/  PRMT R78, R78, 0x9910, RZ ;  /* 0x000099104e4e7816 */ /* 0x000fe400000000ff */
[----:B------:R-:W-:Y:S02]  /*5d650*/  SHF.R.S32.HI R77, RZ, 0x8, R77 ;  /* 0x00000008ff4d7819 */ /* 0x000fe4000001144d */
[----:B------:R-:W-:Y:S01]  /*5d660*/  ISETP.LT.AND P5, PT, R36, UR6, !P5 ;  /* 0x0000000624007c0c */ /* 0x000fe2000efa1270 */
[----:B------:R-:W0:Y:S04]  /*5d670*/  LDCU UR6, c[0x0][0x398] ;  /* 0x00007300ff0677ac */ /* 0x000e280008000800 */
[----:B------:R1:W-:Y:S02]  /*5d680*/  @P6 STG.E.U8 desc[UR14][R74.64], R77 ;  /* 0x0000004d4a006986 */ /* 0x0003e4000c10110e */
[----:B-1----:R-:W-:Y:S01]  /*5d690*/  IADD3 R74, P6, PT, R73, R70, RZ ;  /* 0x00000046494a7210 */ /* 0x002fe20007fde0ff */
[----:B------:R-:W-:-:S04]  /*5d6a0*/  IMAD.MOV.U32 R77, RZ, RZ, R78 ;  /* 0x000000ffff4d7224 */ /* 0x000fc800078e004e */
[----:B------:R-:W-:Y:S01]  /*5d6b0*/  IMAD.X R75, R76, 0x1, R69, P6 ;  /* 0x000000014c4b7824 */ /* 0x000fe200030e0645 */
[----:B------:R-:W-:-:S05]  /*5d6c0*/  SHF.R.S32.HI R76, RZ, 0x8, R77 ;  /* 0x00000008ff4c7819 */ /* 0x000fca000001144d */
[----:B------:R1:W-:Y:S01]  /*5d6d0*/  @P5 STG.E.U8 desc[UR14][R74.64], R76 ;  /* 0x0000004c4a005986 */ /* 0x0003e2000c10110e */
[----:B------:R-:W-:-:S05]  /*5d6e0*/  VIADD R73, R73, UR20 ;  /* 0x0000001449497c36 */ /* 0x000fca0008000000 */
[----:B-1----:R-:W-:Y:S02]  /*5d6f0*/  SHF.R.S32.HI R76, RZ, 0x1f, R73 ;  /* 0x0000001fff4c7819 */ /* 0x002fe40000011449 */
[----:B------:R-:W-:-:S05]  /*5d700*/  IADD3 R74, P6, PT, R73, R2, RZ ;  /* 0x00000002494a7210 */ /* 0x000fca0007fde0ff */
[----:B------:R-:W-:Y:S01]  /*5d710*/  IMAD.X R75, R76, 0x1, R0, P6 ;  /* 0x000000014c4b7824 */ /* 0x000fe200030e0600 */
[----:B---3--:R-:W-:Y:S01]  /*5d720*/  ISETP.GE.AND P5, PT, R46, UR4, PT ;  /* 0x000000042e007c0c */ /* 0x008fe2000bfa6270 */
[----:B------:R-:W1:Y:S01]  /*5d730*/  LDCU UR4, c[0x0][0x398] ;  /* 0x00007300ff0477ac */ /* 0x000e620008000800 */
[----:B------:R-:W3:Y:S01]  /*5d740*/  LDL.LU R46, [R1+0x1b64] ;  /* 0x001b6400012e7983 */ /* 0x000ee20000300800 */
[----:B----4-:R-:W-:-:S03]  /*5d750*/  F2FP.SATFINITE.E5M2.F32.PACK_AB_MERGE_C R77, R44, R47, RZ ;  /* 0x0000002f2c4d723e */ /* 0x010fc600048060ff */
[----:B------:R-:W4:Y:S04]  /*5d760*/  LDL.LU R47, [R1+0x660] ;  /* 0x00066000012f7983 */ /* 0x000f280000300800 */
[----:B------:R-:W4:Y:S01]  /*5d770*/  LDL.LU R44, [R1+0x664] ;  /* 0x00066400012c7983 */ /* 0x000f220000300800 */
[----:B0-----:R-:W-:Y:S01]  /*5d780*/  ISETP.LT.AND P6, PT, R66, UR6, !P5 ;  /* 0x0000000642007c0c */ /* 0x001fe2000efc1270 */
[----:B------:R-:W0:Y:S01]  /*5d790*/  LDCU UR6, c[0x0][0x398] ;  /* 0x00007300ff0677ac */ /* 0x000e220008000800 */
[----:B--2---:R-:W-:Y:S02]  /*5d7a0*/  F2FP.SATFINITE.E5M2.F32.PACK_AB_MERGE_C R80, R42, R45, RZ ;  /* 0x0000002d2a50723e */ /* 0x004fe400048060ff */
[----:B------:R-:W2:Y:S04]  /*5d7b0*/  LDL.LU R45, [R1+0x460] ;  /* 0x00046000012d7983 */ /* 0x000ea80000300800 */
[----:B------:R-:W2:Y:S05]  /*5d7c0*/  LDL.LU R42, [R1+0x464] ;  /* 0x00046400012a7983 */ /* 0x000eaa0000300800 */
[----:B------:R0:W-:Y:S02]  /*5d7d0*/  @P6 STG.E.U8 desc[UR14][R74.64], R77 ;  /* 0x0000004d4a006986 */ /* 0x0001e4000c10110e */
[----:B0-----:R-:W-:-:S02]  /*5d7e0*/  IADD3 R74, P6, PT, R73, R3, RZ ;  /* 0x00000003494a7210 */ /* 0x001fc40007fde0ff */
[----:B-----5:R-:W-:Y:S02]  /*5d7f0*/  F2FP.SATFINITE.E5M2.F32.PACK_AB_MERGE_C R79, R40, R43, RZ ;  /* 0x0000002b284f723e */ /* 0x020fe400048060ff */
[----:B------:R-:W5:Y:S04]  /*5d800*/  LDL.LU R43, [R1+0x260] ;  /* 0x00026000012b7983 */ /* 0x000f680000300800 */
[----:B------:R-:W5:Y:S01]  /*5d810*/  LDL.LU R40, [R1+0x264] ;  /* 0x0002640001287983 */ /* 0x000f620000300800 */
[----:B------:R-:W-:Y:S01]  /*5d820*/  IMAD.X R75, R76, 0x1, R71, P6 ;  /* 0x000000014c4b7824 */ /* 0x000fe200030e0647 */
[----:B-1----:R-:W-:Y:S01]  /*5d830*/  ISETP.LT.AND P6, PT, R67, UR4, !P5 ;  /* 0x0000000443007c0c */ /* 0x002fe2000efc1270 */
[----:B------:R-:W0:Y:S01]  /*5d840*/  LDCU UR4, c[0x0][0x398] ;  /* 0x00007300ff0477ac */ /* 0x000e220008000800 */
[----:B------:R-:W-:-:S02]  /*5d850*/  F2FP.SATFINITE.E5M2.F32.PACK_AB_MERGE_C R78, R39, R41, RZ ;  /* 0x00000029274e723e */ /* 0x000fc400048060ff */
[----:B------:R-:W5:Y:S04]  /*5d860*/  LDL.LU R41, [R1+0x60] ;  /* 0x0000600001297983 */ /* 0x000f680000300800 */
[----:B------:R-:W5:Y:S05]  /*5d870*/  LDL.LU R39, [R1+0x64] ;  /* 0x0000640001277983 */ /* 0x000f6a0000300800 */
[----:B------:R1:W-:Y:S02]  /*5d880*/  @P6 STG.E.U8 desc[UR14][R74.64], R80 ;  /* 0x000000504a006986 */ /* 0x0003e4000c10110e */
[----:B-1----:R-:W-:-:S05]  /*5d890*/  IADD3 R74, P6, PT, R73, R68, RZ ;  /* 0x00000044494a7210 */ /* 0x002fca0007fde0ff */
[----:B------:R-:W-:Y:S01]  /*5d8a0*/  IMAD.X R75, R76, 0x1, R72, P6 ;  /* 0x000000014c4b7824 */ /* 0x000fe200030e0648 */
[----:B0-----:R-:W-:Y:S01]  /*5d8b0*/  ISETP.LT.AND P6, PT, R38, UR4, !P5 ;  /* 0x0000000426007c0c */ /* 0x001fe2000efc1270 */
[----:B------:R-:W0:Y:S01]  /*5d8c0*/  LDCU UR4, c[0x0][0x39c] ;  /* 0x00007380ff0477ac */ /* 0x000e220008000800 */
[----:B------:R-:W-:Y:S01]  /*5d8d0*/  ISETP.LT.AND P5, PT, R36, UR6, !P5 ;  /* 0x0000000624007c0c */ /* 0x000fe2000efa1270 */
[----:B------:R-:W1:Y:S10]  /*5d8e0*/  LDCU UR6, c[0x0][0x398] ;  /* 0x00007300ff0677ac */ /* 0x000e740008000800 */
[----:B------:R0:W-:Y:S02]  /*5d8f0*/  @P6 STG.E.U8 desc[UR14][R74.64], R79 ;  /* 0x0000004f4a006986 */ /* 0x0001e4000c10110e */
[----:B0-----:R-:W-:-:S05]  /*5d900*/  IADD3 R74, P6, PT, R73, R70, RZ ;  /* 0x00000046494a7210 */ /* 0x001fca0007fde0ff */
[----:B------:R-:W-:-:S05]  /*5d910*/  IMAD.X R75, R76, 0x1, R69, P6 ;  /* 0x000000014c4b7824 */ /* 0x000fca00030e0645 */
[----:B------:R0:W-:Y:S01]  /*5d920*/  @P5 STG.E.U8 desc[UR14][R74.64], R78 ;  /* 0x0000004e4a005986 */ /* 0x0001e2000c10110e */
[----:B------:R-:W-:Y:S01]  /*5d930*/  ISETP.GE.AND P5, PT, R37, UR4, PT ;  /* 0x0000000425007c0c */ /* 0x000fe2000bfa6270 */
[----:B------:R-:W-:Y:S01]  /*5d940*/  VIADD R73, R73, UR20 ;  /* 0x0000001449497c36 */ /* 0x000fe20008000000 */
[----:B------:R-:W1:Y:S01]  /*5d950*/  LDCU UR4, c[0x0][0x398] ;  /* 0x00007300ff0477ac */ /* 0x000e620008000800 */
[----:B------:R-:W5:Y:S03]  /*5d960*/  LDL.LU R37, [R1+0x1b68] ;  /* 0x001b680001257983 */ /* 0x000f660000300800 */
[----:B------:R-:W-:Y:S02]  /*5d970*/  SHF.R.S32.HI R76, RZ, 0x1f, R73 ;  /* 0x0000001fff4c7819 */ /* 0x000fe40000011449 */
        /* <DEDUP_REMOVED lines=9> */
[----:B------:R-:W-:Y:S01]  /*5da10*/  ISETP.LT.AND P6, PT, R67, UR4, !P5 ;  /* 0x0000000443007c0c */ /* 0x000fe2000efc1270 */
[----:B------:R-:W1:Y:S01]  /*5da20*/  LDCU UR4, c[0x0][0x398] ;  /* 0x00007300ff0477ac */ /* 0x000e620008000800 */
[----:B------:R-:W-:-:S04]  /*5da30*/  PRMT R77, R80, 0x9910, RZ ;  /* 0x00009910504d7816 */ /* 0x000fc800000000ff */
[----:B------:R-:W-:-:S07]  /*5da40*/  SHF.R.S32.HI R77, RZ, 0x8, R77 ;  /* 0x00000008ff4d7819 */ /* 0x000fce000001144d */
[----:B------:R0:W-:Y:S02]  /*5da50*/  @P6 STG.E.U8 desc[UR14][R74.64], R77 ;  /* 0x0000004d4a006986 */ /* 0x0001e4000c10110e */
[----:B0-----:R-:W-:-:S05]  /*5da60*/  IADD3 R74, P6, PT, R73, R68, RZ ;  /* 0x00000044494a7210 */ /* 0x001fca0007fde0ff */
[----:B------:R-:W-:Y:S01]  /*5da70*/  IMAD.X R75, R76, 0x1, R72, P6 ;  /* 0x000000014c4b7824 */ /* 0x000fe200030e0648 */
[----:B-1----:R-:W-:Y:S01]  /*5da80*/  ISETP.LT.AND P6, PT, R38, UR4, !P5 ;  /* 0x0000000426007c0c */ /* 0x002fe2000efc1270 */
        /* <DEDUP_REMOVED lines=12> */
[----:B---3--:R-:W-:Y:S01]  /*5db50*/  ISETP.GE.AND P5, PT, R46, UR4, PT ;  /* 0x000000042e007c0c */ /* 0x008fe2000bfa6270 */
[----:B------:R-:W-:Y:S02]  /*5db60*/  VIADD R73, R73, UR20 ;  /* 0x0000001449497c36 */ /* 0x000fe40008000000 */
[----:B------:R-:W3:Y:S01]  /*5db70*/  LDL.LU R46, [R1+0x1b6c] ;  /* 0x001b6c00012e7983 */ /* 0x000ee20000300800 */
[----:B------:R-:W0:Y:S01]  /*5db80*/  LDCU UR4, c[0x0][0x398] ;  /* 0x00007300ff0477ac */ /* 0x000e220008000800 */
[----:B----4-:R-:W-:Y:S02]  /*5db90*/  F2FP.SATFINITE.E5M2.F32.PACK_AB_MERGE_C R77, R44, R47, RZ ;  /* 0x0000002f2c4d723e */ /* 0x010fe400048060ff */
[----:B------:R-:W4:Y:S04]  /*5dba0*/  LDL.LU R47, [R1+0x668] ;  /* 0x00066800012f7983 */ /* 0x000f280000300800 */
[----:B------:R-:W4:Y:S01]  /*5dbb0*/  LDL.LU R44, [R1+0x66c] ;  /* 0x00066c00012c7983 */ /* 0x000f220000300800 */
[----:B-1----:R-:W-:-:S02]  /*5dbc0*/  SHF.R.S32.HI R76, RZ, 0x1f, R73 ;  /* 0x0000001fff4c7819 */ /* 0x002fc40000011449 */
[----:B------:R-:W-:-:S05]  /*5dbd0*/  IADD3 R74, P6, PT, R73, R2, RZ ;  /* 0x00000002494a7210 */ /* 0x000fca0007fde0ff */
[----:B------:R-:W-:Y:S01]  /*5dbe0*/  IMAD.X R75, R76, 0x1, R0, P6 ;  /* 0x000000014c4b7824 */ /* 0x000fe200030e0600 */
[----:B0-----:R-:W-:Y:S01]  /*5dbf0*/  ISETP.LT.AND P6, PT, R66, UR6, !P5 ;  /* 0x0000000642007c0c */ /* 0x001fe2000efc1270 */
[----:B------:R-:W0:Y:S01]  /*5dc00*/  LDCU UR6, c[0x0][0x398] ;  /* 0x00007300ff0677ac */ /* 0x000e220008000800 */
[----:B--2---:R-:W-:Y:S02]  /*5dc10*/  F2FP.SATFINITE.E5M2.F32.PACK_AB_MERGE_C R80, R42, R45, RZ ;  /* 0x0000002d2a50723e */ /* 0x004fe400048060ff */
[----:B------:R-:W2:Y:S04]  /*5dc20*/  LDL.LU R45, [R1+0x468] ;  /* 0x00046800012d7983 */ /* 0x000ea80000300800 */
[----:B------:R-:W2:Y:S05]  /*5dc30*/  LDL.LU R42, [R1+0x46c] ;  /* 0x00046c00012a7983 */ /* 0x000eaa0000300800 */
[----:B------:R1:W-:Y:S02]  /*5dc40*/  @P6 STG.E.U8 desc[UR14][R74.64], R77 ;  /* 0x0000004d4a006986 */ /* 0x0003e4000c10110e */
[----:B-1----:R-:W-:-:S02]  /*5dc50*/  IADD3 R74, P6, PT, R73, R3, RZ ;  /* 0x00000003494a7210 */ /* 0x002fc40007fde0ff */
[----:B-----5:R-:W-:Y:S02]  /*5dc60*/  F2FP.SATFINITE.E5M2.F32.PACK_AB_MERGE_C R79, R40, R43, RZ ;  /* 0x0000002b284f723e */ /* 0x020fe400048060ff */
[----:B------:R-:W5:Y:S04]  /*5dc70*/  LDL.LU R43, [R1+0x268] ;  /* 0x00026800012b7983 */ /* 0x000f680000300800 */
[----:B------:R-:W5:Y:S01]  /*5dc80*/  LDL.LU R40, [R1+0x26c] ;  /* 0x00026c0001287983 */ /* 0x000f620000300800 */
[----:B------:R-:W-:Y:S01]  /*5dc90*/  IMAD.X R75, R76, 0x1, R71, P6 ;  /* 0x000000014c4b7824 */ /* 0x000fe200030e0647 */
[----:B------:R-:W-:Y:S01]  /*5dca0*/  ISETP.LT.AND P6, PT, R67, UR4, !P5 ;  /* 0x0000000443007c0c */ /* 0x000fe2000efc1270 */
[----:B------:R-:W1:Y:S01]  /*5dcb0*/  LDCU UR4, c[0x0][0x398] ;  /* 0x00007300ff0477ac */ /* 0x000e620008000800 */
[----:B------:R-:W-:-:S02]  /*5dcc0*/  F2FP.SATFINITE.E5M2.F32.PACK_AB_MERGE_C R78, R39, R41, RZ ;  /* 0x00000029274e723e */ /* 0x000fc400048060ff */
[----:B------:R-:W5:Y:S04]  /*5dcd0*/  LDL.LU R41, [R1+0x68] ;  /* 0x0000680001297983 */ /* 0x000f680000300800 */
[----:B------:R-:W5:Y:S05]  /*5dce0*/  LDL.LU R39, [R1+0x6c] ;  /* 0x00006c0001277983 */ /* 0x000f6a0000300800 */
[----:B------:R0:W-:Y:S02]  /*5dcf0*/  @P6 STG.E.U8 desc[UR14][R74.64], R80 ;  /* 0x000000504a006986 */ /* 0x0001e4000c10110e */
[----:B0-----:R-:W-:-:S05]  /*5dd00*/  IADD3 R74, P6, PT, R73, R68, RZ ;  /* 0x00000044494a7210 */ /* 0x001fca0007fde0ff */
[----:B------:R-:W-:Y:S01]  /*5dd10*/  IMAD.X R75, R76, 0x1, R72, P6 ;  /* 0x000000014c4b7824 */ /* 0x000fe200030e0648 */
[----:B-1----:R-:W-:Y:S01]  /*5dd20*/  ISETP.LT.AND P6, PT, R38, UR4, !P5 ;  /* 0x0000000426007c0c */ /* 0x002fe2000efc1270 */
        /* <DEDUP_REMOVED lines=128> */
[----:B-1----:R-:W-:-:S05]  /*5e530*/  IADD3 R74, P6, PT, R73, R3, RZ ;  /* 0x00000003494a7210 */ /* 0x002fca0007fde0ff */
[----:B------:R-:W-:Y:S01]  /*5e540*/  IMAD.X R75, R76, 0x1, R71, P6 ;  /* 0x000000014c4b7824 */ /* 0x000fe200030e0647 */
[----:B-----5:R-:W-:Y:S02]  /*5e550*/  F2FP.SATFINITE.E5M2.F32.PACK_AB_MERGE_C R79, R40, R43, RZ ;  /* 0x0000002b284f723e */ /* 0x020fe400048060ff */
[----:B------:R-:W5:Y:S04]  /*5e560*/  LDL.LU R43, [R1+0x278] ;  /* 0x00027800012b7983 */ /* 0x000f680000300800 */
[----:B------:R-:W5:Y:S01]  /*5e570*/  LDL.LU R40, [R1+0x27c] ;  /* 0x00027c0001287983 */ /* 0x000f620000300800 */
[----:B------:R-:W-:Y:S01]  /*5e580*/  ISETP.LT.AND P6, PT, R67, UR4, !P5 ;  /* 0x0000000443007c0c */ /* 0x000fe2000efc1270 */
[----:B------:R-:W1:-:S12]  /*5e590*/  LDCU UR4, c[0x0][0x398] ;  /* 0x00007300ff0477ac */ /* 0x000e580008000800 */
[----:B------:R0:W-:Y:S01]  /*5e5a0*/  @P6 STG.E.U8 desc[UR14][R74.64], R80 ;  /* 0x000000504a006986 */ /* 0x0001e2000c10110e */
[----:B------:R-:W-:-:S03]  /*5e5b0*/  F2FP.SATFINITE.E5M2.F32.PACK_AB_MERGE_C R78, R39, R41, RZ ;  /* 0x00000029274e723e */ /* 0x000fc600048060ff */
[----:B------:R-:W5:Y:S04]  /*5e5c0*/  LDL.LU R41, [R1+0x78] ;  /* 0x0000780001297983 */ /* 0x000f680000300800 */
[----:B------:R-:W5:Y:S01]  /*5e5d0*/  LDL.LU R39, [R1+0x7c] ;  /* 0x00007c0001277983 */ /* 0x000f620000300800 */
        /* <DEDUP_REMOVED lines=11> */
[----:B------:R-:W-:Y:S02]  /*5e690*/  VIADD R73, R73, UR20 ;  /* 0x0000001449497c36 */ /* 0x000fe40008000000 */
[----:B------:R-:W5:Y:S01]  /*5e6a0*/  LDL.LU R37, [R1+0x1b80] ;  /* 0x001b800001257983 */ /* 0x000f620000300800 */
[----:B------:R-:W1:Y:S02]  /*5e6b0*/  LDCU UR4, c[0x0][0x398] ;  /* 0x00007300ff0477ac */ /* 0x000e640008000800 */
        /* <DEDUP_REMOVED lines=33> */
[----:B------:R-:W0:Y:S02]  /*5e8d0*/  LDCU UR4, c[0x0][0x398] ;  /* 0x00007300ff0477ac */ /* 0x000e240008000800 */
[----:B-1----:R-:W-:Y:S02]  /*5e8e0*/  SHF.R.S32.HI R76, RZ, 0x1f, R73 ;  /* 0x0000001fff4c7819 */ /* 0x002fe40000011449 */
[----:B------:R-:W-:Y:S02]  /*5e8f0*/  IADD3 R74, P6, PT, R73, R2, RZ ;  /* 0x00000002494a7210 */ /* 0x000fe40007fde0ff */
[----:B----4-:R-:W-:-:S02]  /*5e900*/  F2FP.SATFINITE.E5M2.F32.PACK_AB_MERGE_C R77, R44, R47, RZ ;  /* 0x0000002f2c4d723e */ /* 0x010fc400048060ff */
[----:B------:R-:W4:Y:S04]  /*5e910*/  LDL.LU R47, [R1+0x680] ;  /* 0x00068000012f7983 */ /* 0x000f280000300800 */
[----:B------:R-:W4:Y:S01]  /*5e920*/  LDL.LU R44, [R1+0x684] ;  /* 0x00068400012c7983 */ /* 0x000f220000300800 */
        /* <DEDUP_REMOVED lines=80> */
[----:B------:R-:W-:Y:S01]  /*5ee30*/  ISETP.LT.AND P6, PT, R67, UR4, !P5 ;  /* 0x0000000443007c0c */ /* 0x000fe2000efc1270 */
[----:B------:R-:W1:Y:S01]  /*5ee40*/  LDCU UR4, c[0x0][0x398] ;  /* 0x00007300ff0477ac */ /* 0x000e620008000800 */
[----:B-----5:R-:W-:Y:S02]  /*5ee50*/  F2FP.SATFINITE.E5M2.F32.PACK_AB_MERGE_C R79, R40, R43, RZ ;  /* 0x0000002b284f723e */ /* 0x020fe400048060ff */
[----:B------:R-:W5:Y:S04]  /*5ee60*/  LDL.LU R43, [R1+0x288] ;  /* 0x00028800012b7983 */ /* 0x000f680000300800 */
[----:B------:R-:W5:Y:S05]  /*5ee70*/  LDL.LU R40, [R1+0x28c] ;  /* 0x00028c0001287983 */ /* 0x000f6a0000300800 */
[----:B------:R0:W-:Y:S02]  /*5ee80*/  @P6 STG.E.U8 desc[UR14][R74.64], R80 ;  /* 0x000000504a006986 */ /* 0x0001e4000c10110e */
[----:B0-----:R-:W-:-:S02]  /*5ee90*/  IADD3 R74, P6, PT, R73, R68, RZ ;  /* 0x00000044494a7210 */ /* 0x001fc40007fde0ff */
[----:B------:R-:W-:Y:S02]  /*5eea0*/  F2FP.SATFINITE.E5M2.F32.PACK_AB_MERGE_C R78, R39, R41, RZ ;  /* 0x00000029274e723e */ /* 0x000fe400048060ff */
[----:B------:R-:W5:Y:S04]  /*5eeb0*/  LDL.LU R41, [R1+0x88] ;  /* 0x0000880001297983 */ /* 0x000f680000300800 */
[----:B------:R-:W5:Y:S01]  /*5eec0*/  LDL.LU R39, [R1+0x8c] ;  /* 0x00008c0001277983 */ /* 0x000f620000300800 */
        /* <DEDUP_REMOVED lines=48> */
[----:B------:R-:W-:-:S05]  /*5f1d0*/  IADD3 R74, P6, PT, R73, R2, RZ ;  /* 0x00000002494a7210 */ /* 0x000fca0007fde0ff */
[----:B------:R-:W-:Y:S01]  /*5f1e0*/  IMAD.X R75, R76, 0x1, R0, P6 ;  /* 0x000000014c4b7824 */ /* 0x000fe200030e0600 */
[----:B----4-:R-:W-:Y:S02]  /*5f1f0*/  F2FP.SATFINITE.E5M2.F32.PACK_AB_MERGE_C R77, R44, R47, RZ ;  /* 0x0000002f2c4d723e */ /* 0x010fe400048060ff */
[----:B------:R-:W4:Y:S04]  /*5f200*/  LDL.LU R47, [R1+0x690] ;  /* 0x00069000012f7983 */ /* 0x000f280000300800 */
[----:B------:R-:W4:Y:S01]  /*5f210*/  LDL.LU R44, [R1+0x694] ;  /* 0x00069400012c7983 */ /* 0x000f220000300800 */
[----:B0-----:R-:W-:Y:S01]  /*5f220*/  ISETP.LT.AND P6, PT, R66, UR6, !P5 ;  /* 0x0000000642007c0c */ /* 0x001fe2000efc1270 */
[----:B------:R-:W0:Y:S01]  /*5f230*/  LDCU UR6, c[0x0][0x398] ;  /* 0x00007300ff0677ac */ /* 0x000e220008000800 */
[----:B--2---:R-:W-:-:S02]  /*5f240*/  F2FP.SATFINITE.E5M2.F32.PACK_AB_MERGE_C R80, R42, R45, RZ ;  /* 0x0000002d2a50723e */ /* 0x004fc400048060ff */
        /* <DEDUP_REMOVED lines=61> */
[----:B------:R-:W2:Y:S02]  /*5f620*/  LDCU UR4, c[0x0][0x398] ;  /* 0x00007300ff0477ac */ /* 0x000ea40008000800 */
[----:B-1----:R-:W-:Y:S02]  /*5f630*/  SHF.R.S32.HI R76, RZ, 0x1f, R73 ;  /* 0x0000001fff4c7819 */ /* 0x002fe40000011449 */
[----:B------:R-:W-:-:S05]  /*5f640*/  IADD3 R74, P6, PT, R73, R2, RZ ;  /* 0x00000002494a7210 */ /* 0x000fca0007fde0ff */
[----:B------:R-:W-:Y:S01]  /*5f650*/  IMAD.X R75, R76, 0x1, R0, P6 ;  /* 0x000000014c4b7824 */ /* 0x000fe200030e0600 */
[----:B0-----:R-:W-:Y:S01]  /*5f660*/  ISETP.LT.AND P6, PT, R66, UR6, !P5 ;  /* 0x0000000642007c0c */ /* 0x001fe2000efc1270 */
[----:B------:R-:W0:Y:S01]  /*5f670*/  LDCU UR6, c[0x0][0x398] ;  /* 0x00007300ff0677ac */ /* 0x000e220008000800 */
[----:B----4-:R-:W-:Y:S02]  /*5f680*/  F2FP.SATFINITE.E5M2.F32.PACK_AB_MERGE_C R77, R44, R47, RZ ;  /* 0x0000002f2c4d723e */ /* 0x010fe400048060ff */
[----:B------:R-:W4:Y:S04]  /*5f690*/  LDL.LU R47, [R1+0x698] ;  /* 0x00069800012f7983 */ /* 0x000f280000300800 */
[----:B------:R-:W4:Y:S01]  /*5f6a0*/  LDL.LU R44, [R1+0x69c] ;  /* 0x00069c00012c7983 */ /* 0x000f220000300800 */
[----:B--2---:R-:W-:-:S03]  /*5f6b0*/  F2FP.SATFINITE.E5M2.F32.PACK_AB_MERGE_C R80, R42, R45, RZ ;  /* 0x0000002d2a50723e */ /* 0x004fc600048060ff */
[----:B------:R-:W2:Y:S04]  /*5f6c0*/  LDL.LU R45, [R1+0x498] ;  /* 0x00049800012d7983 */ /* 0x000ea80000300800 */
[----:B------:R-:W2:Y:S04]  /*5f6d0*/  LDL.LU R42, [R1+0x49c] ;  /* 0x00049c00012a7983 */ /* 0x000ea80000300800 */
        /* <DEDUP_REMOVED lines=67> */
[----:B------:R-:W4:Y:S05]  /*5fb10*/  LDL.LU R44, [R1+0x6a4] ;  /* 0x0006a400012c7983 */ /* 0x000f2a0000300800 */
[----:B------:R1:W-:Y:S01]  /*5fb20*/  @P6 STG.E.U8 desc[UR14][R74.64], R77 ;  /* 0x0000004d4a006986 */ /* 0x0003e2000c10110e */
[----:B--2---:R-:W-:-:S03]  /*5fb30*/  F2FP.SATFINITE.E5M2.F32.PACK_AB_MERGE_C R80, R42, R45, RZ ;  /* 0x0000002d2a50723e */ /* 0x004fc600048060ff */
[----:B------:R-:W2:Y:S04]  /*5fb40*/  LDL.LU R45, [R1+0x4a0] ;  /* 0x0004a000012d7983 */ /* 0x000ea80000300800 */
[----:B------:R-:W2:Y:S01]  /*5fb50*/  LDL.LU R42, [R1+0x4a4] ;  /* 0x0004a400012a7983 */ /* 0x000ea20000300800 */
        /* <DEDUP_REMOVED lines=56> */
[----:B------:R-:W-:Y:S01]  /*5fee0*/  VIADD R73, R73, UR20 ;  /* 0x0000001449497c36 */ /* 0x000fe20008000000 */
[----:B------:R-:W3:Y:S01]  /*5fef0*/  LDCU UR4, c[0x0][0x398] ;  /* 0x00007300ff0477ac */ /* 0x000ee20008000800 */
[----:B------:R-:W5:Y:S03]  /*5ff00*/  LDL.LU R46, [R1+0x1bac] ;  /* 0x001bac00012e7983 */ /* 0x000f660000300800 */
        /* <DEDUP_REMOVED lines=14> */
[----:B---3--:R-:W-:Y:S01]  /*5fff0*/  ISETP.LT.AND P6, PT, R67, UR4, !P5 ;  /* 0x0000000443007c0c */ /* 0x008fe2000efc1270 */
[----:B------:R-:W1:Y:S01]  /*60000*/  LDCU UR4, c[0x0][0x398] ;  /* 0x00007300ff0477ac */ /* 0x000e620008000800 */
[----:B-----5:R-:W-:Y:S02]  /*60010*/  F2FP.SATFINITE.E5M2.F32.PACK_AB_MERGE_C R79, R40, R43, RZ ;  /* 0x0000002b284f723e */ /* 0x020fe400048060ff */
[----:B------:R-:W3:Y:S04]  /*60020*/  LDL.LU R43, [R1+0x2a8] ;  /* 0x0002a800012b7983 */ /* 0x000ee80000300800 */
[----:B------:R-:W3:Y:S05]  /*60030*/  LDL.LU R40, [R1+0x2ac] ;  /* 0x0002ac0001287983 */ /* 0x000eea0000300800 */
[----:B------:R5:W-:Y:S02]  /*60040*/  @P6 STG.E.U8 desc[UR14][R74.64], R80 ;  /* 0x000000504a006986 */ /* 0x000be4000c10110e */
[----:B-----5:R-:W-:-:S02]  /*60050*/  IADD3 R74, P6, PT, R73, R68, RZ ;  /* 0x00000044494a7210 */ /* 0x020fc40007fde0ff */
[----:B------:R-:W-:Y:S02]  /*60060*/  F2FP.SATFINITE.E5M2.F32.PACK_AB_MERGE_C R78, R39, R41, RZ ;  /* 0x00000029274e723e */ /* 0x000fe400048060ff */
[----:B------:R-:W5:Y:S04]  /*60070*/  LDL.LU R41, [R1+0xa8] ;  /* 0x0000a80001297983 */ /* 0x000f680000300800 */
[----:B------:R-:W5:Y:S01]  /*60080*/  LDL.LU R39, [R1+0xac] ;  /* 0x0000ac0001277983 */ /* 0x000f620000300800 */
[----:B------:R-:W-:Y:S01]  /*60090*/  IMAD.X R75, R76, 0x1, R72, P6 ;  /* 0x000000014c4b7824 */ /* 0x000fe200030e0648 */
[----:B-1----:R-:W-:Y:S01]  /*600a0*/  ISETP.LT.AND P6, PT, R38, UR4, !P5 ;  /* 0x0000000426007c0c */ /* 0x002fe2000efc1270 */
[----:B------:R-:W1:Y:S01]  /*600b0*/  LDCU UR4, c[0x0][0x39c] ;  /* 0x00007380ff0477ac */ /* 0x000e620008000800 */
[----:B0-----:R-:W-:Y:S01]  /*600c0*/  ISETP.LT.AND P5, PT, R36, UR6, !P5 ;  /* 0x0000000624007c0c */ /* 0x001fe2000efa1270 */
[----:B------:R-:W0:Y:S10]  /*600d0*/  LDCU UR6, c[0x0][0x398] ;  /* 0x00007300ff0677ac */ /* 0x000e340008000800 */
[----:B------:R0:W-:Y:S02]  /*600e0*/  @P6 STG.E.U8 desc[UR14][R74.64], R79 ;  /* 0x0000004f4a006986 */ /* 0x0001e4000c10110e */
[----:B0-----:R-:W-:-:S05]  /*600f0*/  IADD3 R74, P6, PT, R73, R70, RZ ;  /* 0x00000046494a7210 */ /* 0x001fca0007fde0ff */
[----:B------:R-:W-:-:S05]  /*60100*/  IMAD.X R75, R76, 0x1, R69, P6 ;  /* 0x000000014c4b7824 */ /* 0x000fca00030e0645 */
[----:B------:R0:W-:Y:S01]  /*60110*/  @P5 STG.E.U8 desc[UR14][R74.64], R78 ;  /* 0x0000004e4a005986 */ /* 0x0001e2000c10110e */
[----:B-1----:R-:W-:Y:S01]  /*60120*/  ISETP.GE.AND P5, PT, R37, UR4, PT ;  /* 0x0000000425007c0c */ /* 0x002fe2000bfa6270 */
[----:B------:R-:W-:Y:S01]  /*60130*/  VIADD R73, R73, UR20 ;  /* 0x0000001449497c36 */ /* 0x000fe20008000000 */
[----:B------:R-:W1:Y:S01]  /*60140*/  LDCU UR4, c[0x0][0x398] ;  /* 0x00007300ff0477ac */ /* 0x000e620008000800 */
[----:B------:R-:W5:Y:S03]  /*60150*/  LDL.LU R37, [R1+0x1bb0] ;  /* 0x001bb00001257983 */ /* 0x000f660000300800 */
[----:B------:R-:W-:Y:S02]  /*60160*/  SHF.R.S32.HI R76, RZ, 0x1f, R73 ;  /* 0x0000001fff4c7819 */ /* 0x000fe40000011449 */
[----:B0-----:R-:W-:-:S05]  /*60170*/  IADD3 R74, P6, PT, R73, R2, RZ ;  /* 0x00000002494a7210 */ /* 0x001fca0007fde0ff */
[----:B------:R-:W-:Y:S01]  /*60180*/  IMAD.X R75, R76, 0x1, R0, P6 ;  /* 0x000000014c4b7824 */ /* 0x000fe200030e0600 */
[----:B------:R-:W-:Y:S01]  /*60190*/  ISETP.LT.AND P6, PT, R66, UR6, !P5 ;  /* 0x0000000642007c0c */ /* 0x000fe2000efc1270 */
[----:B------:R-:W0:Y:S01]  /*601a0*/  LDCU UR6, c[0x0][0x398] ;  /* 0x00007300ff0677ac */ /* 0x000e220008000800 */
[----:B------:R-:W-:-:S04]  /*601b0*/  PRMT R77, R77, 0x9910, RZ ;  /* 0x000099104d4d7816 */ /* 0x000fc800000000ff */
[----:B------:R-:W-:-:S07]  /*601c0*/  SHF.R.S32.HI R77, RZ, 0x8, R77 ;  /* 0x00000008ff4d7819 */ /* 0x000fce000001144d */
        /* <DEDUP_REMOVED lines=11> */
[----:B------:R-:W0:Y:S01]  /*60280*/  LDCU UR4, c[0x0][0x39c] ;  /* 0x00007380ff0477ac */ /* 0x000e220008000800 */
[----:B------:R-:W-:Y:S02]  /*60290*/  PRMT R77, R79, 0x9910, RZ ;  /* 0x000099104f4d7816 */ /* 0x000fe400000000ff */
[----:B------:R-:W-:Y:S02]  /*602a0*/  PRMT R78, R78, 0x9910, RZ ;  /* 0x000099104e4e7816 */ /* 0x000fe400000000ff */
[----:B------:R-:W-:Y:S02]  /*602b0*/  SHF.R.S32.HI R77, RZ, 0x8, R77 ;  /* 0x00000008ff4d7819 */ /* 0x000fe4000001144d */
[----:B------:R-:W-:Y:S01]  /*602c0*/  ISETP.LT.AND P5, PT, R36, UR6, !P5 ;  /* 0x0000000624007c0c */ /* 0x000fe2000efa1270 */
[----:B------:R-:W1:Y:S04]  /*602d0*/  LDCU UR6, c[0x0][0x398] ;  /* 0x00007300ff0677ac */ /* 0x000e680008000800 */
[----:B------:R0:W-:Y:S02]  /*602e0*/  @P6 STG.E.U8 desc[UR14][R74.64], R77 ;  /* 0x0000004d4a006986 */ /* 0x0001e4000c10110e */
[----:B0-----:R-:W-:Y:S01]  /*602f0*/  IADD3 R74, P6, PT, R73, R70, RZ ;  /* 0x00000046494a7210 */ /* 0x001fe20007fde0ff */
[----:B------:R-:W-:-:S04]  /*60300*/  IMAD.MOV.U32 R77, RZ, RZ, R78 ;  /* 0x000000ffff4d7224 */ /* 0x000fc800078e004e */
[----:B------:R-:W-:Y:S01]  /*60310*/  IMAD.X R75, R76, 0x1, R69, P6 ;  /* 0x000000014c4b7824 */ /* 0x000fe200030e0645 */
[----:B------:R-:W-:-:S05]  /*60320*/  SHF.R.S32.HI R76, RZ, 0x8, R77 ;  /* 0x00000008ff4c7819 */ /* 0x000fca000001144d */
[----:B------:R0:W-:Y:S01]  /*60330*/  @P5 STG.E.U8 desc[UR14][R74.64], R76 ;  /* 0x0000004c4a005986 */ /* 0x0001e2000c10110e */
[----:B------:R-:W-:Y:S01]  /*60340*/  ISETP.GE.AND P5, PT, R46, UR4, PT ;  /* 0x000000042e007c0c */ /* 0x000fe2000bfa6270 */
[----:B------:R-:W-:Y:S01]  /*60350*/  VIADD R73, R73, UR20 ;  /* 0x0000001449497c36 */ /* 0x000fe20008000000 */
[----:B------:R-:W2:Y:S01]  /*60360*/  LDCU UR4, c[0x0][0x398] ;  /* 0x00007300ff0477ac */ /* 0x000ea20008000800 */
[----:B------:R-:W5:Y:S03]  /*60370*/  LDL.LU R46, [R1+0x1bb4] ;  /* 0x001bb400012e7983 */ /* 0x000f660000300800 */
[----:B0-----:R-:W-:Y:S02]  /*60380*/  SHF.R.S32.HI R76, RZ, 0x1f, R73 ;  /* 0x0000001fff4c7819 */ /* 0x001fe40000011449 */
[----:B------:R-:W-:-:S05]  /*60390*/  IADD3 R74, P6, PT, R73, R2, RZ ;  /* 0x00000002494a7210 */ /* 0x000fca0007fde0ff */
[----:B------:R-:W-:Y:S01]  /*603a0*/  IMAD.X R75, R76, 0x1, R0, P6 ;  /* 0x000000014c4b7824 */ /* 0x000fe200030e0600 */
[----:B-1----:R-:W-:Y:S01]  /*603b0*/  ISETP.LT.AND P6, PT, R66, UR6, !P5 ;  /* 0x0000000642007c0c */ /* 0x002fe2000efc1270 */
        /* <DEDUP_REMOVED lines=12> */
[----:B---3--:R-:W-:Y:S02]  /*60480*/  F2FP.SATFINITE.E5M2.F32.PACK_AB_MERGE_C R79, R40, R43, RZ ;  /* 0x0000002b284f723e */ /* 0x008fe400048060ff */
[----:B------:R-:W3:Y:S04]  /*60490*/  LDL.LU R43, [R1+0x2b0] ;  /* 0x0002b000012b7983 */ /* 0x000ee80000300800 */
[----:B------:R-:W3:Y:S05]  /*604a0*/  LDL.LU R40, [R1+0x2b4] ;  /* 0x0002b40001287983 */ /* 0x000eea0000300800 */
        /* <DEDUP_REMOVED lines=117> */
[----:B------:R-:W-:Y:S01]  /*60c00*/  SHF.R.S32.HI R76, RZ, 0x8, R77 ;  /* 0x00000008ff4c7819 */ /* 0x000fe2000001144d */
[----:B------:R-:W-:-:S04]  /*60c10*/  VIADD R73, R73, UR20 ;  /* 0x0000001449497c36 */ /* 0x000fc80008000000 */
[----:B------:R0:W-:Y:S01]  /*60c20*/  @P5 STG.E.U8 desc[UR14][R74.64], R76 ;  /* 0x0000004c4a005986 */ /* 0x0001e2000c10110e */
[----:B------:R-:W-:Y:S01]  /*60c30*/  ISETP.GE.AND P5, PT, R46, UR4, PT ;  /* 0x000000042e007c0c */ /* 0x000fe2000bfa6270 */
[----:B------:R-:W1:Y:S02]  /*60c40*/  LDCU UR4, c[0x0][0x398] ;  /* 0x00007300ff0477ac */ /* 0x000e640008000800 */
[----:B------:R-:W5:Y:S01]  /*60c50*/  LDL.LU R46, [R1+0x1bc8] ;  /* 0x001bc800012e7983 */ /* 0x000f620000300800 */
        /* <DEDUP_REMOVED lines=93> */
[----:B------:R-:W5:Y:S01]  /*61230*/  LDL.LU R41, [R1+0xc8] ;  /* 0x0000c80001297983 */ /* 0x000f620000300800 */
[----:B------:R-:W-:-:S03]  /*61240*/  IMAD.X R75, R76, 0x1, R72, P6 ;  /* 0x000000014c4b7824 */ /* 0x000fc600030e0648 */
[----:B------:R-:W5:Y:S01]  /*61250*/  LDL.LU R39, [R1+0xcc] ;  /* 0x0000cc0001277983 */ /* 0x000f620000300800 */
        /* <DEDUP_REMOVED lines=137> */
[----:B0-----:R-:W-:-:S05]  /*61af0*/  IADD3 R74, P6, PT, R73, R68, RZ ;  /* 0x00000044494a7210 */ /* 0x001fca0007fde0ff */
[----:B------:R-:W-:Y:S01]  /*61b00*/  IMAD.X R75, R76, 0x1, R72, P6 ;  /* 0x000000014c4b7824 */ /* 0x000fe200030e0648 */
[----:B-----5:R-:W-:Y:S02]  /*61b10*/  F2FP.SATFINITE.E5M2.F32.PACK_AB_MERGE_C R78, R39, R41, RZ ;  /* 0x00000029274e723e */ /* 0x020fe400048060ff */
[----:B------:R-:W5:Y:S01]  /*61b20*/  LDL.LU R41, [R1+0xd8] ;  /* 0x0000d80001297983 */ /* 0x000f620000300800 */
[----:B-1----:R-:W-:Y:S01]  /*61b30*/  ISETP.LT.AND P6, PT, R38, UR4, !P5 ;  /* 0x0000000426007c0c */ /* 0x002fe2000efc1270 */
[----:B------:R-:W0:Y:S02]  /*61b40*/  LDCU UR4, c[0x0][0x39c] ;  /* 0x00007380ff0477ac */ /* 0x000e240008000800 */
[----:B------:R-:W5:Y:S01]  /*61b50*/  LDL.LU R39, [R1+0xdc] ;  /* 0x0000dc0001277983 */ /* 0x000f620000300800 */
[----:B------:R-:W-:Y:S01]  /*61b60*/  ISETP.LT.AND P5, PT, R36, UR6, !P5 ;  /* 0x0000000624007c0c */ /* 0x000fe2000efa1270 */
[----:B------:R-:W1:Y:S08]  /*61b70*/  LDCU UR6, c[0x0][0x398] ;  /* 0x00007300ff0677ac */ /* 0x000e700008000800 */
        /* <DEDUP_REMOVED lines=40> */
[----:B------:R-:W2:Y:S02]  /*61e00*/  LDCU UR4, c[0x0][0x398] ;  /* 0x00007300ff0477ac */ /* 0x000ea40008000800 */
        /* <DEDUP_REMOVED lines=16> */
[----:B------:R-:W1:-:S12]  /*61f10*/  LDCU UR4, c[0x0][0x398] ;  /* 0x00007300ff0477ac */ /* 0x000e580008000800 */
[----:B------:R0:W-:Y:S01]  /*61f20*/  @P6 STG.E.U8 desc[UR14][R74.64], R80 ;  /* 0x000000504a006986 */ /* 0x0001e2000c10110e */
[----:B---3--:R-:W-:-:S03]  /*61f30*/  F2FP.SATFINITE.E5M2.F32.PACK_AB_MERGE_C R79, R40, R43, RZ ;  /* 0x0000002b284f723e */ /* 0x008fc600048060ff */
[----:B------:R-:W3:Y:S04]  /*61f40*/  LDL.LU R43, [R1+0x2e0] ;  /* 0x0002e000012b7983 */ /* 0x000ee80000300800 */
[----:B------:R-:W3:Y:S01]  /*61f50*/  LDL.LU R40, [R1+0x2e4] ;  /* 0x0002e40001287983 */ /* 0x000ee20000300800 */
[----:B0-----:R-:W-:-:S05]  /*61f60*/  IADD3 R74, P6, PT, R73, R68, RZ ;  /* 0x00000044494a7210 */ /* 0x001fca0007fde0ff */
[----:B------:R-:W-:Y:S01]  /*61f70*/  IMAD.X R75, R76, 0x1, R72, P6 ;  /* 0x000000014c4b7824 */ /* 0x000fe200030e0648 */
[----:B-1----:R-:W-:Y:S01]  /*61f80*/  ISETP.LT.AND P6, PT, R38, UR4, !P5 ;  /* 0x0000000426007c0c */ /* 0x002fe2000efc1270 */
[----:B------:R-:W0:Y:S01]  /*61f90*/  LDCU UR4, c[0x0][0x39c] ;  /* 0x00007380ff0477ac */ /* 0x000e220008000800 */
[----:B------:R-:W-:Y:S01]  /*61fa0*/  ISETP.LT.AND P5, PT, R36, UR6, !P5 ;  /* 0x0000000624007c0c */ /* 0x000fe2000efa1270 */
[----:B------:R-:W1:Y:S01]  /*61fb0*/  LDCU UR6, c[0x0][0x398] ;  /* 0x00007300ff0677ac */ /* 0x000e620008000800 */
[----:B-----5:R-:W-:Y:S02]  /*61fc0*/  F2FP.SATFINITE.E5M2.F32.PACK_AB_MERGE_C R78, R39, R41, RZ ;  /* 0x00000029274e723e */ /* 0x020fe400048060ff */
[----:B------:R-:W5:Y:S04]  /*61fd0*/  LDL.LU R41, [R1+0xe0] ;  /* 0x0000e00001297983 */ /* 0x000f680000300800 */
[----:B------:R-:W5:Y:S04]  /*61fe0*/  LDL.LU R39, [R1+0xe4] ;  /* 0x0000e40001277983 */ /* 0x000f680000300800 */
        /* <DEDUP_REMOVED lines=247> */
[----:B------:R-:W-:-:S02]  /*62f60*/  IMAD.MOV.U32 R77, RZ, RZ, R78 ;  /* 0x000000ffff4d7224 */ /* 0x000fc400078e004e */
[----:B------:R-:W-:Y:S02]  /*62f70*/  VIADD R73, R73, UR20 ;  /* 0x0000001449497c36 */ /* 0x000fe40008000000 */
[----:B------:R-:W-:Y:S01]  /*62f80*/  IMAD.X R75, R76, 0x1, R69, P6 ;  /* 0x000000014c4b7824 */ /* 0x000fe200030e0645 */
[----:B------:R-:W-:-:S05]  /*62f90*/  SHF.R.S32.HI R76, RZ, 0x8, R77 ;  /* 0x00000008ff4c7819 */ /* 0x000fca000001144d */
[----:B------:R0:W-:Y:S01]  /*62fa0*/  @P5 STG.E.U8 desc[UR14][R74.64], R76 ;  /* 0x0000004c4a005986 */ /* 0x0001e2000c10110e */
[----:B------:R-:W-:Y:S01]  /*62fb0*/  ISETP.GE.AND P5, PT, R46, UR4, PT ;  /* 0x000000042e007c0c */ /* 0x000fe2000bfa6270 */
[----:B------:R-:W1:Y:S01]  /*62fc0*/  LDCU UR4, c[0x0][0x398] ;  /* 0x00007300ff0477ac */ /* 0x000e620008000800 */
[----:B0-----:R-:W-:Y:S02]  /*62fd0*/  SHF.R.S32.HI R76, RZ, 0x1f, R73 ;  /* 0x0000001fff4c7819 */ /* 0x001fe40000011449 */
[----:B------:R-:W-:-:S05]  /*62fe0*/  IADD3 R74, P6, PT, R73, R2, RZ ;  /* 0x00000002494a7210 */ /* 0x000fca0007fde0ff */
[----:B------:R-:W-:Y:S01]  /*62ff0*/  IMAD.X R75, R76, 0x1, R0, P6 ;  /* 0x000000014c4b7824 */ /* 0x000fe200030e0600 */
[----:B-1----:R-:W-:Y:S01]  /*63000*/  ISETP.LT.AND P6, PT, R66, UR6, !P5 ;  /* 0x0000000642007c0c */ /* 0x002fe2000efc1270 */
[----:B------:R-:W0:Y:S01]  /*63010*/  LDCU UR6, c[0x0][0x398] ;  /* 0x00007300ff0677ac */ /* 0x000e220008000800 */
[----:B----4-:R-:W-:Y:S02]  /*63020*/  F2FP.SATFINITE.E5M2.F32.PACK_AB_MERGE_C R77, R44, R47, RZ ;  /* 0x0000002f2c4d723e */ /* 0x010fe400048060ff */
[----:B------:R-:W4:Y:S09]  /*63030*/  LDL.LU R44, [R1+0x1c04] ;  /* 0x001c0400012c7983 */ /* 0x000f320000300800 */
[----:B------:R1:W-:Y:S02]  /*63040*/  @P6 STG.E.U8 desc[UR14][R74.64], R77 ;  /* 0x0000004d4a006986 */ /* 0x0003e4000c10110e */
[----:B-1----:R-:W-:-:S02]  /*63050*/  IADD3 R74, P6, PT, R73, R3, RZ ;  /* 0x00000003494a7210 */ /* 0x002fc40007fde0ff */
[----:B--2---:R-:W-:Y:S02]  /*63060*/  F2FP.SATFINITE.E5M2.F32.PACK_AB_MERGE_C R80, R42, R45, RZ ;  /* 0x0000002d2a50723e */ /* 0x004fe400048060ff */
[----:B------:R-:W2:Y:S04]  /*63070*/  LDL.LU R45, [R1+0x500] ;  /* 0x00050000012d7983 */ /* 0x000ea80000300800 */
[----:B------:R-:W2:Y:S01]  /*63080*/  LDL.LU R42, [R1+0x504] ;  /* 0x00050400012a7983 */ /* 0x000ea20000300800 */
        /* <DEDUP_REMOVED lines=42> */
[----:B------:R-:W4:Y:S01]  /*63330*/  LDCU UR4, c[0x0][0x39c] ;  /* 0x00007380ff0477ac */ /* 0x000f220008000800 */
[----:B------:R-:W-:Y:S02]  /*63340*/  PRMT R77, R79, 0x9910, RZ ;  /* 0x000099104f4d7816 */ /* 0x000fe400000000ff */
[----:B------:R-:W-:Y:S02]  /*63350*/  PRMT R78, R78, 0x9910, RZ ;  /* 0x000099104e4e7816 */ /* 0x000fe400000000ff */
[----:B------:R-:W-:Y:S02]  /*63360*/  SHF.R.S32.HI R77, RZ, 0x8, R77 ;  /* 0x00000008ff4d7819 */ /* 0x000fe4000001144d */
[----:B------:R-:W-:Y:S01]  /*63370*/  ISETP.LT.AND P5, PT, R36, UR6, !P5 ;  /* 0x0000000624007c0c */ /* 0x000fe2000efa1270 */
[----:B------:R-:W0:Y:S04]  /*63380*/  LDCU UR6, c[0x0][0x398] ;  /* 0x00007300ff0677ac */ /* 0x000e280008000800 */
[----:B------:R1:W-:Y:S02]  /*63390*/  @P6 STG.E.U8 desc[UR14][R74.64], R77 ;  /* 0x0000004d4a006986 */ /* 0x0003e4000c10110e */
[----:B-1----:R-:W-:Y:S01]  /*633a0*/  IADD3 R74, P6, PT, R73, R70, RZ ;  /* 0x00000046494a7210 */ /* 0x002fe20007fde0ff */
[----:B------:R-:W-:-:S02]  /*633b0*/  IMAD.MOV.U32 R77, RZ, RZ, R78 ;  /* 0x000000ffff4d7224 */ /* 0x000fc400078e004e */
[----:B------:R-:W-:Y:S02]  /*633c0*/  VIADD R73, R73, UR20 ;  /* 0x0000001449497c36 */ /* 0x000fe40008000000 */
[----:B------:R-:W-:Y:S01]  /*633d0*/  IMAD.X R75, R76, 0x1, R69, P6 ;  /* 0x000000014c4b7824 */ /* 0x000fe200030e0645 */
[----:B------:R-:W-:-:S05]  /*633e0*/  SHF.R.S32.HI R76, RZ, 0x8, R77 ;  /* 0x00000008ff4c7819 */ /* 0x000fca000001144d */
[----:B------:R1:W-:Y:S02]  /*633f0*/  @P5 STG.E.U8 desc[UR14][R74.64], R76 ;  /* 0x0000004c4a005986 */ /* 0x0003e4000c10110e */
[----:B-1----:R-:W-:Y:S02]  /*63400*/  SHF.R.S32.HI R76, RZ, 0x1f, R73 ;  /* 0x0000001fff4c7819 */ /* 0x002fe40000011449 */
[----:B------:R-:W-:-:S05]  /*63410*/  IADD3 R74, P6, PT, R73, R2, RZ ;  /* 0x00000002494a7210 */ /* 0x000fca0007fde0ff */
[----:B------:R-:W-:Y:S01]  /*63420*/  IMAD.X R75, R76, 0x1, R0, P6 ;  /* 0x000000014c4b7824 */ /* 0x000fe200030e0600 */
[----:B----4-:R-:W-:Y:S01]  /*63430*/  ISETP.GE.AND P5, PT, R44, UR4, PT ;  /* 0x000000042c007c0c */ /* 0x010fe2000bfa6270 */
[----:B------:R-:W1:Y:S01]  /*63440*/  LDCU UR4, c[0x0][0x398] ;  /* 0x00007300ff0477ac */ /* 0x000e620008000800 */
[----:B------:R-:W4:Y:S02]  /*63450*/  LDL.LU R44, [R1+0x1c0c] ;  /* 0x001c0c00012c7983 */ /* 0x000f240000300800 */
[----:B0-----:R-:W-:Y:S01]  /*63460*/  ISETP.LT.AND P6, PT, R66, UR6, !P5 ;  /* 0x0000000642007c0c */ /* 0x001fe2000efc1270 */
[----:B------:R-:W0:Y:S01]  /*63470*/  LDCU UR6, c[0x0][0x398] ;  /* 0x00007300ff0677ac */ /* 0x000e220008000800 */
[----:B--2---:R-:W-:Y:S02]  /*63480*/  F2FP.SATFINITE.E5M2.F32.PACK_AB_MERGE_C R79, R42, R45, RZ ;  /* 0x0000002d2a4f723e */ /* 0x004fe400048060ff */
[----:B------:R-:W2:Y:S04]  /*63490*/  LDL.LU R45, [R1+0x508] ;  /* 0x00050800012d7983 */ /* 0x000ea80000300800 */
[----:B------:R-:W2:Y:S05]  /*634a0*/  LDL.LU R42, [R1+0x50c] ;  /* 0x00050c00012a7983 */ /* 0x000eaa0000300800 */
[----:B------:R0:W-:Y:S02]  /*634b0*/  @P6 STG.E.U8 desc[UR14][R74.64], R79 ;  /* 0x0000004f4a006986 */ /* 0x0001e4000c10110e */
[----:B0-----:R-:W-:-:S05]  /*634c0*/  IADD3 R74, P6, PT, R73, R3, RZ ;  /* 0x00000003494a7210 */ /* 0x001fca0007fde0ff */
[----:B------:R-:W-:Y:S01]  /*634d0*/  IMAD.X R75, R76, 0x1, R71, P6 ;  /* 0x000000014c4b7824 */ /* 0x000fe200030e0647 */
[----:B-1----:R-:W-:Y:S01]  /*634e0*/  ISETP.LT.AND P6, PT, R67, UR4, !P5 ;  /* 0x0000000443007c0c */ /* 0x002fe2000efc1270 */
[----:B------:R-:W0:Y:S01]  /*634f0*/  LDCU UR4, c[0x0][0x398] ;  /* 0x00007300ff0477ac */ /* 0x000e220008000800 */
[----:B---3--:R-:W-:Y:S02]  /*63500*/  F2FP.SATFINITE.E5M2.F32.PACK_AB_MERGE_C R78, R40, R43, RZ ;  /* 0x0000002b284e723e */ /* 0x008fe400048060ff */
[----:B------:R-:W3:Y:S04]  /*63510*/  LDL.LU R43, [R1+0x308] ;  /* 0x00030800012b7983 */ /* 0x000ee80000300800 */
[----:B------:R-:W3:Y:S05]  /*63520*/  LDL.LU R40, [R1+0x30c] ;  /* 0x00030c0001287983 */ /* 0x000eea0000300800 */
[----:B------:R1:W-:Y:S02]  /*63530*/  @P6 STG.E.U8 desc[UR14][R74.64], R78 ;  /* 0x0000004e4a006986 */ /* 0x0003e4000c10110e */
[----:B-1----:R-:W-:-:S05]  /*63540*/  IADD3 R74, P6, PT, R73, R68, RZ ;  /* 0x00000044494a7210 */ /* 0x002fca0007fde0ff */
[----:B------:R-:W-:Y:S01]  /*63550*/  IMAD.X R75, R76, 0x1, R72, P6 ;  /* 0x000000014c4b7824 */ /* 0x000fe200030e0648 */
[----:B0-----:R-:W-:Y:S01]  /*63560*/  ISETP.LT.AND P6, PT, R38, UR4, !P5 ;  /* 0x0000000426007c0c */ /* 0x001fe2000efc1270 */
[----:B------:R-:W0:Y:S01]  /*63570*/  LDCU UR4, c[0x0][0x39c] ;  /* 0x00007380ff0477ac */ /* 0x000e220008000800 */
[----:B-----5:R-:W-:Y:S02]  /*63580*/  F2FP.SATFINITE.E5M2.F32.PACK_AB_MERGE_C R77, R39, R41, RZ ;  /* 0x00000029274d723e */ /* 0x020fe400048060ff */
[----:B------:R-:W5:Y:S04]  /*63590*/  LDL.LU R41, [R1+0x108] ;  /* 0x0001080001297983 */ /* 0x000f680000300800 */
[----:B------:R-:W5:Y:S01]  /*635a0*/  LDL.LU R39, [R1+0x10c] ;  /* 0x00010c0001277983 */ /* 0x000f620000300800 */
[----:B------:R-:W-:Y:S01]  /*635b0*/  ISETP.LT.AND P5, PT, R36, UR6, !P5 ;  /* 0x0000000624007c0c */ /* 0x000fe2000efa1270 */
[----:B------:R-:W1:Y:S03]  /*635c0*/  LDCU UR6, c[0x0][0x398] ;  /* 0x00007300ff0677ac */ /* 0x000e660008000800 */
[----:B------:R0:W-:Y:S02]  /*635d0*/  @P6 STG.E.U8 desc[UR14][R74.64], R77 ;  /* 0x0000004d4a006986 */ /* 0x0001e4000c10110e */
[----:B0-----:R-:W-:-:S05]  /*635e0*/  IADD3 R74, P6, PT, R73, R70, RZ ;  /* 0x00000046494a7210 */ /* 0x001fca0007fde0ff */
[----:B------:R-:W-:Y:S01]  /*635f0*/  IMAD.X R75, R76, 0x1, R69, P6 ;  /* 0x000000014c4b7824 */ /* 0x000fe200030e0645 */
[----:B------:R-:W-:-:S05]  /*63600*/  F2FP.SATFINITE.E5M2.F32.PACK_AB_MERGE_C R76, R5, R4, RZ ;  /* 0x00000004054c723e */ /* 0x000fca00048060ff */
        /* <DEDUP_REMOVED lines=65> */
[----:B------:R0:W-:Y:S01]  /*63a20*/  @P6 STG.E.U8 desc[UR14][R74.64], R77 ;  /* 0x0000004d4a006986 */ /* 0x0001e2000c10110e */
[----:B------:R-:W-:-:S02]  /*63a30*/  F2FP.SATFINITE.E5M2.F32.PACK_AB_MERGE_C R76, R7, R6, RZ ;  /* 0x00000006074c723e */ /* 0x000fc400048060ff */
[----:B0-----:R-:W-:-:S05]  /*63a40*/  IADD3 R74, P6, PT, R4, R70, RZ ;  /* 0x00000046044a7210 */ /* 0x001fca0007fde0ff */
[----:B------:R-:W-:-:S05]  /*63a50*/  IMAD.X R75, R5, 0x1, R69, P6 ;  /* 0x00000001054b7824 */ /* 0x000fca00030e0645 */
[----:B------:R-:W-:Y:S01]  /*63a60*/  @P5 STG.E.U8 desc[UR14][R74.64], R76 ;  /* 0x0000004c4a005986 */ /* 0x000fe2000c10110e */
[----:B------:R-:W-:Y:S01]  /*63a70*/  ISETP.GE.AND P5, PT, R37, UR4, PT ;  /* 0x0000000425007c0c */ /* 0x000fe2000bfa6270 */
[----:B------:R-:W-:Y:S01]  /*63a80*/  VIADD R4, R4, UR20 ;  /* 0x0000001404047c36 */ /* 0x000fe20008000000 */
[----:B------:R-:W0:Y:S01]  /*63a90*/  LDCU UR4, c[0x0][0x398] ;  /* 0x00007300ff0477ac */ /* 0x000e220008000800 */
[----:B------:R-:W5:Y:S03]  /*63aa0*/  LDL.LU R37, [R1+0x1c14] ;  /* 0x001c140001257983 */ /* 0x000f660000300800 */
[----:B------:R-:W-:Y:S02]  /*63ab0*/  SHF.R.S32.HI R5, RZ, 0x1f, R4 ;  /* 0x0000001fff057819 */ /* 0x000fe40000011404 */
[----:B------:R-:W-:-:S05]  /*63ac0*/  IADD3 R6, P6, PT, R4, R2, RZ ;  /* 0x0000000204067210 */ /* 0x000fca0007fde0ff */
[----:B------:R-:W-:Y:S01]  /*63ad0*/  IMAD.X R7, R5, 0x1, R0, P6 ;  /* 0x0000000105077824 */ /* 0x000fe200030e0600 */
[----:B-1----:R-:W-:Y:S01]  /*63ae0*/  ISETP.LT.AND P6, PT, R66, UR6, !P5 ;  /* 0x0000000642007c0c */ /* 0x002fe2000efc1270 */
[----:B------:R-:W1:Y:S01]  /*63af0*/  LDCU UR6, c[0x0][0x398] ;  /* 0x00007300ff0677ac */ /* 0x000e620008000800 */
[----:B------:R-:W-:-:S04]  /*63b00*/  PRMT R73, R73, 0x9910, RZ ;  /* 0x0000991049497816 */ /* 0x000fc800000000ff */
[----:B------:R-:W-:-:S07]  /*63b10*/  SHF.R.S32.HI R73, RZ, 0x8, R73 ;  /* 0x00000008ff497819 */ /* 0x000fce0000011449 */
[----:B------:R0:W-:Y:S02]  /*63b20*/  @P6 STG.E.U8 desc[UR14][R6.64], R73 ;  /* 0x0000004906006986 */ /* 0x0001e4000c10110e */
        /* <DEDUP_REMOVED lines=9> */
[----:B------:R-:W-:Y:S01]  /*63bc0*/  ISETP.LT.AND P6, PT, R38, UR4, !P5 ;  /* 0x0000000426007c0c */ /* 0x000fe2000efc1270 */
[----:B------:R-:W4:Y:S01]  /*63bd0*/  LDCU UR4, c[0x0][0x39c] ;  /* 0x00007380ff0477ac */ /* 0x000f220008000800 */
[----:B------:R-:W-:Y:S02]  /*63be0*/  PRMT R73, R77, 0x9910, RZ ;  /* 0x000099104d497816 */ /* 0x000fe400000000ff */
[----:B------:R-:W-:Y:S02]  /*63bf0*/  PRMT R76, R76, 0x9910, RZ ;  /* 0x000099104c4c7816 */ /* 0x000fe400000000ff */
[----:B------:R-:W-:Y:S02]  /*63c00*/  SHF.R.S32.HI R73, RZ, 0x8, R73 ;  /* 0x00000008ff497819 */ /* 0x000fe40000011449 */
[----:B-1----:R-:W-:Y:S01]  /*63c10*/  ISETP.LT.AND P5, PT, R36, UR6, !P5 ;  /* 0x0000000624007c0c */ /* 0x002fe2000efa1270 */
        /* <DEDUP_REMOVED lines=85> */
[----:B------:R-:W2:Y:S09]  /*64170*/  LDL.LU R42, [R1+0x520] ;  /* 0x00052000012a7983 */ /* 0x000eb20000300800 */
[----:B------:R0:W-:Y:S02]  /*64180*/  @P6 STG.E.U8 desc[UR14][R6.64], R8 ;  /* 0x0000000806006986 */ /* 0x0001e4000c10110e */
[----:B0-----:R-:W-:-:S05]  /*64190*/  IADD3 R6, P6, PT, R4, R3, RZ ;  /* 0x0000000304067210 */ /* 0x001fca0007fde0ff */
[----:B------:R-:W-:Y:S01]  /*641a0*/  IMAD.X R7, R5, 0x1, R71, P6 ;  /* 0x0000000105077824 */ /* 0x000fe200030e0647 */
[----:B-1----:R-:W-:Y:S01]  /*641b0*/  ISETP.LT.AND P6, PT, R67, UR4, !P5 ;  /* 0x0000000443007c0c */ /* 0x002fe2000efc1270 */
[----:B------:R-:W0:Y:S01]  /*641c0*/  LDCU UR4, c[0x0][0x398] ;  /* 0x00007300ff0477ac */ /* 0x000e220008000800 */
[----:B---3--:R-:W-:Y:S02]  /*641d0*/  F2FP.SATFINITE.E5M2.F32.PACK_AB_MERGE_C R73, R40, R43, RZ ;  /* 0x0000002b2849723e */ /* 0x008fe400048060ff */
[----:B------:R-:W2:Y:S09]  /*641e0*/  LDL.LU R43, [R1+0x524] ;  /* 0x00052400012b7983 */ /* 0x000eb20000300800 */
[----:B------:R1:W-:Y:S04]  /*641f0*/  @P6 STG.E.U8 desc[UR14][R6.64], R73 ;  /* 0x0000004906006986 */ /* 0x0003e8000c10110e */
[----:B------:R-:W3:Y:S01]  /*64200*/  LDL.LU R40, [R1+0x320] ;  /* 0x0003200001287983 */ /* 0x000ee20000300800 */
[----:B-1----:R-:W-:-:S05]  /*64210*/  IADD3 R6, P6, PT, R4, R68, RZ ;  /* 0x0000004404067210 */ /* 0x002fca0007fde0ff */
[----:B------:R-:W-:Y:S01]  /*64220*/  IMAD.X R7, R5, 0x1, R72, P6 ;  /* 0x0000000105077824 */ /* 0x000fe200030e0648 */
[----:B0-----:R-:W-:Y:S01]  /*64230*/  ISETP.LT.AND P6, PT, R38, UR4, !P5 ;  /* 0x0000000426007c0c */ /* 0x001fe2000efc1270 */
[----:B------:R-:W0:Y:S01]  /*64240*/  LDCU UR4, c[0x0][0x39c] ;  /* 0x00007380ff0477ac */ /* 0x000e220008000800 */
[----:B-----5:R-:W-:Y:S02]  /*64250*/  F2FP.SATFINITE.E5M2.F32.PACK_AB_MERGE_C R9, R39, R41, RZ ;  /* 0x000000292709723e */ /* 0x020fe400048060ff */
[----:B------:R-:W3:Y:S01]  /*64260*/  LDL.LU R41, [R1+0x324] ;  /* 0x0003240001297983 */ /* 0x000ee20000300800 */
[----:B------:R-:W-:Y:S01]  /*64270*/  ISETP.LT.AND P5, PT, R36, UR6, !P5 ;  /* 0x0000000624007c0c */ /* 0x000fe2000efa1270 */
[----:B------:R-:W1:Y:S02]  /*64280*/  LDCU UR6, c[0x0][0x398] ;  /* 0x00007300ff0677ac */ /* 0x000e640008000800 */
[----:B------:R-:W5:Y:S05]  /*64290*/  LDL.LU R39, [R1+0x120] ;  /* 0x0001200001277983 */ /* 0x000f6a0000300800 */
[----:B------:R0:W-:Y:S02]  /*642a0*/  @P6 STG.E.U8 desc[UR14][R6.64], R9 ;  /* 0x0000000906006986 */ /* 0x0001e4000c10110e */
        /* <DEDUP_REMOVED lines=37> */
[----:B------:R-:W-:Y:S02]  /*64500*/  SHF.R.S32.HI R5, RZ, 0x8, R8 ;  /* 0x00000008ff057819 */ /* 0x000fe40000011408 */
[----:B------:R-:W-:Y:S02]  /*64510*/  F2FP.SATFINITE.E5M2.F32.PACK_AB_MERGE_C R12, R13, R12, RZ ;  /* 0x0000000c0d0c723e */ /* 0x000fe400048060ff */
[----:B------:R-:W5:Y:S04]  /*64520*/  LDL.LU R13, [R1+0x1c2c] ;  /* 0x001c2c00010d7983 */ /* 0x000f680000300800 */
[----:B------:R1:W-:Y:S02]  /*64530*/  @P5 STG.E.U8 desc[UR14][R6.64], R5 ;  /* 0x0000000506005986 */ /* 0x0003e4000c10110e */
[----:B-1----:R-:W-:-:S02]  /*64540*/  SHF.R.S32.HI R5, RZ, 0x1f, R4 ;  /* 0x0000001fff057819 */ /* 0x002fc40000011404 */
[----:B------:R-:W-:-:S05]  /*64550*/  IADD3 R6, P6, PT, R4, R2, RZ ;  /* 0x0000000204067210 */ /* 0x000fca0007fde0ff */
[----:B------:R-:W-:Y:S01]  /*64560*/  IMAD.X R7, R5, 0x1, R0, P6 ;  /* 0x0000000105077824 */ /* 0x000fe200030e0600 */
[----:B----4-:R-:W-:Y:S01]  /*64570*/  ISETP.GE.AND P5, PT, R44, UR4, PT ;  /* 0x000000042c007c0c */ /* 0x010fe2000bfa6270 */
[----:B------:R-:W1:Y:S03]  /*64580*/  LDCU UR4, c[0x0][0x398] ;  /* 0x00007300ff0477ac */ /* 0x000e660008000800 */
[----:B0-----:R-:W-:Y:S01]  /*64590*/  ISETP.LT.AND P6, PT, R66, UR6, !P5 ;  /* 0x0000000642007c0c */ /* 0x001fe2000efc1270 */
[----:B------:R-:W0:Y:S01]  /*645a0*/  LDCU UR6, c[0x0][0x398] ;  /* 0x00007300ff0677ac */ /* 0x000e220008000800 */
[----:B--2---:R-:W-:Y:S02]  /*645b0*/  F2FP.SATFINITE.E5M2.F32.PACK_AB_MERGE_C R8, R43, R42, RZ ;  /* 0x0000002a2b08723e */ /* 0x004fe400048060ff */
[----:B------:R-:W2:Y:S04]  /*645c0*/  LDL.LU R42, [R1+0x528] ;  /* 0x00052800012a7983 */ /* 0x000ea80000300800 */
[----:B------:R-:W2:Y:S05]  /*645d0*/  LDL.LU R43, [R1+0x52c] ;  /* 0x00052c00012b7983 */ /* 0x000eaa0000300800 */
[----:B------:R4:W-:Y:S02]  /*645e0*/  @P6 STG.E.U8 desc[UR14][R6.64], R8 ;  /* 0x0000000806006986 */ /* 0x0009e4000c10110e */
[----:B----4-:R-:W-:-:S05]  /*645f0*/  IADD3 R6, P6, PT, R4, R3, RZ ;  /* 0x0000000304067210 */ /* 0x010fca0007fde0ff */
[----:B------:R-:W-:Y:S01]  /*64600*/  IMAD.X R7, R5, 0x1, R71, P6 ;  /* 0x0000000105077824 */ /* 0x000fe200030e0647 */
[----:B-1----:R-:W-:Y:S01]  /*64610*/  ISETP.LT.AND P6, PT, R67, UR4, !P5 ;  /* 0x0000000443007c0c */ /* 0x002fe2000efc1270 */
[----:B------:R-:W1:Y:S01]  /*64620*/  LDCU UR4, c[0x0][0x398] ;  /* 0x00007300ff0477ac */ /* 0x000e620008000800 */
[----:B---3--:R-:W-:Y:S02]  /*64630*/  F2FP.SATFINITE.E5M2.F32.PACK_AB_MERGE_C R10, R41, R40, RZ ;  /* 0x00000028290a723e */ /* 0x008fe400048060ff */
[----:B------:R-:W3:Y:S04]  /*64640*/  LDL.LU R40, [R1+0x328] ;  /* 0x0003280001287983 */ /* 0x000ee80000300800 */
[----:B------:R-:W3:Y:S05]  /*64650*/  LDL.LU R41, [R1+0x32c] ;  /* 0x00032c0001297983 */ /* 0x000eea0000300800 */
[----:B------:R4:W-:Y:S02]  /*64660*/  @P6 STG.E.U8 desc[UR14][R6.64], R10 ;  /* 0x0000000a06006986 */ /* 0x0009e4000c10110e */
[----:B----4-:R-:W-:-:S05]  /*64670*/  IADD3 R6, P6, PT, R4, R68, RZ ;  /* 0x0000004404067210 */ /* 0x010fca0007fde0ff */
[----:B------:R-:W-:Y:S01]  /*64680*/  IMAD.X R7, R5, 0x1, R72, P6 ;  /* 0x0000000105077824 */ /* 0x000fe200030e0648 */
[----:B-1----:R-:W-:Y:S01]  /*64690*/  ISETP.LT.AND P6, PT, R38, UR4, !P5 ;  /* 0x0000000426007c0c */ /* 0x002fe2000efc1270 */
[----:B------:R-:W1:Y:S01]  /*646a0*/  LDCU UR4, c[0x0][0x39c] ;  /* 0x00007380ff0477ac */ /* 0x000e620008000800 */
[----:B-----5:R-:W-:Y:S02]  /*646b0*/  F2FP.SATFINITE.E5M2.F32.PACK_AB_MERGE_C R9, R37, R39, RZ ;  /* 0x000000272509723e */ /* 0x020fe400048060ff */
[----:B------:R-:W4:Y:S04]  /*646c0*/  LDL.LU R39, [R1+0x128] ;  /* 0x0001280001277983 */ /* 0x000f280000300800 */
[----:B------:R-:W4:Y:S01]  /*646d0*/  LDL.LU R37, [R1+0x12c] ;  /* 0x00012c0001257983 */ /* 0x000f220000300800 */
[----:B0-----:R-:W-:Y:S01]  /*646e0*/  ISETP.LT.AND P5, PT, R36, UR6, !P5 ;  /* 0x0000000624007c0c */ /* 0x001fe2000efa1270 */
[----:B------:R-:W0:Y:S03]  /*646f0*/  LDCU UR6, c[0x0][0x398] ;  /* 0x00007300ff0677ac */ /* 0x000e260008000800 */
[----:B------:R5:W-:Y:S02]  /*64700*/  @P6 STG.E.U8 desc[UR14][R6.64], R9 ;  /* 0x0000000906006986 */ /* 0x000be4000c10110e */
[----:B-----5:R-:W-:-:S05]  /*64710*/  IADD3 R6, P6, PT, R4, R70, RZ ;  /* 0x0000004604067210 */ /* 0x020fca0007fde0ff */
[----:B------:R-:W-:-:S05]  /*64720*/  IMAD.X R7, R5, 0x1, R69, P6 ;  /* 0x0000000105077824 */ /* 0x000fca00030e0645 */
[----:B------:R5:W-:Y:S01]  /*64730*/  @P5 STG.E.U8 desc[UR14][R6.64], R12 ;  /* 0x0000000c06005986 */ /* 0x000be2000c10110e */
[----:B-1----:R-:W-:Y:S01]  /*64740*/  ISETP.GE.AND P5, PT, R11, UR4, PT ;  /* 0x000000040b007c0c */ /* 0x002fe2000bfa6270 */
[----:B------:R-:W-:Y:S01]  /*64750*/  VIADD R4, R4, UR20 ;  /* 0x0000001404047c36 */ /* 0x000fe20008000000 */
[----:B------:R-:W1:Y:S01]  /*64760*/  LDCU UR4, c[0x0][0x398] ;  /* 0x00007300ff0477ac */ /* 0x000e620008000800 */
[----:B------:R-:W4:Y:S03]  /*64770*/  LDL.LU R11, [R1+0x1c30] ;  /* 0x001c3000010b7983 */ /* 0x000f260000300800 */
[----:B------:R-:W-:Y:S02]  /*64780*/  SHF.R.S32.HI R5, RZ, 0x1f, R4 ;  /* 0x0000001fff057819 */ /* 0x000fe40000011404 */
[----:B-----5:R-:W-:-:S05]  /*64790*/  IADD3 R6, P6, PT, R4, R2, RZ ;  /* 0x0000000204067210 */ /* 0x020fca0007fde0ff */
[----:B------:R-:W-:Y:S01]  /*647a0*/  IMAD.X R7, R5, 0x1, R0, P6 ;  /* 0x0000000105077824 */ /* 0x000fe200030e0600 */
[----:B0-----:R-:W-:Y:S01]  /*647b0*/  ISETP.LT.AND P6, PT, R66, UR6, !P5 ;  /* 0x0000000642007c0c */ /* 0x001fe2000efc1270 */
[----:B------:R-:W0:Y:S01]  /*647c0*/  LDCU UR6, c[0x0][0x398] ;  /* 0x00007300ff0677ac */ /* 0x000e220008000800 */
[----:B------:R-:W-:-:S04]  /*647d0*/  PRMT R8, R8, 0x9910, RZ ;  /* 0x0000991008087816 */ /* 0x000fc800000000ff */
[----:B------:R-:W-:-:S07]  /*647e0*/  SHF.R.S32.HI R8, RZ, 0x8, R8 ;  /* 0x00000008ff087819 */ /* 0x000fce0000011408 */
[----:B------:R5:W-:Y:S02]  /*647f0*/  @P6 STG.E.U8 desc[UR14][R6.64], R8 ;  /* 0x0000000806006986 */ /* 0x000be4000c10110e */
[----:B-----5:R-:W-:-:S05]  /*64800*/  IADD3 R6, P6, PT, R4, R3, RZ ;  /* 0x0000000304067210 */ /* 0x020fca0007fde0ff */
[----:B------:R-:W-:Y:S01]  /*64810*/  IMAD.X R7, R5, 0x1, R71, P6 ;  /* 0x0000000105077824 */ /* 0x000fe200030e0647 */
[----:B-1----:R-:W-:Y:S01]  /*64820*/  ISETP.LT.AND P6, PT, R67, UR4, !P5 ;  /* 0x0000000443007c0c */ /* 0x002fe2000efc1270 */
[----:B------:R-:W1:Y:S01]  /*64830*/  LDCU UR4, c[0x0][0x398] ;  /* 0x00007300ff0477ac */ /* 0x000e620008000800 */
[----:B------:R-:W-:-:S04]  /*64840*/  PRMT R8, R10, 0x9910, RZ ;  /* 0x000099100a087816 */ /* 0x000fc800000000ff */
[----:B------:R-:W-:-:S07]  /*64850*/  SHF.R.S32.HI R8, RZ, 0x8, R8 ;  /* 0x00000008ff087819 */ /* 0x000fce0000011408 */
[----:B------:R5:W-:Y:S02]  /*64860*/  @P6 STG.E.U8 desc[UR14][R6.64], R8 ;  /* 0x0000000806006986 */ /* 0x000be4000c10110e */
[----:B-----5:R-:W-:-:S05]  /*64870*/  IADD3 R6, P6, PT, R4, R68, RZ ;  /* 0x0000004404067210 */ /* 0x020fca0007fde0ff */
[----:B------:R-:W-:Y:S01]  /*64880*/  IMAD.X R7, R5, 0x1, R72, P6 ;  /* 0x0000000105077824 */ /* 0x000fe200030e0648 */
[----:B-1----:R-:W-:Y:S01]  /*64890*/  ISETP.LT.AND P6, PT, R38, UR4, !P5 ;  /* 0x0000000426007c0c */ /* 0x002fe2000efc1270 */
[----:B------:R-:W1:Y:S01]  /*648a0*/  LDCU UR4, c[0x0][0x39c] ;  /* 0x00007380ff0477ac */ /* 0x000e620008000800 */
[----:B------:R-:W-:Y:S02]  /*648b0*/  PRMT R8, R9, 0x9910, RZ ;  /* 0x0000991009087816 */ /* 0x000fe400000000ff */
[----:B------:R-:W-:Y:S02]  /*648c0*/  PRMT R12, R12, 0x9910, RZ ;  /* 0x000099100c0c7816 */ /* 0x000fe400000000ff */
[----:B------:R-:W-:Y:S02]  /*648d0*/  SHF.R.S32.HI R8, RZ, 0x8, R8 ;  /* 0x00000008ff087819 */ /* 0x000fe40000011408 */
[----:B0-----:R-:W-:Y:S01]  /*648e0*/  ISETP.LT.AND P5, PT, R36, UR6, !P5 ;  /* 0x0000000624007c0c */ /* 0x001fe2000efa1270 */
[----:B------:R-:W0:Y:S04]  /*648f0*/  LDCU UR6, c[0x0][0x398] ;  /* 0x00007300ff0677ac */ /* 0x000e280008000800 */
[----:B------:R5:W-:Y:S02]  /*64900*/  @P6 STG.E.U8 desc[UR14][R6.64], R8 ;  /* 0x0000000806006986 */ /* 0x000be4000c10110e */
[----:B-----5:R-:W-:Y:S01]  /*64910*/  IADD3 R6, P6, PT, R4, R70, RZ ;  /* 0x0000004604067210 */ /* 0x020fe20007fde0ff */
[----:B------:R-:W-:-:S02]  /*64920*/  IMAD.MOV.U32 R8, RZ, RZ, R12 ;  /* 0x000000ffff087224 */ /* 0x000fc400078e000c */
[----:B------:R-:W-:Y:S01]  /*64930*/  VIADD R4, R4, UR20 ;  /* 0x0000001404047c36 */ /* 0x000fe20008000000 */
[----:B------:R-:W5:Y:S01]  /*64940*/  LDL.LU R12, [R1+0x1c34] ;  /* 0x001c3400010c7983 */ /* 0x000f620000300800 */
[----:B------:R-:W-:Y:S01]  /*64950*/  IMAD.X R7, R5, 0x1, R69, P6 ;  /* 0x0000000105077824 */ /* 0x000fe200030e0645 */
[----:B------:R-:W-:-:S05]  /*64960*/  SHF.R.S32.HI R5, RZ, 0x8, R8 ;  /* 0x00000008ff057819 */ /* 0x000fca0000011408 */
[----:B------:R0:W-:Y:S01]  /*64970*/  @P5 STG.E.U8 desc[UR14][R6.64], R5 ;  /* 0x0000000506005986 */ /* 0x0001e2000c10110e */
[----:B-1----:R-:W-:Y:S01]  /*64980*/  ISETP.GE.AND P5, PT, R13, UR4, PT ;  /* 0x000000040d007c0c */ /* 0x002fe2000bfa6270 */
[----:B------:R-:W1:Y:S01]  /*64990*/  LDCU UR4, c[0x0][0x398] ;  /* 0x00007300ff0477ac */ /* 0x000e620008000800 */
[----:B0-----:R-:W-:Y:S02]  /*649a0*/  SHF.R.S32.HI R5, RZ, 0x1f, R4 ;  /* 0x0000001fff057819 */ /* 0x001fe40000011404 */
[----:B------:R-:W-:-:S05]  /*649b0*/  IADD3 R6, P6, PT, R4, R2, RZ ;  /* 0x0000000204067210 */ /* 0x000fca0007fde0ff */
[----:B------:R-:W-:Y:S01]  /*649c0*/  IMAD.X R7, R5, 0x1, R0, P6 ;  /* 0x0000000105077824 */ /* 0x000fe200030e0600 */
[----:B------:R-:W-:Y:S01]  /*649d0*/  ISETP.LT.AND P6, PT, R66, UR6, !P5 ;  /* 0x0000000642007c0c */ /* 0x000fe2000efc1270 */
[----:B------:R-:W0:Y:S01]  /*649e0*/  LDCU UR6, c[0x0][0x398] ;  /* 0x00007300ff0677ac */ /* 0x000e220008000800 */
[----:B------:R-:W-:Y:S02]  /*649f0*/  F2FP.SATFINITE.E5M2.F32.PACK_AB_MERGE_C R14, R15, R14, RZ ;  /* 0x0000000e0f0e723e */ /* 0x000fe400048060ff */
[----:B--2---:R-:W-:Y:S02]  /*64a00*/  F2FP.SATFINITE.E5M2.F32.PACK_AB_MERGE_C R8, R43, R42, RZ ;  /* 0x0000002a2b08723e */ /* 0x004fe400048060ff */
[----:B------:R-:W2:Y:S04]  /*64a10*/  LDL.LU R42, [R1+0x530] ;  /* 0x00053000012a7983 */ /* 0x000ea80000300800 */
[----:B------:R-:W2:Y:S04]  /*64a20*/  LDL.LU R43, [R1+0x534] ;  /* 0x00053400012b7983 */ /* 0x000ea80000300800 */
        /* <DEDUP_REMOVED lines=13> */
[----:B----4-:R-:W-:Y:S02]  /*64b00*/  F2FP.SATFINITE.E5M2.F32.PACK_AB_MERGE_C R9, R37, R39, RZ ;  /* 0x000000272509723e */ /* 0x010fe400048060ff */
[----:B------:R-:W4:Y:S04]  /*64b10*/  LDL.LU R39, [R1+0x130] ;  /* 0x0001300001277983 */ /* 0x000f280000300800 */
[----:B------:R-:W4:Y:S01]  /*64b20*/  LDL.LU R37, [R1+0x134] ;  /* 0x0001340001257983 */ /* 0x000f220000300800 */
        /* <DEDUP_REMOVED lines=9> */
[----:B------:R-:W4:Y:S03]  /*64bc0*/  LDL.LU R11, [R1+0x1c38] ;  /* 0x001c3800010b7983 */ /* 0x000f260000300800 */
        /* <DEDUP_REMOVED lines=18> */
[----:B------:R-:W5:Y:S01]  /*64cf0*/  LDCU UR4, c[0x0][0x39c] ;  /* 0x00007380ff0477ac */ /* 0x000f620008000800 */
        /* <DEDUP_REMOVED lines=11> */
[----:B------:R1:W-:Y:S01]  /*64db0*/  @P5 STG.E.U8 desc[UR14][R6.64], R5 ;  /* 0x0000000506005986 */ /* 0x0003e2000c10110e */
[----:B-----5:R-:W-:Y:S01]  /*64dc0*/  ISETP.GE.AND P5, PT, R12, UR4, PT ;  /* 0x000000040c007c0c */ /* 0x020fe2000bfa6270 */
[----:B------:R-:W5:Y:S02]  /*64dd0*/  LDCU UR4, c[0x0][0x398] ;  /* 0x00007300ff0477ac */ /* 0x000f640008000800 */
[----:B------:R-:W4:Y:S01]  /*64de0*/  LDL.LU R12, [R1+0x1c40] ;  /* 0x001c4000010c7983 */ /* 0x000f220000300800 */
[----:B-1----:R-:W-:Y:S02]  /*64df0*/  SHF.R.S32.HI R5, RZ, 0x1f, R4 ;  /* 0x0000001fff057819 */ /* 0x002fe40000011404 */
[----:B------:R-:W-:-:S05]  /*64e00*/  IADD3 R6, P6, PT, R4, R2, RZ ;  /* 0x0000000204067210 */ /* 0x000fca0007fde0ff */
[----:B------:R-:W-:Y:S01]  /*64e10*/  IMAD.X R7, R5, 0x1, R0, P6 ;  /* 0x0000000105077824 */ /* 0x000fe200030e0600 */
[----:B0-----:R-:W-:Y:S01]  /*64e20*/  ISETP.LT.AND P6, PT, R66, UR6, !P5 ;  /* 0x0000000642007c0c */ /* 0x001fe2000efc1270 */
[----:B------:R-:W0:Y:S01]  /*64e30*/  LDCU UR6, c[0x0][0x398] ;  /* 0x00007300ff0677ac */ /* 0x000e220008000800 */
[----:B------:R-:W-:Y:S02]  /*64e40*/  F2FP.SATFINITE.E5M2.F32.PACK_AB_MERGE_C R16, R17, R16, RZ ;  /* 0x000000101110723e */ /* 0x000fe400048060ff */
[----:B--2---:R-:W-:Y:S02]  /*64e50*/  F2FP.SATFINITE.E5M2.F32.PACK_AB_MERGE_C R8, R43, R42, RZ ;  /* 0x0000002a2b08723e */ /* 0x004fe400048060ff */
[----:B------:R-:W2:Y:S04]  /*64e60*/  LDL.LU R42, [R1+0x538] ;  /* 0x00053800012a7983 */ /* 0x000ea80000300800 */
[----:B------:R-:W2:Y:S04]  /*64e70*/  LDL.LU R43, [R1+0x53c] ;  /* 0x00053c00012b7983 */ /* 0x000ea80000300800 */
[----:B------:R1:W-:Y:S02]  /*64e80*/  @P6 STG.E.U8 desc[UR14][R6.64], R8 ;  /* 0x0000000806006986 */ /* 0x0003e4000c10110e */
[----:B-1----:R-:W-:-:S05]  /*64e90*/  IADD3 R6, P6, PT, R4, R3, RZ ;  /* 0x0000000304067210 */ /* 0x002fca0007fde0ff */
[----:B------:R-:W-:Y:S01]  /*64ea0*/  IMAD.X R7, R5, 0x1, R71, P6 ;  /* 0x0000000105077824 */ /* 0x000fe200030e0647 */
[----:B-----5:R-:W-:Y:S01]  /*64eb0*/  ISETP.LT.AND P6, PT, R67, UR4, !P5 ;  /* 0x0000000443007c0c */ /* 0x020fe2000efc1270 */
[----:B------:R-:W1:Y:S01]  /*64ec0*/  LDCU UR4, c[0x0][0x398] ;  /* 0x00007300ff0477ac */ /* 0x000e620008000800 */
[----:B---3--:R-:W-:Y:S02]  /*64ed0*/  F2FP.SATFINITE.E5M2.F32.PACK_AB_MERGE_C R10, R41, R40, RZ ;  /* 0x00000028290a723e */ /* 0x008fe400048060ff */
[----:B------:R-:W3:Y:S04]  /*64ee0*/  LDL.LU R40, [R1+0x338] ;  /* 0x0003380001287983 */ /* 0x000ee80000300800 */
[----:B------:R-:W3:Y:S05]  /*64ef0*/  LDL.LU R41, [R1+0x33c] ;  /* 0x00033c0001297983 */ /* 0x000eea0000300800 */
[----:B------:R5:W-:Y:S02]  /*64f00*/  @P6 STG.E.U8 desc[UR14][R6.64], R10 ;  /* 0x0000000a06006986 */ /* 0x000be4000c10110e */
[----:B-----5:R-:W-:-:S05]  /*64f10*/  IADD3 R6, P6, PT, R4, R68, RZ ;  /* 0x0000004404067210 */ /* 0x020fca0007fde0ff */
[----:B------:R-:W-:Y:S01]  /*64f20*/  IMAD.X R7, R5, 0x1, R72, P6 ;  /* 0x0000000105077824 */ /* 0x000fe200030e0648 */
[----:B-1----:R-:W-:Y:S01]  /*64f30*/  ISETP.LT.AND P6, PT, R38, UR4, !P5 ;  /* 0x0000000426007c0c */ /* 0x002fe2000efc1270 */
[----:B------:R-:W1:Y:S01]  /*64f40*/  LDCU UR4, c[0x0][0x39c] ;  /* 0x00007380ff0477ac */ /* 0x000e620008000800 */
[----:B----4-:R-:W-:Y:S02]  /*64f50*/  F2FP.SATFINITE.E5M2.F32.PACK_AB_MERGE_C R9, R37, R39, RZ ;  /* 0x000000272509723e */ /* 0x010fe400048060ff */
        /* <DEDUP_REMOVED lines=39> */
[----:B------:R-:W-:Y:S02]  /*651d0*/  VIADD R4, R4, UR20 ;  /* 0x0000001404047c36 */ /* 0x000fe40008000000 */
[----:B------:R-:W-:Y:S01]  /*651e0*/  IMAD.X R7, R5, 0x1, R69, P6 ;  /* 0x0000000105077824 */ /* 0x000fe200030e0645 */
[----:B------:R-:W-:-:S05]  /*651f0*/  SHF.R.S32.HI R5, RZ, 0x8, R8 ;  /* 0x00000008ff057819 */ /* 0x000fca0000011408 */
[----:B------:R5:W-:Y:S01]  /*65200*/  @P5 STG.E.U8 desc[UR14][R6.64], R5 ;  /* 0x0000000506005986 */ /* 0x000be2000c10110e */
[----:B-1----:R-:W-:Y:S01]  /*65210*/  ISETP.GE.AND P5, PT, R12, UR4, PT ;  /* 0x000000040c007c0c */ /* 0x002fe2000bfa6270 */
[----:B------:R-:W1:Y:S02]  /*65220*/  LDCU UR4, c[0x0][0x398] ;  /* 0x00007300ff0477ac */ /* 0x000e640008000800 */
[----:B------:R-:W4:Y:S01]  /*65230*/  LDL.LU R12, [R1+0x1c44] ;  /* 0x001c4400010c7983 */ /* 0x000f220000300800 */
[----:B-----5:R-:W-:Y:S02]  /*65240*/  SHF.R.S32.HI R5, RZ, 0x1f, R4 ;  /* 0x0000001fff057819 */ /* 0x020fe40000011404 */
        /* <DEDUP_REMOVED lines=9> */
[----:B-----5:R-:W-:-:S05]  /*652e0*/  IADD3 R6, P6, PT, R4, R3, RZ ;  /* 0x0000000304067210 */ /* 0x020fca0007fde0ff */
[----:B------:R-:W-:Y:S01]  /*652f0*/  IMAD.X R7, R5, 0x1, R71, P6 ;  /* 0x0000000105077824 */ /* 0x000fe200030e0647 */
[----:B-1----:R-:W-:Y:S01]  /*65300*/  ISETP.LT.AND P6, PT, R67, UR4, !P5 ;  /* 0x0000000443007c0c */ /* 0x002fe2000efc1270 */
        /* <DEDUP_REMOVED lines=286> */
[----:B------:R-:W4:Y:S01]  /*664f0*/  LDL.LU R39, [R1+0x160] ;  /* 0x0001600001277983 */ /* 0x000f220000300800 */
[----:B0-----:R-:W-:Y:S01]  /*66500*/  ISETP.LT.AND P5, PT, R36, UR6, !P5 ;  /* 0x0000000624007c0c */ /* 0x001fe2000efa1270 */
[----:B------:R-:W0:Y:S02]  /*66510*/  LDCU UR6, c[0x0][0x398] ;  /* 0x00007300ff0677ac */ /* 0x000e240008000800 */
[----:B------:R-:W4:Y:S05]  /*66520*/  LDL.LU R37, [R1+0x164] ;  /* 0x0001640001257983 */ /* 0x000f2a0000300800 */
        /* <DEDUP_REMOVED lines=109> */
[----:B------:R-:W1:Y:S01]  /*66c00*/  LDCU UR4, c[0x0][0x398] ;  /* 0x00007300ff0477ac */ /* 0x000e620008000800 */
[----:B-----5:R-:W-:Y:S02]  /*66c10*/  SHF.R.S32.HI R5, RZ, 0x1f, R4 ;  /* 0x0000001fff057819 */ /* 0x020fe40000011404 */
[----:B------:R-:W-:-:S05]  /*66c20*/  IADD3 R6, P6, PT, R4, R2, RZ ;  /* 0x0000000204067210 */ /* 0x000fca0007fde0ff */
[----:B------:R-:W-:Y:S01]  /*66c30*/  IMAD.X R7, R5, 0x1, R0, P6 ;  /* 0x0000000105077824 */ /* 0x000fe200030e0600 */
[----:B0-----:R-:W-:Y:S01]  /*66c40*/  ISETP.LT.AND P6, PT, R66, UR6, !P5 ;  /* 0x0000000642007c0c */ /* 0x001fe2000efc1270 */
[----:B------:R-:W0:Y:S01]  /*66c50*/  LDCU UR6, c[0x0][0x398] ;  /* 0x00007300ff0677ac */ /* 0x000e220008000800 */
[----:B------:R-:W-:Y:S02]  /*66c60*/  F2FP.SATFINITE.E5M2.F32.PACK_AB_MERGE_C R30, R31, R30, RZ ;  /* 0x0000001e1f1e723e */ /* 0x000fe400048060ff */
[----:B--2---:R-:W-:-:S09]  /*66c70*/  F2FP.SATFINITE.E5M2.F32.PACK_AB_MERGE_C R8, R43, R42, RZ ;  /* 0x0000002a2b08723e */ /* 0x004fd200048060ff */
[----:B------:R2:W-:Y:S02]  /*66c80*/  @P6 STG.E.U8 desc[UR14][R6.64], R8 ;  /* 0x0000000806006986 */ /* 0x0005e4000c10110e */
[----:B--2---:R-:W-:-:S05]  /*66c90*/  IADD3 R6, P6, PT, R4, R3, RZ ;  /* 0x0000000304067210 */ /* 0x004fca0007fde0ff */
[----:B------:R-:W-:Y:S01]  /*66ca0*/  IMAD.X R7, R5, 0x1, R71, P6 ;  /* 0x0000000105077824 */ /* 0x000fe200030e0647 */
[----:B-1----:R-:W-:Y:S01]  /*66cb0*/  ISETP.LT.AND P6, PT, R67, UR4, !P5 ;  /* 0x0000000443007c0c */ /* 0x002fe2000efc1270 */
[----:B------:R-:W1:Y:S01]  /*66cc0*/  LDCU UR4, c[0x0][0x398] ;  /* 0x00007300ff0477ac */ /* 0x000e620008000800 */
[----:B---3--:R-:W-:-:S11]  /*66cd0*/  F2FP.SATFINITE.E5M2.F32.PACK_AB_MERGE_C R9, R41, R40, RZ ;  /* 0x000000282909723e */ /* 0x008fd600048060ff */
[----:B------:R2:W-:Y:S02]  /*66ce0*/  @P6 STG.E.U8 desc[UR14][R6.64], R9 ;  /* 0x0000000906006986 */ /* 0x0005e4000c10110e */
[----:B--2---:R-:W-:-:S05]  /*66cf0*/  IADD3 R6, P6, PT, R4, R68, RZ ;  /* 0x0000004404067210 */ /* 0x004fca0007fde0ff */
[----:B------:R-:W-:Y:S01]  /*66d00*/  IMAD.X R7, R5, 0x1, R72, P6 ;  /* 0x0000000105077824 */ /* 0x000fe200030e0648 */
[----:B-1----:R-:W-:Y:S01]  /*66d10*/  ISETP.LT.AND P6, PT, R38, UR4, !P5 ;  /* 0x0000000426007c0c */ /* 0x002fe2000efc1270 */
[----:B------:R-:W1:Y:S01]  /*66d20*/  LDCU UR4, c[0x0][0x39c] ;  /* 0x00007380ff0477ac */ /* 0x000e620008000800 */
[----:B0-----:R-:W-:Y:S01]  /*66d30*/  ISETP.LT.AND P5, PT, R36, UR6, !P5 ;  /* 0x0000000624007c0c */ /* 0x001fe2000efa1270 */
[----:B------:R-:W0:Y:S01]  /*66d40*/  LDCU UR6, c[0x0][0x398] ;  /* 0x00007300ff0677ac */ /* 0x000e220008000800 */
[----:B----4-:R-:W-:-:S09]  /*66d50*/  F2FP.SATFINITE.E5M2.F32.PACK_AB_MERGE_C R10, R37, R39, RZ ;  /* 0x00000027250a723e */ /* 0x010fd200048060ff */
[----:B------:R2:W-:Y:S02]  /*66d60*/  @P6 STG.E.U8 desc[UR14][R6.64], R10 ;  /* 0x0000000a06006986 */ /* 0x0005e4000c10110e */
[----:B--2---:R-:W-:-:S05]  /*66d70*/  IADD3 R6, P6, PT, R4, R70, RZ ;  /* 0x0000004604067210 */ /* 0x004fca0007fde0ff */
[----:B------:R-:W-:-:S05]  /*66d80*/  IMAD.X R7, R5, 0x1, R69, P6 ;  /* 0x0000000105077824 */ /* 0x000fca00030e0645 */
[----:B------:R2:W-:Y:S01]  /*66d90*/  @P5 STG.E.U8 desc[UR14][R6.64], R30 ;  /* 0x0000001e06005986 */ /* 0x0005e2000c10110e */
[----:B-1----:R-:W-:Y:S01]  /*66da0*/  ISETP.GE.AND P5, PT, R11, UR4, PT ;  /* 0x000000040b007c0c */ /* 0x002fe2000bfa6270 */
[----:B------:R-:W-:Y:S02]  /*66db0*/  VIADD R4, R4, UR20 ;  /* 0x0000001404047c36 */ /* 0x000fe40008000000 */
[----:B------:R-:W3:Y:S01]  /*66dc0*/  LDL.LU R11, [R1+0x1c9c] ;  /* 0x001c9c00010b7983 */ /* 0x000ee20000300800 */
[----:B------:R-:W1:Y:S03]  /*66dd0*/  LDCU UR4, c[0x0][0x398] ;  /* 0x00007300ff0477ac */ /* 0x000e660008000800 */
[----:B------:R-:W4:Y:S04]  /*66de0*/  LDL.LU R42, [R1+0x570] ;  /* 0x00057000012a7983 */ /* 0x000f280000300800 */
[----:B------:R-:W4:Y:S04]  /*66df0*/  LDL.LU R43, [R1+0x574] ;  /* 0x00057400012b7983 */ /* 0x000f280000300800 */
[----:B------:R-:W5:Y:S04]  /*66e00*/  LDL.LU R40, [R1+0x370] ;  /* 0x0003700001287983 */ /* 0x000f680000300800 */
[----:B------:R-:W5:Y:S04]  /*66e10*/  LDL.LU R41, [R1+0x374] ;  /* 0x0003740001297983 */ /* 0x000f680000300800 */
[----:B------:R-:W5:Y:S04]  /*66e20*/  LDL.LU R39, [R1+0x170] ;  /* 0x0001700001277983 */ /* 0x000f680000300800 */
[----:B------:R-:W5:Y:S04]  /*66e30*/  LDL.LU R37, [R1+0x174] ;  /* 0x0001740001257983 */ /* 0x000f680000300800 */
[----:B------:R-:W5:Y:S01]  /*66e40*/  LDL.LU R12, [R1+0x1ca0] ;  /* 0x001ca000010c7983 */ /* 0x000f620000300800 */
[----:B------:R-:W-:-:S02]  /*66e50*/  SHF.R.S32.HI R5, RZ, 0x1f, R4 ;  /* 0x0000001fff057819 */ /* 0x000fc40000011404 */
[----:B--2---:R-:W-:-:S05]  /*66e60*/  IADD3 R6, P6, PT, R4, R2, RZ ;  /* 0x0000000204067210 */ /* 0x004fca0007fde0ff */
[----:B------:R-:W-:Y:S01]  /*66e70*/  IMAD.X R7, R5, 0x1, R0, P6 ;  /* 0x0000000105077824 */ /* 0x000fe200030e0600 */
[----:B0-----:R-:W-:Y:S01]  /*66e80*/  ISETP.LT.AND P6, PT, R66, UR6, !P5 ;  /* 0x0000000642007c0c */ /* 0x001fe2000efc1270 */
[----:B------:R-:W0:Y:S01]  /*66e90*/  LDCU UR6, c[0x0][0x398] ;  /* 0x00007300ff0677ac */ /* 0x000e220008000800 */
[----:B------:R-:W-:-:S04]  /*66ea0*/  PRMT R8, R8, 0x9910, RZ ;  /* 0x0000991008087816 */ /* 0x000fc800000000ff */
[----:B------:R-:W-:-:S07]  /*66eb0*/  SHF.R.S32.HI R8, RZ, 0x8, R8 ;  /* 0x00000008ff087819 */ /* 0x000fce0000011408 */
[----:B------:R2:W-:Y:S02]  /*66ec0*/  @P6 STG.E.U8 desc[UR14][R6.64], R8 ;  /* 0x0000000806006986 */ /* 0x0005e4000c10110e */
[----:B--2---:R-:W-:-:S05]  /*66ed0*/  IADD3 R6, P6, PT, R4, R3, RZ ;  /* 0x0000000304067210 */ /* 0x004fca0007fde0ff */
[----:B------:R-:W-:Y:S01]  /*66ee0*/  IMAD.X R7, R5, 0x1, R71, P6 ;  /* 0x0000000105077824 */ /* 0x000fe200030e0647 */
[----:B-1----:R-:W-:Y:S01]  /*66ef0*/  ISETP.LT.AND P6, PT, R67, UR4, !P5 ;  /* 0x0000000443007c0c */ /* 0x002fe2000efc1270 */
[----:B------:R-:W1:Y:S01]  /*66f00*/  LDCU UR4, c[0x0][0x398] ;  /* 0x00007300ff0477ac */ /* 0x000e620008000800 */
[----:B------:R-:W-:-:S04]  /*66f10*/  PRMT R8, R9, 0x9910, RZ ;  /* 0x0000991009087816 */ /* 0x000fc800000000ff */
[----:B------:R-:W-:-:S07]  /*66f20*/  SHF.R.S32.HI R8, RZ, 0x8, R8 ;  /* 0x00000008ff087819 */ /* 0x000fce0000011408 */
[----:B------:R2:W-:Y:S02]  /*66f30*/  @P6 STG.E.U8 desc[UR14][R6.64], R8 ;  /* 0x0000000806006986 */ /* 0x0005e4000c10110e */
[----:B--2---:R-:W-:-:S05]  /*66f40*/  IADD3 R6, P6, PT, R4, R68, RZ ;  /* 0x0000004404067210 */ /* 0x004fca0007fde0ff */
[----:B------:R-:W-:Y:S01]  /*66f50*/  IMAD.X R7, R5, 0x1, R72, P6 ;  /* 0x0000000105077824 */ /* 0x000fe200030e0648 */
[----:B-1----:R-:W-:Y:S01]  /*66f60*/  ISETP.LT.AND P6, PT, R38, UR4, !P5 ;  /* 0x0000000426007c0c */ /* 0x002fe2000efc1270 */
[----:B------:R-:W3:Y:S01]  /*66f70*/  LDCU UR4, c[0x0][0x39c] ;  /* 0x00007380ff0477ac */ /* 0x000ee20008000800 */
[----:B------:R-:W-:Y:S02]  /*66f80*/  PRMT R8, R10, 0x9910, RZ ;  /* 0x000099100a087816 */ /* 0x000fe400000000ff */
[----:B------:R-:W-:Y:S02]  /*66f90*/  PRMT R30, R30, 0x9910, RZ ;  /* 0x000099101e1e7816 */ /* 0x000fe400000000ff */
[----:B------:R-:W-:Y:S02]  /*66fa0*/  SHF.R.S32.HI R8, RZ, 0x8, R8 ;  /* 0x00000008ff087819 */ /* 0x000fe40000011408 */
[----:B0-----:R-:W-:Y:S01]  /*66fb0*/  ISETP.LT.AND P5, PT, R36, UR6, !P5 ;  /* 0x0000000624007c0c */ /* 0x001fe2000efa1270 */
        /* <DEDUP_REMOVED lines=11> */
[----:B---3--:R-:W-:Y:S01]  /*67070*/  ISETP.GE.AND P5, PT, R11, UR4, PT ;  /* 0x000000040b007c0c */ /* 0x008fe2000bfa6270 */
[----:B------:R-:W1:Y:S03]  /*67080*/  LDCU UR4, c[0x0][0x398] ;  /* 0x00007300ff0477ac */ /* 0x000e660008000800 */
[----:B0-----:R-:W-:Y:S01]  /*67090*/  ISETP.LT.AND P6, PT, R66, UR6, !P5 ;  /* 0x0000000642007c0c */ /* 0x001fe2000efc1270 */
[----:B------:R-:W0:Y:S01]  /*670a0*/  LDCU UR6, c[0x0][0x398] ;  /* 0x00007300ff0677ac */ /* 0x000e220008000800 */
[----:B----4-:R-:W-:-:S11]  /*670b0*/  F2FP.SATFINITE.E5M2.F32.PACK_AB_MERGE_C R8, R43, R42, RZ ;  /* 0x0000002a2b08723e */ /* 0x010fd600048060ff */
[----:B------:R2:W-:Y:S02]  /*670c0*/  @P6 STG.E.U8 desc[UR14][R6.64], R8 ;  /* 0x0000000806006986 */ /* 0x0005e4000c10110e */
[----:B--2---:R-:W-:-:S05]  /*670d0*/  IADD3 R6, P6, PT, R4, R3, RZ ;  /* 0x0000000304067210 */ /* 0x004fca0007fde0ff */
[----:B------:R-:W-:Y:S01]  /*670e0*/  IMAD.X R7, R5, 0x1, R71, P6 ;  /* 0x0000000105077824 */ /* 0x000fe200030e0647 */
[----:B-1----:R-:W-:Y:S01]  /*670f0*/  ISETP.LT.AND P6, PT, R67, UR4, !P5 ;  /* 0x0000000443007c0c */ /* 0x002fe2000efc1270 */
[----:B------:R-:W1:Y:S01]  /*67100*/  LDCU UR4, c[0x0][0x398] ;  /* 0x00007300ff0477ac */ /* 0x000e620008000800 */
[----:B-----5:R-:W-:-:S11]  /*67110*/  F2FP.SATFINITE.E5M2.F32.PACK_AB_MERGE_C R9, R41, R40, RZ ;  /* 0x000000282909723e */ /* 0x020fd600048060ff */
[----:B------:R2:W-:Y:S02]  /*67120*/  @P6 STG.E.U8 desc[UR14][R6.64], R9 ;  /* 0x0000000906006986 */ /* 0x0005e4000c10110e */
[----:B--2---:R-:W-:-:S05]  /*67130*/  IADD3 R6, P6, PT, R4, R68, RZ ;  /* 0x0000004404067210 */ /* 0x004fca0007fde0ff */
[----:B------:R-:W-:Y:S01]  /*67140*/  IMAD.X R7, R5, 0x1, R72, P6 ;  /* 0x0000000105077824 */ /* 0x000fe200030e0648 */
[----:B-1----:R-:W-:Y:S01]  /*67150*/  ISETP.LT.AND P6, PT, R38, UR4, !P5 ;  /* 0x0000000426007c0c */ /* 0x002fe2000efc1270 */
[----:B------:R-:W1:Y:S01]  /*67160*/  LDCU UR4, c[0x0][0x39c] ;  /* 0x00007380ff0477ac */ /* 0x000e620008000800 */
[----:B------:R-:W-:Y:S02]  /*67170*/  F2FP.SATFINITE.E5M2.F32.PACK_AB_MERGE_C R10, R37, R39, RZ ;  /* 0x00000027250a723e */ /* 0x000fe400048060ff */
[----:B0-----:R-:W-:Y:S01]  /*67180*/  ISETP.LT.AND P5, PT, R36, UR6, !P5 ;  /* 0x0000000624007c0c */ /* 0x001fe2000efa1270 */
[----:B------:R-:W0:Y:S01]  /*67190*/  LDCU UR6, c[0x0][0x398] ;  /* 0x00007300ff0677ac */ /* 0x000e220008000800 */
[----:B------:R-:W-:-:S07]  /*671a0*/  F2FP.SATFINITE.E5M2.F32.PACK_AB_MERGE_C R11, R33, R32, RZ ;  /* 0x00000020210b723e */ /* 0x000fce00048060ff */
[----:B------:R2:W-:Y:S02]  /*671b0*/  @P6 STG.E.U8 desc[UR14][R6.64], R10 ;  /* 0x0000000a06006986 */ /* 0x0005e4000c10110e */
[----:B--2---:R-:W-:-:S05]  /*671c0*/  IADD3 R6, P6, PT, R4, R70, RZ ;  /* 0x0000004604067210 */ /* 0x004fca0007fde0ff */
[----:B------:R-:W-:-:S05]  /*671d0*/  IMAD.X R7, R5, 0x1, R69, P6 ;  /* 0x0000000105077824 */ /* 0x000fca00030e0645 */
[----:B------:R2:W-:Y:S01]  /*671e0*/  @P5 STG.E.U8 desc[UR14][R6.64], R11 ;  /* 0x0000000b06005986 */ /* 0x0005e2000c10110e */
[----:B-1----:R-:W-:Y:S01]  /*671f0*/  ISETP.GE.AND P5, PT, R12, UR4, PT ;  /* 0x000000040c007c0c */ /* 0x002fe2000bfa6270 */
[----:B------:R-:W-:Y:S01]  /*67200*/  VIADD R4, R4, UR20 ;  /* 0x0000001404047c36 */ /* 0x000fe20008000000 */
[----:B------:R-:W1:Y:S01]  /*67210*/  LDCU UR4, c[0x0][0x398] ;  /* 0x00007300ff0477ac */ /* 0x000e620008000800 */
[----:B------:R-:W3:Y:S04]  /*67220*/  LDL.LU R12, [R1+0x1ca4] ;  /* 0x001ca400010c7983 */ /* 0x000ee80000300800 */
[----:B------:R-:W4:Y:S04]  /*67230*/  LDL.LU R42, [R1+0x578] ;  /* 0x00057800012a7983 */ /* 0x000f280000300800 */
[----:B------:R-:W4:Y:S04]  /*67240*/  LDL.LU R43, [R1+0x57c] ;  /* 0x00057c00012b7983 */ /* 0x000f280000300800 */
[----:B------:R-:W5:Y:S04]  /*67250*/  LDL.LU R40, [R1+0x378] ;  /* 0x0003780001287983 */ /* 0x000f680000300800 */
[----:B------:R-:W5:Y:S04]  /*67260*/  LDL.LU R41, [R1+0x37c] ;  /* 0x00037c0001297983 */ /* 0x000f680000300800 */
[----:B------:R-:W5:Y:S04]  /*67270*/  LDL.LU R39, [R1+0x178] ;  /* 0x0001780001277983 */ /* 0x000f680000300800 */
[----:B------:R-:W5:Y:S01]  /*67280*/  LDL.LU R37, [R1+0x17c] ;  /* 0x00017c0001257983 */ /* 0x000f620000300800 */
[----:B------:R-:W-:Y:S01]  /*67290*/  SHF.R.S32.HI R5, RZ, 0x1f, R4 ;  /* 0x0000001fff057819 */ /* 0x000fe20000011404 */
[C---:B------:R-:W-:Y:S01]  /*672a0*/  VIADD R25, R4.reuse, UR20 ;  /* 0x0000001404197c36 */ /* 0x040fe20008000000 */
[----:B--2---:R-:W-:-:S03]  /*672b0*/  IADD3 R6, P6, PT, R4, R2, RZ ;  /* 0x0000000204067210 */ /* 0x004fc60007fde0ff */
[----:B------:R-:W-:Y:S02]  /*672c0*/  VIADD R75, R25, UR20 ;  /* 0x00000014194b7c36 */ /* 0x000fe40008000000 */
[----:B------:R-:W-:Y:S01]  /*672d0*/  IMAD.X R7, R5, 0x1, R0, P6 ;  /* 0x0000000105077824 */ /* 0x000fe200030e0600 */
[----:B0-----:R-:W-:Y:S01]  /*672e0*/  ISETP.LT.AND P6, PT, R66, UR6, !P5 ;  /* 0x0000000642007c0c */ /* 0x001fe2000efc1270 */
[----:B------:R-:W-:Y:S01]  /*672f0*/  VIADD R74, R75, UR20 ;  /* 0x000000144b4a7c36 */ /* 0x000fe20008000000 */
[----:B------:R-:W-:Y:S01]  /*67300*/  PRMT R8, R8, 0x9910, RZ ;  /* 0x0000991008087816 */ /* 0x000fe200000000ff */
[----:B------:R-:W0:Y:S02]  /*67310*/  LDCU UR6, c[0x0][0x398] ;  /* 0x00007300ff0677ac */ /* 0x000e240008000800 */
[----:B------:R-:W-:Y:S01]  /*67320*/  VIADD R73, R74, UR20 ;  /* 0x000000144a497c36 */ /* 0x000fe20008000000 */
[----:B------:R-:W-:-:S03]  /*67330*/  SHF.R.S32.HI R8, RZ, 0x8, R8 ;  /* 0x00000008ff087819 */ /* 0x000fc60000011408 */
[----:B------:R-:W-:-:S04]  /*67340*/  VIADD R33, R73, UR20 ;  /* 0x0000001449217c36 */ /* 0x000fc80008000000 */
[----:B------:R2:W-:Y:S01]  /*67350*/  @P6 STG.E.U8 desc[UR14][R6.64], R8 ;  /* 0x0000000806006986 */ /* 0x0005e2000c10110e */
[----:B------:R-:W-:-:S04]  /*67360*/  VIADD R32, R33, UR20 ;  /* 0x0000001421207c36 */ /* 0x000fc80008000000 */
[----:B------:R-:W-:Y:S01]  /*67370*/  VIADD R31, R32, UR20 ;  /* 0x00000014201f7c36 */ /* 0x000fe20008000000 */
[----:B--2---:R-:W-:-:S03]  /*67380*/  IADD3 R6, P6, PT, R4, R3, RZ ;  /* 0x0000000304067210 */ /* 0x004fc60007fde0ff */
[----:B------:R-:W-:Y:S02]  /*67390*/  VIADD R30, R31, UR20 ;  /* 0x000000141f1e7c36 */ /* 0x000fe40008000000 */
[----:B------:R-:W-:Y:S01]  /*673a0*/  IMAD.X R7, R5, 0x1, R71, P6 ;  /* 0x0000000105077824 */ /* 0x000fe200030e0647 */
[----:B-1----:R-:W-:Y:S01]  /*673b0*/  ISETP.LT.AND P6, PT, R67, UR4, !P5 ;  /* 0x0000000443007c0c */ /* 0x002fe2000efc1270 */
[----:B------:R-:W1:Y:S01]  /*673c0*/  LDCU UR4, c[0x0][0x398] ;  /* 0x00007300ff0477ac */ /* 0x000e620008000800 */
[----:B------:R-:W-:Y:S01]  /*673d0*/  PRMT R8, R9, 0x9910, RZ ;  /* 0x0000991009087816 */ /* 0x000fe200000000ff */
[----:B------:R-:W-:-:S03]  /*673e0*/  VIADD R29, R30, UR20 ;  /* 0x000000141e1d7c36 */ /* 0x000fc60008000000 */
[----:B------:R-:W-:Y:S01]  /*673f0*/  SHF.R.S32.HI R8, RZ, 0x8, R8 ;  /* 0x00000008ff087819 */ /* 0x000fe20000011408 */
[----:B------:R-:W-:-:S04]  /*67400*/  VIADD R28, R29, UR20 ;  /* 0x000000141d1c7c36 */ /* 0x000fc80008000000 */
[----:B------:R-:W-:Y:S02]  /*67410*/  VIADD R27, R28, UR20 ;  /* 0x000000141c1b7c36 */ /* 0x000fe40008000000 */
[----:B------:R2:W-:Y:S02]  /*67420*/  @P6 STG.E.U8 desc[UR14][R6.64], R8 ;  /* 0x0000000806006986 */ /* 0x0005e4000c10110e */
[----:B------:R-:W-:Y:S01]  /*67430*/  VIADD R26, R27, UR20 ;  /* 0x000000141b1a7c36 */ /* 0x000fe20008000000 */
[----:B--2---:R-:W-:-:S03]  /*67440*/  IADD3 R6, P6, PT, R4, R68, RZ ;  /* 0x0000004404067210 */ /* 0x004fc60007fde0ff */
[----:B------:R-:W-:Y:S02]  /*67450*/  VIADD R24, R26, UR20 ;  /* 0x000000141a187c36 */ /* 0x000fe40008000000 */
[----:B------:R-:W-:Y:S01]  /*67460*/  IMAD.X R7, R5, 0x1, R72, P6 ;  /* 0x0000000105077824 */ /* 0x000fe200030e0648 */
[----:B-1----:R-:W-:Y:S02]  /*67470*/  ISETP.LT.AND P6, PT, R38, UR4, !P5 ;  /* 0x0000000426007c0c */ /* 0x002fe4000efc1270 */
[----:B------:R-:W-:Y:S01]  /*67480*/  PRMT R8, R10, 0x9910, RZ ;  /* 0x000099100a087816 */ /* 0x000fe200000000ff */
[----:B------:R-:W-:Y:S01]  /*67490*/  VIADD R23, R24, UR20 ;  /* 0x0000001418177c36 */ /* 0x000fe20008000000 */
[----:B------:R-:W3:Y:S02]  /*674a0*/  LDCU UR4, c[0x0][0x39c] ;  /* 0x00007380ff0477ac */ /* 0x000ee40008000800 */
[----:B------:R-:W-:Y:S01]  /*674b0*/  SHF.R.S32.HI R8, RZ, 0x8, R8 ;  /* 0x00000008ff087819 */ /* 0x000fe20000011408 */
[----:B------:R-:W-:Y:S01]  /*674c0*/  VIADD R22, R23, UR20 ;  /* 0x0000001417167c36 */ /* 0x000fe20008000000 */
[----:B0-----:R-:W-:Y:S01]  /*674d0*/  ISETP.LT.AND P5, PT, R36, UR6, !P5 ;  /* 0x0000000624007c0c */ /* 0x001fe2000efa1270 */
[----:B------:R-:W0:Y:S02]  /*674e0*/  LDCU UR6, c[0x0][0x398] ;  /* 0x00007300ff0677ac */ /* 0x000e240008000800 */
[----:B------:R-:W-:-:S02]  /*674f0*/  VIADD R21, R22, UR20 ;  /* 0x0000001416157c36 */ /* 0x000fc40008000000 */
[----:B------:R1:W-:Y:S01]  /*67500*/  @P6 STG.E.U8 desc[UR14][R6.64], R8 ;  /* 0x0000000806006986 */ /* 0x0003e2000c10110e */
[----:B------:R-:W-:Y:S01]  /*67510*/  IADD3 R4, P6, PT, R4, R70, RZ ;  /* 0x0000004604047210 */ /* 0x000fe20007fde0ff */
[----:B------:R-:W-:-:S04]  /*67520*/  VIADD R20, R21, UR20 ;  /* 0x0000001415147c36 */ /* 0x000fc80008000000 */
[----:B------:R-:W-:Y:S01]  /*67530*/  IMAD.X R5, R5, 0x1, R69, P6 ;  /* 0x0000000105057824 */ /* 0x000fe200030e0645 */
[----:B-1----:R-:W-:Y:S01]  /*67540*/  PRMT R6, R11, 0x9910, RZ ;  /* 0x000099100b067816 */ /* 0x002fe200000000ff */
[----:B------:R-:W-:-:S03]  /*67550*/  VIADD R19, R20, UR20 ;  /* 0x0000001414137c36 */ /* 0x000fc60008000000 */
[----:B------:R-:W-:Y:S01]  /*67560*/  SHF.R.S32.HI R6, RZ, 0x8, R6 ;  /* 0x00000008ff067819 */ /* 0x000fe20000011406 */
[----:B------:R-:W-:Y:S01]  /*67570*/  VIADD R18, R19, UR20 ;  /* 0x0000001413127c36 */ /* 0x000fe20008000000 */
[----:B------:R-:W-:-:S03]  /*67580*/  SHF.R.S32.HI R78, RZ, 0x1f, R25 ;  /* 0x0000001fff4e7819 */ /* 0x000fc60000011419 */
[----:B------:R1:W-:Y:S01]  /*67590*/  @P5 STG.E.U8 desc[UR14][R4.64], R6 ;  /* 0x0000000604005986 */ /* 0x0003e2000c10110e */
[----:B------:R-:W-:Y:S01]  /*675a0*/  VIADD R17, R18, UR20 ;  /* 0x0000001412117c36 */ /* 0x000fe20008000000 */
[----:B-1----:R-:W-:-:S03]  /*675b0*/  IADD3 R4, P6, PT, R25, R2, RZ ;  /* 0x0000000219047210 */ /* 0x002fc60007fde0ff */
[----:B------:R-:W-:Y:S02]  /*675c0*/  VIADD R16, R17, UR20 ;  /* 0x0000001411107c36 */ /* 0x000fe40008000000 */
[----:B------:R-:W-:Y:S02]  /*675d0*/  IMAD.X R5, R78, 0x1, R0, P6 ;  /* 0x000000014e057824 */ /* 0x000fe400030e0600 */
[----:B------:R-:W-:-:S04]  /*675e0*/  VIADD R15, R16, UR20 ;  /* 0x00000014100f7c36 */ /* 0x000fc80008000000 */
[----:B------:R-:W-:-:S04]  /*675f0*/  VIADD R14, R15, UR20 ;  /* 0x000000140f0e7c36 */ /* 0x000fc80008000000 */
[----:B------:R-:W-:Y:S01]  /*67600*/  VIADD R13, R14, UR20 ;  /* 0x000000140e0d7c36 */ /* 0x000fe20008000000 */
[----:B------:R-:W-:Y:S02]  /*67610*/  F2FP.SATFINITE.E5M2.F32.PACK_AB_MERGE_C R62, R35, R34, RZ ;  /* 0x00000022233e723e */ /* 0x000fe400048060ff */
[----:B------:R-:W-:Y:S02]  /*67620*/  SHF.R.S32.HI R35, RZ, 0x1f, R75 ;  /* 0x0000001fff237819 */ /* 0x000fe4000001144b */
[----:B---3--:R-:W-:Y:S01]  /*67630*/  ISETP.GE.AND P5, PT, R12, UR4, PT ;  /* 0x000000040c007c0c */ /* 0x008fe2000bfa6270 */
[----:B------:R-:W1:Y:S03]  /*67640*/  LDCU UR4, c[0x0][0x398] ;  /* 0x00007300ff0477ac */ /* 0x000e660008000800 */
[----:B0-----:R-:W-:Y:S02]  /*67650*/  ISETP.LT.AND P6, PT, R66, UR6, !P5 ;  /* 0x0000000642007c0c */ /* 0x001fe4000efc1270 */
[----:B----4-:R-:W-:Y:S01]  /*67660*/  F2FP.SATFINITE.E5M2.F32.PACK_AB_MERGE_C R64, R43, R42, RZ ;  /* 0x0000002a2b40723e */ /* 0x010fe200048060ff */
[----:B------:R-:W-:Y:S01]  /*67670*/  VIADD R12, R13, UR20 ;  /* 0x000000140d0c7c36 */ /* 0x000fe20008000000 */
[----:B------:R-:W0:Y:S09]  /*67680*/  LDCU UR6, c[0x0][0x398] ;  /* 0x00007300ff0677ac */ /* 0x000e320008000800 */
[----:B------:R2:W-:Y:S01]  /*67690*/  @P6 STG.E.U8 desc[UR14][R4.64], R64 ;  /* 0x0000004004006986 */ /* 0x0005e2000c10110e */
[----:B------:R-:W-:Y:S01]  /*676a0*/  VIADD R11, R12, UR20 ;  /* 0x000000140c0b7c36 */ /* 0x000fe20008000000 */
[----:B--2---:R-:W-:-:S05]  /*676b0*/  IADD3 R4, P6, PT, R25, R3, RZ ;  /* 0x0000000319047210 */ /* 0x004fca0007fde0ff */
[----:B------:R-:W-:Y:S01]  /*676c0*/  IMAD.X R5, R78, 0x1, R71, P6 ;  /* 0x000000014e057824 */ /* 0x000fe200030e0647 */
[----:B-1----:R-:W-:Y:S01]  /*676d0*/  ISETP.LT.AND P6, PT, R67, UR4, !P5 ;  /* 0x0000000443007c0c */ /* 0x002fe2000efc1270 */
[----:B------:R-:W1:Y:S01]  /*676e0*/  LDCU UR4, c[0x0][0x398] ;  /* 0x00007300ff0477ac */ /* 0x000e620008000800 */
[----:B------:R-:W-:Y:S01]  /*676f0*/  VIADD R10, R11, UR20 ;  /* 0x000000140b0a7c36 */ /* 0x000fe20008000000 */
[----:B-----5:R-:W-:-:S03]  /*67700*/  F2FP.SATFINITE.E5M2.F32.PACK_AB_MERGE_C R65, R41, R40, RZ ;  /* 0x000000282941723e */ /* 0x020fc600048060ff */
[----:B------:R-:W-:-:S04]  /*67710*/  VIADD R9, R10, UR20 ;  /* 0x000000140a097c36 */ /* 0x000fc80008000000 */
[----:B------:R-:W-:-:S03]  /*67720*/  VIADD R8, R9, UR20 ;  /* 0x0000001409087c36 */ /* 0x000fc60008000000 */
[----:B------:R2:W-:Y:S01]  /*67730*/  @P6 STG.E.U8 desc[UR14][R4.64], R65 ;  /* 0x0000004104006986 */ /* 0x0005e2000c10110e */
[----:B------:R-:W-:Y:S01]  /*67740*/  IADD3 R76, P6, PT, R25, R68, RZ ;  /* 0x00000044194c7210 */ /* 0x000fe20007fde0ff */
[----:B------:R-:W-:-:S04]  /*67750*/  VIADD R7, R8, UR20 ;  /* 0x0000001408077c36 */ /* 0x000fc80008000000 */
[----:B------:R-:W-:Y:S01]  /*67760*/  IMAD.X R77, R78, 0x1, R72, P6 ;  /* 0x000000014e4d7824 */ /* 0x000fe200030e0648 */
[----:B-1----:R-:W-:Y:S01]  /*67770*/  ISETP.LT.AND P6, PT, R38, UR4, !P5 ;  /* 0x0000000426007c0c */ /* 0x002fe2000efc1270 */
[----:B------:R-:W-:Y:S01]  /*67780*/  VIADD R6, R7, UR20 ;  /* 0x0000001407067c36 */ /* 0x000fe20008000000 */
[----:B------:R-:W-:Y:S01]  /*67790*/  F2FP.SATFINITE.E5M2.F32.PACK_AB_MERGE_C R63, R37, R39, RZ ;  /* 0x00000027253f723e */ /* 0x000fe200048060ff */
[----:B------:R-:W1:Y:S02]  /*677a0*/  LDCU UR4, c[0x0][0x39c] ;  /* 0x00007380ff0477ac */ /* 0x000e640008000800 */
[----:B--2---:R-:W-:Y:S01]  /*677b0*/  VIADD R5, R6, UR20 ;  /* 0x0000001406057c36 */ /* 0x004fe20008000000 */
[----:B0-----:R-:W-:Y:S01]  /*677c0*/  ISETP.LT.AND P5, PT, R36, UR6, !P5 ;  /* 0x0000000624007c0c */ /* 0x001fe2000efa1270 */
[----:B------:R-:W0:Y:S02]  /*677d0*/  LDCU UR6, c[0x0][0x398] ;  /* 0x00007300ff0677ac */ /* 0x000e240008000800 */
[----:B------:R-:W-:-:S04]  /*677e0*/  VIADD R4, R5, UR20 ;  /* 0x0000001405047c36 */ /* 0x000fc80008000000 */
[----:B------:R2:W-:Y:S02]  /*677f0*/  @P6 STG.E.U8 desc[UR14][R76.64], R63 ;  /* 0x0000003f4c006986 */ /* 0x0005e4000c10110e */
[----:B--2---:R-:W-:Y:S01]  /*67800*/  IADD3 R76, P6, PT, R25, R70, RZ ;  /* 0x00000046194c7210 */ /* 0x004fe20007fde0ff */
[----:B------:R-:W-:-:S04]  /*67810*/  VIADD R25, R4, UR20 ;  /* 0x0000001404197c36 */ /* 0x000fc80008000000 */
[----:B------:R-:W-:Y:S01]  /*67820*/  IMAD.X R77, R78, 0x1, R69, P6 ;  /* 0x000000014e4d7824 */ /* 0x000fe200030e0645 */
[----:B------:R-:W-:Y:S02]  /*67830*/  SHF.R.S32.HI R34, RZ, 0x1f, R25 ;  /* 0x0000001fff227819 */ /* 0x000fe40000011419 */
[C---:B------:R-:W-:Y:S02]  /*67840*/  IADD3 R38, P6, PT, R25.reuse, R2, RZ ;  /* 0x0000000219267210 */ /* 0x040fe40007fde0ff */
[----:B------:R-:W-:Y:S01]  /*67850*/  @P5 STG.E.U8 desc[UR14][R76.64], R62 ;  /* 0x0000003e4c005986 */ /* 0x000fe2000c10110e */
[----:B------:R-:W-:Y:S02]  /*67860*/  IADD3 R36, P5, PT, R25, R3, RZ ;  /* 0x0000000319247210 */ /* 0x000fe40007fbe0ff */
[----:B------:R-:W-:-:S03]  /*67870*/  IMAD.X R39, R34, 0x1, R0, P6 ;  /* 0x0000000122277824 */ /* 0x000fc600030e0600 */
[----:B------:R-:W-:Y:S02]  /*67880*/  IMAD.X R37, R34, 0x1, R71, P5 ;  /* 0x0000000122257824 */ /* 0x000fe400028e0647 */
[----:B------:R2:W-:Y:S04]  /*67890*/  STL.64 [R1+0x440], R38 ;  /* 0x0004402601007387 */ /* 0x0005e80000100a00 */
[----:B------:R3:W-:Y:S01]  /*678a0*/  STL.64 [R1+0x438], R36 ;  /* 0x0004382401007387 */ /* 0x0007e20000100a00 */
[----:B--2---:R-:W-:-:S05]  /*678b0*/  IADD3 R38, P6, PT, R25, R68, RZ ;  /* 0x0000004419267210 */ /* 0x004fca0007fde0ff */
[----:B------:R-:W-:Y:S01]  /*678c0*/  IMAD.X R39, R34, 0x1, R72, P6 ;  /* 0x0000000122277824 */ /* 0x000fe200030e0648 */
[----:B------:R-:W-:Y:S02]  /*678d0*/  IADD3 R78, P6, PT, R75, R2, RZ ;  /* 0x000000024b4e7210 */ /* 0x000fe40007fde0ff */
[----:B---3--:R-:W-:-:S03]  /*678e0*/  IADD3 R36, P5, PT, R25, R70, RZ ;  /* 0x0000004619247210 */ /* 0x008fc60007fbe0ff */
[----:B------:R-:W-:Y:S01]  /*678f0*/  IMAD.X R79, R35, 0x1, R0, P6 ;  /* 0x00000001234f7824 */ /* 0x000fe200030e0600 */
[C---:B------:R-:W-:Y:S01]  /*67900*/  IADD3 R76, P6, PT, R75.reuse, R68, RZ ;  /* 0x000000444b4c7210 */ /* 0x040fe20007fde0ff */
[----:B------:R-:W-:Y:S01]  /*67910*/  IMAD.X R37, R34, 0x1, R69, P5 ;  /* 0x0000000122257824 */ /* 0x000fe200028e0645 */
[----:B------:R-:W-:Y:S01]  /*67920*/  IADD3 R80, P5, PT, R75, R3, RZ ;  /* 0x000000034b507210 */ /* 0x000fe20007fbe0ff */
[----:B------:R2:W-:Y:S01]  /*67930*/  STL.64 [R1+0x430], R38 ;  /* 0x0004302601007387 */ /* 0x0005e20000100a00 */
[----:B------:R-:W-:Y:S01]  /*67940*/  SHF.R.S32.HI R25, RZ, 0x1f, R74 ;  /* 0x0000001fff197819 */ /* 0x000fe2000001144a */
[C---:B------:R-:W-:Y:S02]  /*67950*/  IMAD.X R77, R35.reuse, 0x1, R72, P6 ;  /* 0x00000001234d7824 */ /* 0x040fe400030e0648 */
[----:B------:R3:W-:Y:S01]  /*67960*/  STL.64 [R1+0x428], R36 ;  /* 0x0004282401007387 */ /* 0x0007e20000100a00 */
[----:B------:R-:W-:Y:S01]  /*67970*/  IMAD.X R81, R35, 0x1, R71, P5 ;  /* 0x0000000123517824 */ /* 0x000fe200028e0647 */
[----:B--2---:R-:W-:-:S02]  /*67980*/  IADD3 R38, P5, PT, R75, R70, RZ ;  /* 0x000000464b267210 */ /* 0x004fc40007fbe0ff */
[----:B---3--:R-:W-:-:S03]  /*67990*/  IADD3 R36, P6, PT, R74, R2, RZ ;  /* 0x000000024a247210 */ /* 0x008fc60007fde0ff */
[----:B------:R-:W-:Y:S02]  /*679a0*/  IMAD.X R39, R35, 0x1, R69, P5 ;  /* 0x0000000123277824 */ /* 0x000fe400028e0645 */
[----:B------:R-:W-:Y:S01]  /*679b0*/  IMAD.X R37, R25, 0x1, R0, P6 ;  /* 0x0000000119257824 */ /* 0x000fe200030e0600 */
[----:B------:R-:W-:-:S04]  /*679c0*/  IADD3 R40, P5, PT, R74, R3, RZ ;  /* 0x000000034a287210 */ /* 0x000fc80007fbe0ff */
[----:B------:R-:W-:Y:S04]  /*679d0*/  STL.64 [R1+0x1da0], R36 ;  /* 0x001da02401007387 */ /* 0x000fe80000100a00 */
[----:B------:R2:W-:Y:S01]  /*679e0*/  STL.64 [R1+0x408], R38 ;  /* 0x0004082601007387 */ /* 0x0005e20000100a00 */
[----:B------:R-:W-:Y:S01]  /*679f0*/  IMAD.X R41, R25, 0x1, R71, P5 ;  /* 0x0000000119297824 */ /* 0x000fe200028e0647 */
[----:B--2---:R-:W-:-:S04]  /*67a00*/  IADD3 R38, P6, PT, R74, R68, RZ ;  /* 0x000000444a267210 */ /* 0x004fc80007fde0ff */
[----:B------:R-:W-:Y:S01]  /*67a10*/  STL.64 [R1+0x378], R40 ;  /* 0x0003782801007387 */ /* 0x000fe20000100a00 */
[C---:B------:R-:W-:Y:S01]  /*67a20*/  IMAD.X R39, R25.reuse, 0x1, R72, P6 ;  /* 0x0000000119277824 */ /* 0x040fe200030e0648 */
[----:B------:R-:W-:Y:S02]  /*67a30*/  IADD3 R36, P5, PT, R74, R70, RZ ;  /* 0x000000464a247210 */ /* 0x000fe40007fbe0ff */
[----:B------:R-:W-:Y:S02]  /*67a40*/  SHF.R.S32.HI R34, RZ, 0x1f, R73 ;  /* 0x0000001fff227819 */ /* 0x000fe40000011449 */
[----:B------:R2:W-:Y:S01]  /*67a50*/  STL.64 [R1+0x370], R38 ;  /* 0x0003702601007387 */ /* 0x0005e20000100a00 */
[----:B------:R-:W-:Y:S01]  /*67a60*/  IMAD.X R37, R25, 0x1, R69, P5 ;  /* 0x0000000119257824 */ /* 0x000fe200028e0645 */
[----:B--2---:R-:W-:-:S04]  /*67a70*/  IADD3 R38, P6, PT, R73, R2, RZ ;  /* 0x0000000249267210 */ /* 0x004fc80007fde0ff */
[----:B------:R2:W-:Y:S01]  /*67a80*/  STL.64 [R1+0x368], R36 ;  /* 0x0003682401007387 */ /* 0x0005e20000100a00 */
[----:B------:R-:W-:-:S05]  /*67a90*/  IMAD.X R39, R34, 0x1, R0, P6 ;  /* 0x0000000122277824 */ /* 0x000fca00030e0600 */
[----:B------:R3:W-:Y:S01]  /*67aa0*/  STL.64 [R1+0x360], R38 ;  /* 0x0003602601007387 */ /* 0x0007e20000100a00 */
[----:B--2---:R-:W-:-:S05]  /*67ab0*/  IADD3 R36, P5, PT, R73, R3, RZ ;  /* 0x0000000349247210 */ /* 0x004fca0007fbe0ff */
[----:B------:R-:W-:Y:S01]  /*67ac0*/  IMAD.X R37, R34, 0x1, R71, P5 ;  /* 0x0000000122257824 */ /* 0x000fe200028e0647 */
[----:B---3--:R-:W-:-:S04]  /*67ad0*/  IADD3 R38, P6, PT, R73, R68, RZ ;  /* 0x0000004449267210 */ /* 0x008fc80007fde0ff */
[----:B------:R2:W-:Y:S01]  /*67ae0*/  STL.64 [R1+0x358], R36 ;  /* 0x0003582401007387 */ /* 0x0005e20000100a00 */
[----:B------:R-:W-:Y:S01]  /*67af0*/  IMAD.X R39, R34, 0x1, R72, P6 ;  /* 0x0000000122277824 */ /* 0x000fe200030e0648 */
[----:B------:R-:W-:-:S04]  /*67b00*/  SHF.R.S32.HI R25, RZ, 0x1f, R33 ;  /* 0x0000001fff197819 */ /* 0x000fc80000011421 */
[----:B------:R3:W-:Y:S01]  /*67b10*/  STL.64 [R1+0x350], R38 ;  /* 0x0003502601007387 */ /* 0x0007e20000100a00 */
[----:B--2---:R-:W-:Y:S02]  /*67b20*/  IADD3 R36, P5, PT, R73, R70, RZ ;  /* 0x0000004649247210 */ /* 0x004fe40007fbe0ff */
[----:B---3--:R-:W-:-:S03]  /*67b30*/  IADD3 R38, P6, PT, R33, R2, RZ ;  /* 0x0000000221267210 */ /* 0x008fc60007fde0ff */
[----:B------:R-:W-:Y:S02]  /*67b40*/  IMAD.X R37, R34, 0x1, R69, P5 ;  /* 0x0000000122257824 */ /* 0x000fe400028e0645 */
[----:B------:R-:W-:Y:S01]  /*67b50*/  IMAD.X R39, R25, 0x1, R0, P6 ;  /* 0x0000000119277824 */ /* 0x000fe200030e0600 */
[----:B------:R-:W-:-:S04]  /*67b60*/  IADD3 R40, P5, PT, R33, R3, RZ ;  /* 0x0000000321287210 */ /* 0x000fc80007fbe0ff */
[----:B------:R-:W-:Y:S04]  /*67b70*/  STL.64 [R1+0x1d90], R38 ;  /* 0x001d902601007387 */ /* 0x000fe80000100a00 */
[----:B------:R2:W-:Y:S01]  /*67b80*/  STL.64 [R1+0x348], R36 ;  /* 0x0003482401007387 */ /* 0x0005e20000100a00 */
[----:B------:R-:W-:Y:S01]  /*67b90*/  IMAD.X R41, R25, 0x1, R71, P5 ;  /* 0x0000000119297824 */ /* 0x000fe200028e0647 */
[C---:B------:R-:W-:Y:S02]  /*67ba0*/  IADD3 R34, P5, PT, R33.reuse, R70, RZ ;  /* 0x0000004621227210 */ /* 0x040fe40007fbe0ff */
[----:B--2---:R-:W-:Y:S02]  /*67bb0*/  IADD3 R36, P6, PT, R33, R68, RZ ;  /* 0x0000004421247210 */ /* 0x004fe40007fde0ff */
[----:B------:R-:W-:Y:S03]  /*67bc0*/  STL.64 [R1+0x338], R40 ;  /* 0x0003382801007387 */ /* 0x000fe60000100a00 */
[C---:B------:R-:W-:Y:S01]  /*67bd0*/  IMAD.X R37, R25.reuse, 0x1, R72, P6 ;  /* 0x0000000119257824 */ /* 0x040fe200030e0648 */
[----:B------:R-:W-:Y:S01]  /*67be0*/  SHF.R.S32.HI R33, RZ, 0x1f, R32 ;  /* 0x0000001fff217819 */ /* 0x000fe20000011420 */
[----:B------:R-:W-:-:S03]  /*67bf0*/  IMAD.X R35, R25, 0x1, R69, P5 ;  /* 0x0000000119237824 */ /* 0x000fc600028e0645 */
[----:B------:R2:W-:Y:S04]  /*67c00*/  STL.64 [R1+0x330], R36 ;  /* 0x0003302401007387 */ /* 0x0005e80000100a00 */
        /* <DEDUP_REMOVED lines=8> */
[----:B--2---:R-:W-:-:S05]  /*67c90*/  IADD3 R36, P6, PT, R32, R68, RZ ;  /* 0x0000004420247210 */ /* 0x004fca0007fde0ff */
[----:B------:R-:W-:Y:S01]  /*67ca0*/  IMAD.X R37, R33, 0x1, R72, P6 ;  /* 0x0000000121257824 */ /* 0x000fe200030e0648 */
[----:B------:R-:W-:Y:S02]  /*67cb0*/  IADD3 R40, P6, PT, R31, R2, RZ ;  /* 0x000000021f287210 */ /* 0x000fe40007fde0ff */
[----:B---3--:R-:W-:-:S03]  /*67cc0*/  IADD3 R34, P5, PT, R32, R70, RZ ;  /* 0x0000004620227210 */ /* 0x008fc60007fbe0ff */
[----:B------:R-:W-:Y:S02]  /*67cd0*/  IMAD.X R41, R25, 0x1, R0, P6 ;  /* 0x0000000119297824 */ /* 0x000fe400030e0600 */
[----:B------:R-:W-:Y:S01]  /*67ce0*/  IMAD.X R35, R33, 0x1, R69, P5 ;  /* 0x0000000121237824 */ /* 0x000fe200028e0645 */
[----:B------:R2:W-:Y:S04]  /*67cf0*/  STL.64 [R1+0x310], R36 ;  /* 0x0003102401007387 */ /* 0x0005e80000100a00 */
[----:B------:R-:W-:Y:S04]  /*67d00*/  STL.64 [R1+0x1d80], R40 ;  /* 0x001d802801007387 */ /* 0x000fe80000100a00 */
[----:B------:R3:W-:Y:S01]  /*67d10*/  STL.64 [R1+0x308], R34 ;  /* 0x0003082201007387 */ /* 0x0007e20000100a00 */
[----:B--2---:R-:W-:-:S02]  /*67d20*/  IADD3 R36, P5, PT, R31, R3, RZ ;  /* 0x000000031f247210 */ /* 0x004fc40007fbe0ff */
[----:B---3--:R-:W-:-:S03]  /*67d30*/  IADD3 R34, P6, PT, R31, R68, RZ ;  /* 0x000000441f227210 */ /* 0x008fc60007fde0ff */
[----:B------:R-:W-:Y:S01]  /*67d40*/  IMAD.X R37, R25, 0x1, R71, P5 ;  /* 0x0000000119257824 */ /* 0x000fe200028e0647 */
[----:B------:R-:W-:Y:S01]  /*67d50*/  IADD3 R32, P5, PT, R31, R70, RZ ;  /* 0x000000461f207210 */ /* 0x000fe20007fbe0ff */
[----:B------:R-:W-:-:S03]  /*67d60*/  IMAD.X R35, R25, 0x1, R72, P6 ;  /* 0x0000000119237824 */ /* 0x000fc600030e0648 */
[----:B------:R-:W-:Y:S01]  /*67d70*/  STL.64 [R1+0x2f8], R36 ;  /* 0x0002f82401007387 */ /* 0x000fe20000100a00 */
[----:B------:R-:W-:Y:S01]  /*67d80*/  SHF.R.S32.HI R31, RZ, 0x1f, R30 ;  /* 0x0000001fff1f7819 */ /* 0x000fe2000001141e */
[----:B------:R-:W-:Y:S02]  /*67d90*/  IMAD.X R33, R25, 0x1, R69, P5 ;  /* 0x0000000119217824 */ /* 0x000fe400028e0645 */
        /* <DEDUP_REMOVED lines=72> */
[C---:B------:R-:W-:Y:S01]  /*68220*/  IMAD.X R31, R25.reuse, 0x1, R71, P5 ;  /* 0x00000001191f7824 */ /* 0x040fe200028e0647 */
[----:B------:R-:W-:Y:S01]  /*68230*/  IADD3 R26, P5, PT, R24, R70, RZ ;  /* 0x00000046181a7210 */ /* 0x000fe20007fbe0ff */
[----:B------:R-:W-:-:S03]  /*68240*/  IMAD.X R29, R25, 0x1, R72, P6 ;  /* 0x00000001191d7824 */ /* 0x000fc600030e0648 */
[----:B------:R-:W-:Y:S01]  /*68250*/  STL.64 [R1+0x238], R30 ;  /* 0x0002381e01007387 */ /* 0x000fe20000100a00 */
[----:B------:R-:W-:Y:S01]  /*68260*/  IMAD.X R27, R25, 0x1, R69, P5 ;  /* 0x00000001191b7824 */ /* 0x000fe200028e0645 */
[----:B------:R-:W-:Y:S02]  /*68270*/  SHF.R.S32.HI R24, RZ, 0x1f, R23 ;  /* 0x0000001fff187819 */ /* 0x000fe40000011417 */
[----:B------:R2:W-:Y:S04]  /*68280*/  STL.64 [R1+0x230], R28 ;  /* 0x0002301c01007387 */ /* 0x0005e80000100a00 */
[----:B------:R3:W-:Y:S01]  /*68290*/  STL.64 [R1+0x228], R26 ;  /* 0x0002281a01007387 */ /* 0x0007e20000100a00 */
[C---:B--2---:R-:W-:Y:S02]  /*682a0*/  IADD3 R28, P6, PT, R23.reuse, R2, RZ ;  /* 0x00000002171c7210 */ /* 0x044fe40007fde0ff */
[----:B---3--:R-:W-:-:S03]  /*682b0*/  IADD3 R26, P5, PT, R23, R3, RZ ;  /* 0x00000003171a7210 */ /* 0x008fc60007fbe0ff */
[C---:B------:R-:W-:Y:S02]  /*682c0*/  IMAD.X R29, R24.reuse, 0x1, R0, P6 ;  /* 0x00000001181d7824 */ /* 0x040fe400030e0600 */
[----:B------:R-:W-:-:S03]  /*682d0*/  IMAD.X R27, R24, 0x1, R71, P5 ;  /* 0x00000001181b7824 */ /* 0x000fc600028e0647 */
[----:B------:R2:W-:Y:S04]  /*682e0*/  STL.64 [R1+0x220], R28 ;  /* 0x0002201c01007387 */ /* 0x0005e80000100a00 */
[----:B------:R3:W-:Y:S01]  /*682f0*/  STL.64 [R1+0x218], R26 ;  /* 0x0002181a01007387 */ /* 0x0007e20000100a00 */
[C---:B--2---:R-:W-:Y:S02]  /*68300*/  IADD3 R28, P6, PT, R23.reuse, R68, RZ ;  /* 0x00000044171c7210 */ /* 0x044fe40007fde0ff */
[----:B---3--:R-:W-:-:S03]  /*68310*/  IADD3 R26, P5, PT, R23, R70, RZ ;  /* 0x00000046171a7210 */ /* 0x008fc60007fbe0ff */
[----:B------:R-:W-:Y:S01]  /*68320*/  IMAD.X R29, R24, 0x1, R72, P6 ;  /* 0x00000001181d7824 */ /* 0x000fe200030e0648 */
[----:B------:R-:W-:Y:S02]  /*68330*/  SHF.R.S32.HI R23, RZ, 0x1f, R22 ;  /* 0x0000001fff177819 */ /* 0x000fe40000011416 */
[----:B------:R-:W-:Y:S01]  /*68340*/  IADD3 R48, P6, PT, R22, R2, RZ ;  /* 0x0000000216307210 */ /* 0x000fe20007fde0ff */
[----:B------:R-:W-:-:S04]  /*68350*/  IMAD.X R27, R24, 0x1, R69, P5 ;  /* 0x00000001181b7824 */ /* 0x000fc800028e0645 */
        /* <DEDUP_REMOVED lines=25> */
[----:B------:R-:W-:Y:S01]  /*684f0*/  IMAD.X R25, R22, 0x1, R69, P5 ;  /* 0x0000000116197824 */ /* 0x000fe200028e0645 */
[----:B------:R2:W-:Y:S03]  /*68500*/  STL.64 [R1+0x150], R26 ;  /* 0x0001501a01007387 */ /* 0x0005e60000100a00 */
[----:B------:R-:W-:-:S05]  /*68510*/  IMAD.X R51, R21, 0x1, R0, P6 ;  /* 0x0000000115337824 */ /* 0x000fca00030e0600 */
[----:B------:R-:W-:Y:S01]  /*68520*/  STL.64 [R1+0x1d30], R50 ;  /* 0x001d303201007387 */ /* 0x000fe20000100a00 */
[----:B--2---:R-:W-:-:S03]  /*68530*/  IADD3 R26, P5, PT, R20, R3, RZ ;  /* 0x00000003141a7210 */ /* 0x004fc60007fbe0ff */
[----:B------:R2:W-:Y:S02]  /*68540*/  STL.64 [R1+0x148], R24 ;  /* 0x0001481801007387 */ /* 0x0005e40000100a00 */
[----:B------:R-:W-:Y:S01]  /*68550*/  IMAD.X R27, R21, 0x1, R71, P5 ;  /* 0x00000001151b7824 */ /* 0x000fe200028e0647 */
[C---:B------:R-:W-:Y:S02]  /*68560*/  IADD3 R22, P5, PT, R20.reuse, R70, RZ ;  /* 0x0000004614167210 */ /* 0x040fe40007fbe0ff */
[----:B--2---:R-:W-:-:S03]  /*68570*/  IADD3 R24, P6, PT, R20, R68, RZ ;  /* 0x0000004414187210 */ /* 0x004fc60007fde0ff */
[C---:B------:R-:W-:Y:S02]  /*68580*/  IMAD.X R23, R21.reuse, 0x1, R69, P5 ;  /* 0x0000000115177824 */ /* 0x040fe400028e0645 */
[----:B------:R-:W-:Y:S01]  /*68590*/  IMAD.X R25, R21, 0x1, R72, P6 ;  /* 0x0000000115197824 */ /* 0x000fe200030e0648 */
[----:B------:R-:W-:Y:S01]  /*685a0*/  STL.64 [R1+0x138], R26 ;  /* 0x0001381a01007387 */ /* 0x000fe20000100a00 */
[----:B------:R-:W-:-:S03]  /*685b0*/  SHF.R.S32.HI R20, RZ, 0x1f, R19 ;  /* 0x0000001fff147819 */ /* 0x000fc60000011413 */
        /* <DEDUP_REMOVED lines=15> */
[----:B------:R-:W-:Y:S01]  /*686b0*/  IMAD.X R53, R19, 0x1, R0, P6 ;  /* 0x0000000113357824 */ /* 0x000fe200030e0600 */
        /* <DEDUP_REMOVED lines=30> */
[----:B------:R-:W-:-:S04]  /*688a0*/  IMAD.X R21, R17, 0x1, R72, P6 ;  /* 0x0000000111157824 */ /* 0x000fc800030e0648 */
        /* <DEDUP_REMOVED lines=55> */
[----:B------:R-:W-:Y:S01]  /*68c20*/  IMAD.MOV.U32 R43, RZ, RZ, R62 ;  /* 0x000000ffff2b7224 */ /* 0x000fe200078e003e */
[C---:B--2---:R-:W-:Y:S02]  /*68c30*/  IADD3 R16, P6, PT, R11.reuse, R2, RZ ;  /* 0x000000020b107210 */ /* 0x044fe40007fde0ff */
[----:B---3--:R-:W-:-:S03]  /*68c40*/  IADD3 R14, P5, PT, R11, R3, RZ ;  /* 0x000000030b0e7210 */ /* 0x008fc60007fbe0ff */
[C---:B------:R-:W-:Y:S01]  /*68c50*/  IMAD.X R17, R12.reuse, 0x1, R0, P6 ;  /* 0x000000010c117824 */ /* 0x040fe200030e0600 */
[C---:B------:R-:W-:Y:S01]  /*68c60*/  IADD3 R60, P6, PT, R11.reuse, R68, RZ ;  /* 0x000000440b3c7210 */ /* 0x040fe20007fde0ff */
[C---:B------:R-:W-:Y:S01]  /*68c70*/  IMAD.X R15, R12.reuse, 0x1, R71, P5 ;  /* 0x000000010c0f7824 */ /* 0x040fe200028e0647 */
[----:B------:R-:W-:Y:S01]  /*68c80*/  IADD3 R62, P5, PT, R11, R70, RZ ;  /* 0x000000460b3e7210 */ /* 0x000fe20007fbe0ff */
[----:B------:R-:W-:Y:S01]  /*68c90*/  IMAD.MOV.U32 R45, RZ, RZ, R64 ;  /* 0x000000ffff2d7224 */ /* 0x000fe200078e0040 */
[----:B------:R-:W-:Y:S01]  /*68ca0*/  SHF.R.S32.HI R11, RZ, 0x1f, R10 ;  /* 0x0000001fff0b7819 */ /* 0x000fe2000001140a */
[----:B------:R-:W-:Y:S02]  /*68cb0*/  IMAD.MOV.U32 R42, RZ, RZ, R63 ;  /* 0x000000ffff2a7224 */ /* 0x000fe400078e003f */
[----:B------:R-:W-:Y:S01]  /*68cc0*/  IMAD.X R61, R12, 0x1, R72, P6 ;  /* 0x000000010c3d7824 */ /* 0x000fe200030e0648 */
[----:B------:R-:W-:Y:S01]  /*68cd0*/  IADD3 R64, P6, PT, R10, R2, RZ ;  /* 0x000000020a407210 */ /* 0x000fe20007fde0ff */
[----:B------:R-:W-:Y:S01]  /*68ce0*/  IMAD.X R63, R12, 0x1, R69, P5 ;  /* 0x000000010c3f7824 */ /* 0x000fe200028e0645 */
[----:B------:R-:W-:Y:S01]  /*68cf0*/  IADD3 R92, P5, PT, R10, R3, RZ ;  /* 0x000000030a5c7210 */ /* 0x000fe20007fbe0ff */
[----:B------:R-:W-:-:S02]  /*68d00*/  IMAD.MOV.U32 R73, RZ, RZ, R65 ;  /* 0x000000ffff497224 */ /* 0x000fc400078e0041 */
[C---:B------:R-:W-:Y:S01]  /*68d10*/  IMAD.X R65, R11.reuse, 0x1, R0, P6 ;  /* 0x000000010b417824 */ /* 0x040fe200030e0600 */
[C---:B------:R-:W-:Y:S01]  /*68d20*/  IADD3 R90, P6, PT, R10.reuse, R68, RZ ;  /* 0x000000440a5a7210 */ /* 0x040fe20007fde0ff */
[C---:B------:R-:W-:Y:S01]  /*68d30*/  IMAD.X R93, R11.reuse, 0x1, R71, P5 ;  /* 0x000000010b5d7824 */ /* 0x040fe200028e0647 */
[----:B------:R-:W-:Y:S02]  /*68d40*/  IADD3 R88, P5, PT, R10, R70, RZ ;  /* 0x000000460a587210 */ /* 0x000fe40007fbe0ff */
[----:B------:R-:W-:Y:S01]  /*68d50*/  SHF.R.S32.HI R10, RZ, 0x1f, R9 ;  /* 0x0000001fff0a7819 */ /* 0x000fe20000011409 */
        /* <DEDUP_REMOVED lines=14> */
[----:B------:R-:W-:-:S02]  /*68e40*/  IMAD.MOV.U32 R36, RZ, RZ, R76 ;  /* 0x000000ffff247224 */ /* 0x000fc400078e004c */
[----:B------:R-:W-:Y:S01]  /*68e50*/  IMAD.X R81, R10, 0x1, R69, P5 ;  /* 0x000000010a517824 */ /* 0x000fe200028e0645 */
[CC--:B------:R-:W-:Y:S01]  /*68e60*/  IADD3 R76, P5, PT, R8.reuse, R3.reuse, RZ ;  /* 0x00000003084c7210 */ /* 0x0c0fe20007fbe0ff */
[----:B------:R-:W-:Y:S02]  /*68e70*/  IMAD.MOV.U32 R41, RZ, RZ, R79 ;  /* 0x000000ffff297224 */ /* 0x000fe400078e004f */
[----:B------:R-:W-:Y:S02]  /*68e80*/  IMAD.MOV.U32 R37, RZ, RZ, R77 ;  /* 0x000000ffff257224 */ /* 0x000fe400078e004d */
        /* <DEDUP_REMOVED lines=8> */
[----:B------:R-:W-:-:S03]  /*68f10*/  IADD3 R30, P5, PT, R7, R3, RZ ;  /* 0x00000003071e7210 */ /* 0x000fc60007fbe0ff */
        /* <DEDUP_REMOVED lines=8> */
[C---:B------:R-:W-:Y:S01]  /*68fa0*/  IADD3 R22, P5, PT, R6.reuse, R3, RZ ;  /* 0x0000000306167210 */ /* 0x040fe20007fbe0ff */
[----:B------:R2:W-:Y:S02]  /*68fb0*/  STL.64 [R1+0x20], R16 ;  /* 0x0000201001007387 */ /* 0x0005e40000100a00 */
[C---:B------:R-:W-:Y:S01]  /*68fc0*/  IMAD.X R25, R7.reuse, 0x1, R0, P6 ;  /* 0x0000000107197824 */ /* 0x040fe200030e0600 */
[C---:B------:R-:W-:Y:S01]  /*68fd0*/  IADD3 R20, P6, PT, R6.reuse, R68, RZ ;  /* 0x0000004406147210 */ /* 0x040fe20007fde0ff */
[C---:B------:R-:W-:Y:S01]  /*68fe0*/  IMAD.X R23, R7.reuse, 0x1, R71, P5 ;  /* 0x0000000107177824 */ /* 0x040fe200028e0647 */
[----:B------:R-:W-:Y:S01]  /*68ff0*/  IADD3 R18, P5, PT, R6, R70, RZ ;  /* 0x0000004606127210 */ /* 0x000fe20007fbe0ff */
[----:B------:R3:W-:Y:S01]  /*69000*/  STL.64 [R1+0x18], R14 ;  /* 0x0000180e01007387 */ /* 0x0007e20000100a00 */
[----:B------:R-:W-:Y:S01]  /*69010*/  SHF.R.S32.HI R6, RZ, 0x1f, R5 ;  /* 0x0000001fff067819 */ /* 0x000fe20000011405 */
[----:B------:R-:W-:-:S02]  /*69020*/  IMAD.X R21, R7, 0x1, R72, P6 ;  /* 0x0000000107157824 */ /* 0x000fc400030e0648 */
[----:B------:R-:W1:Y:S01]  /*69030*/  LDL.LU R44, [R1+0x1ca8] ;  /* 0x001ca800012c7983 */ /* 0x000e620000300800 */
[----:B------:R-:W-:Y:S01]  /*69040*/  IMAD.X R19, R7, 0x1, R69, P5 ;  /* 0x0000000107137824 */ /* 0x000fe200028e0645 */
[C---:B--2---:R-:W-:Y:S02]  /*69050*/  IADD3 R16, P6, PT, R5.reuse, R2, RZ ;  /* 0x0000000205107210 */ /* 0x044fe40007fde0ff */
[----:B---3--:R-:W-:-:S03]  /*69060*/  IADD3 R14, P5, PT, R5, R3, RZ ;  /* 0x00000003050e7210 */ /* 0x008fc60007fbe0ff */
[C---:B------:R-:W-:Y:S01]  /*69070*/  IMAD.X R17, R6.reuse, 0x1, R0, P6 ;  /* 0x0000000106117824 */ /* 0x040fe200030e0600 */
[C---:B------:R-:W-:Y:S01]  /*69080*/  IADD3 R12, P6, PT, R5.reuse, R68, RZ ;  /* 0x00000044050c7210 */ /* 0x040fe20007fde0ff */
[----:B------:R-:W-:Y:S01]  /*69090*/  IMAD.X R15, R6, 0x1, R71, P5 ;  /* 0x00000001060f7824 */ /* 0x000fe200028e0647 */
[----:B------:R-:W-:-:S03]  /*690a0*/  IADD3 R10, P5, PT, R5, R70, RZ ;  /* 0x00000046050a7210 */ /* 0x000fc60007fbe0ff */
[----:B------:R-:W-:Y:S01]  /*690b0*/  IMAD.X R13, R6, 0x1, R72, P6 ;  /* 0x00000001060d7824 */ /* 0x000fe200030e0648 */
[----:B------:R-:W-:Y:S02]  /*690c0*/  SHF.R.S32.HI R5, RZ, 0x1f, R4 ;  /* 0x0000001fff057819 */ /* 0x000fe40000011404 */
[----:B------:R-:W-:Y:S01]  /*690d0*/  IADD3 R8, P6, PT, R4, R2, RZ ;  /* 0x0000000204087210 */ /* 0x000fe20007fde0ff */
[----:B------:R-:W-:Y:S01]  /*690e0*/  IMAD.X R11, R6, 0x1, R69, P5 ;  /* 0x00000001060b7824 */ /* 0x000fe200028e0645 */
[----:B------:R-:W-:-:S03]  /*690f0*/  IADD3 R6, P5, PT, R4, R3, RZ ;  /* 0x0000000304067210 */ /* 0x000fc60007fbe0ff */
[C---:B------:R-:W-:Y:S01]  /*69100*/  IMAD.X R9, R5.reuse, 0x1, R0, P6 ;  /* 0x0000000105097824 */ /* 0x040fe200030e0600 */
[C---:B------:R-:W-:Y:S01]  /*69110*/  IADD3 R2, P6, PT, R4.reuse, R68, RZ ;  /* 0x0000004404027210 */ /* 0x040fe20007fde0ff */
[C---:B------:R-:W-:Y:S01]  /*69120*/  IMAD.X R7, R5.reuse, 0x1, R71, P5 ;  /* 0x0000000105077824 */ /* 0x040fe200028e0647 */
[----:B------:R-:W-:Y:S01]  /*69130*/  IADD3 R4, P5, PT, R4, R70, RZ ;  /* 0x0000004604047210 */ /* 0x000fe20007fbe0ff */
[----:B------:R-:W2:Y:S02]  /*69140*/  LDL R71, [R1+0x704] ;  /* 0x0007040001477983 */ /* 0x000ea40000100800 */
[C---:B------:R-:W-:Y:S02]  /*69150*/  IMAD.X R3, R5.reuse, 0x1, R72, P6 ;  /* 0x0000000105037824 */ /* 0x040fe400030e0648 */
[----:B------:R-:W-:-:S05]  /*69160*/  IMAD.X R5, R5, 0x1, R69, P5 ;  /* 0x0000000105057824 */ /* 0x000fca00028e0645 */
[----:B------:R3:W-:Y:S04]  /*69170*/  STL [R1+0x1ce4], R5 ;  /* 0x001ce40501007387 */ /* 0x0007e80000100800 */
[----:B---3--:R-:W3:Y:S01]  /*69180*/  LDL.LU R5, [R1+0x708] ;  /* 0x0007080001057983 */ /* 0x008ee20000300800 */
[----:B------:R-:W-:-:S04]  /*69190*/  PRMT R0, R45, 0x9910, RZ ;  /* 0x000099102d007816 */ /* 0x000fc800000000ff */
[----:B------:R-:W-:Y:S02]  /*691a0*/  SHF.R.S32.HI R0, RZ, 0x8, R0 ;  /* 0x00000008ff007819 */ /* 0x000fe40000011400 */
[----:B------:R-:W-:-:S04]  /*691b0*/  PRMT R68, R42, 0x9910, RZ ;  /* 0x000099102a447816 */ /* 0x000fc800000000ff */
[----:B------:R-:W-:Y:S02]  /*691c0*/  SHF.R.S32.HI R68, RZ, 0x8, R68 ;  /* 0x00000008ff447819 */ /* 0x000fe40000011444 */
[----:B-1----:R-:W-:Y:S01]  /*691d0*/  ISETP.GE.AND P6, PT, R44, UR4, PT ;  /* 0x000000042c007c0c */ /* 0x002fe2000bfc6270 */
[----:B------:R-:W1:Y:S03]  /*691e0*/  LDCU UR4, c[0x0][0x398] ;  /* 0x00007300ff0477ac */ /* 0x000e660008000800 */
[----:B0-----:R-:W-:Y:S01]  /*691f0*/  ISETP.LT.AND P5, PT, R66, UR6, !P6 ;  /* 0x0000000642007c0c */ /* 0x001fe2000f7a1270 */
[----:B------:R-:W3:-:S12]  /*69200*/  LDCU UR6, c[0x0][0x398] ;  /* 0x00007300ff0677ac */ /* 0x000ed80008000800 */
[----:B------:R0:W-:Y:S01]  /*69210*/  @P5 STG.E.U8 desc[UR14][R40.64], R0 ;  /* 0x0000000028005986 */ /* 0x0001e2000c10110e */
[----:B-1----:R-:W-:Y:S01]  /*69220*/  ISETP.LT.AND P5, PT, R67, UR4, !P6 ;  /* 0x0000000443007c0c */ /* 0x002fe2000f7a1270 */
[----:B------:R-:W1:Y:S01]  /*69230*/  LDCU UR4, c[0x0][0x39c] ;  /* 0x00007380ff0477ac */ /* 0x000e620008000800 */
[----:B0-----:R-:W-:Y:S01]  /*69240*/  PRMT R0, R73, 0x9910, RZ ;  /* 0x0000991049007816 */ /* 0x001fe200000000ff */
[----:B------:R-:W4:Y:S03]  /*69250*/  LDL.LU R40, [R1+0x580] ;  /* 0x0005800001287983 */ /* 0x000f260000300800 */
[----:B------:R-:W-:Y:S01]  /*69260*/  SHF.R.S32.HI R0, RZ, 0x8, R0 ;  /* 0x00000008ff007819 */ /* 0x000fe20000011400 */
[----:B------:R-:W4:Y:S06]  /*69270*/  LDL.LU R41, [R1+0x584] ;  /* 0x0005840001297983 */ /* 0x000f2c0000300800 */
[----:B------:R0:W-:Y:S04]  /*69280*/  @P5 STG.E.U8 desc[UR14][R38.64], R0 ;  /* 0x0000000026005986 */ /* 0x0001e8000c10110e */
[----:B------:R-:W5:Y:S01]  /*69290*/  LDL.LU R50, [R1+0x380] ;  /* 0x0003800001327983 */ /* 0x000f620000300800 */
[----:B---3--:R-:W-:-:S03]  /*692a0*/  ISETP.LT.AND P5, PT, R5, UR6, !P6 ;  /* 0x0000000605007c0c */ /* 0x008fc6000f7a1270 */
[----:B------:R-:W5:Y:S01]  /*692b0*/  LDL.LU R51, [R1+0x384] ;  /* 0x0003840001337983 */ /* 0x000f620000300800 */
[----:B------:R-:W3:Y:S03]  /*692c0*/  LDCU UR6, c[0x0][0x398] ;  /* 0x00007300ff0677ac */ /* 0x000ee60008000800 */
[----:B------:R-:W3:Y:S04]  /*692d0*/  LDL.LU.64 R48, [R1+0x378] ;  /* 0x0003780001307983 */ /* 0x000ee80000300a00 */
[----:B------:R-:W1:Y:S01]  /*692e0*/  LDL.LU R44, [R1+0x1cac] ;  /* 0x001cac00012c7983 */ /* 0x000e620000300800 */
[----:B0-----:R-:W-:-:S03]  /*692f0*/  PRMT R0, R43, 0x9910, RZ ;  /* 0x000099102b007816 */ /* 0x001fc600000000ff */
[----:B------:R-:W3:Y:S04]  /*69300*/  LDL.LU R45, [R1+0x180] ;  /* 0x00018000012d7983 */ /* 0x000ee80000300800 */
[----:B------:R-:W3:Y:S04]  /*69310*/  LDL.LU R73, [R1+0x184] ;  /* 0x0001840001497983 */ /* 0x000ee80000300800 */
[----:B------:R-:W3:Y:S04]  /*69320*/  LDL.LU.64 R46, [R1+0x370] ;  /* 0x00037000012e7983 */ /* 0x000ee80000300a00 */
[----:B------:R-:W3:Y:S04]  /*69330*/  LDL.LU.64 R38, [R1+0x368] ;  /* 0x0003680001267983 */ /* 0x000ee80000300a00 */
[----:B------:R-:W3:Y:S04]  /*69340*/  LDL.LU.64 R42, [R1+0x360] ;  /* 0x00036000012a7983 */ /* 0x000ee80000300a00 */
[----:B------:R0:W-:Y:S04]  /*69350*/  @P5 STG.E.U8 desc[UR14][R36.64], R68 ;  /* 0x0000004424005986 */ /* 0x0001e8000c10110e */
[----:B0-----:R-:W3:Y:S04]  /*69360*/  LDL.LU.64 R36, [R1+0x1da0] ;  /* 0x001da00001247983 */ /* 0x001ee80000300a00 */
[----:B------:R-:W3:Y:S01]  /*69370*/  LDL.LU.64 R68, [R1+0x408] ;  /* 0x0004080001447983 */ /* 0x000ee20000300a00 */
[----:B--2---:R-:W-:Y:S01]  /*69380*/  ISETP.LT.AND P6, PT, R71, UR8, !P6 ;  /* 0x0000000847007c0c */ /* 0x004fe2000f7c1270 */
[----:B------:R-:W0:Y:S01]  /*69390*/  LDCU UR8, c[0x0][0x398] ;  /* 0x00007300ff0877ac */ /* 0x000e220008000800 */
[----:B------:R-:W-:-:S02]  /*693a0*/  SHF.R.S32.HI R0, RZ, 0x8, R0 ;  /* 0x00000008ff007819 */ /* 0x000fc40000011400 */
[----:B-1----:R-:W-:Y:S01]  /*693b0*/  ISETP.GE.AND P5, PT, R44, UR4, PT ;  /* 0x000000042c007c0c */ /* 0x002fe2000bfa6270 */
[----:B------:R-:W1:Y:S01]  /*693c0*/  LDCU UR4, c[0x0][0x398] ;  /* 0x00007300ff0477ac */ /* 0x000e620008000800 */
[----:B------:R-:W2:Y:S07]  /*693d0*/  LDL.LU R44, [R1+0x1cb0] ;  /* 0x001cb000012c7983 */ /* 0x000eae0000300800 */
[----:B---3--:R4:W-:Y:S01]  /*693e0*/  @P6 STG.E.U8 desc[UR14][R68.64], R0 ;  /* 0x0000000044006986 */ /* 0x0089e2000c10110e */
[----:B------:R-:W-:Y:S01]  /*693f0*/  ISETP.LT.AND P6, PT, R66, UR10, !P5 ;  /* 0x0000000a42007c0c */ /* 0x000fe2000efc1270 */
[----:B------:R-:W3:Y:S01]  /*69400*/  LDCU UR10, c[0x0][0x398] ;  /* 0x00007300ff0a77ac */ /* 0x000ee20008000800 */
[----:B----4-:R-:W-:-:S11]  /*69410*/  F2FP.SATFINITE.E5M2.F32.PACK_AB_MERGE_C R0, R41, R40, RZ ;  /* 0x000000282900723e */ /* 0x010fd600048060ff */
[----:B------:R4:W-:Y:S04]  /*69420*/  @P6 STG.E.U8 desc[UR14][R36.64], R0 ;  /* 0x0000000024006986 */ /* 0x0009e8000c10110e */
[----:B----4-:R-:W4:Y:S01]  /*69430*/  LDL.LU.64 R36, [R1+0x1d98] ;  /* 0x001d980001247983 */ /* 0x010f220000300a00 */
[----:B-1----:R-:W-:Y:S01]  /*69440*/  ISETP.LT.AND P6, PT, R67, UR4, !P5 ;  /* 0x0000000443007c0c */ /* 0x002fe2000efc1270 */
[----:B------:R-:W2:Y:S01]  /*69450*/  LDCU UR4, c[0x0][0x39c] ;  /* 0x00007380ff0477ac */ /* 0x000ea20008000800 */
[----:B-----5:R-:W-:Y:S01]  /*69460*/  F2FP.SATFINITE.E5M2.F32.PACK_AB_MERGE_C R69, R51, R50, RZ ;  /* 0x000000323345723e */ /* 0x020fe200048060ff */
[----:B------:R-:W5:Y:S01]  /*69470*/  LDL.LU.64 R40, [R1+0x358] ;  /* 0x0003580001287983 */ /* 0x000f620000300a00 */
[----:B------:R-:W-:-:S09]  /*69480*/  F2FP.SATFINITE.E5M2.F32.PACK_AB_MERGE_C R68, R73, R45, RZ ;  /* 0x0000002d4944723e */ /* 0x000fd200048060ff */
[----:B------:R-:W-:Y:S01]  /*69490*/  @P6 STG.E.U8 desc[UR14][R48.64], R69 ;  /* 0x0000004530006986 */ /* 0x000fe2000c10110e */
[----:B------:R-:W-:Y:S01]  /*694a0*/  ISETP.LT.AND P6, PT, R5, UR6, !P5 ;  /* 0x0000000605007c0c */ /* 0x000fe2000efc1270 */
[----:B------:R-:W1:Y:S01]  /*694b0*/  LDCU UR6, c[0x0][0x398] ;  /* 0x00007300ff0677ac */ /* 0x000e620008000800 */
[----:B0-----:R-:W-:Y:S02]  /*694c0*/  ISETP.LT.AND P5, PT, R71, UR8, !P5 ;  /* 0x0000000847007c0c */ /* 0x001fe4000efa1270 */
[----:B------:R-:W-:Y:S01]  /*694d0*/  PRMT R0, R0, 0x9910, RZ ;  /* 0x0000991000007816 */ /* 0x000fe200000000ff */
[----:B------:R-:W0:Y:S08]  /*694e0*/  LDCU UR8, c[0x0][0x398] ;  /* 0x00007300ff0877ac */ /* 0x000e300008000800 */
[----:B------:R-:W-:Y:S01]  /*694f0*/  @P6 STG.E.U8 desc[UR14][R46.64], R68 ;  /* 0x000000442e006986 */ /* 0x000fe2000c10110e */
[----:B------:R-:W-:-:S02]  /*69500*/  SHF.R.S32.HI R0, RZ, 0x8, R0 ;  /* 0x00000008ff007819 */ /* 0x000fc40000011400 */
[----:B----4-:R-:W-:-:S05]  /*69510*/  F2FP.SATFINITE.E5M2.F32.PACK_AB_MERGE_C R36, R37, R36, RZ ;  /* 0x000000242524723e */ /* 0x010fca00048060ff */
[----:B------:R4:W-:Y:S04]  /*69520*/  @P5 STG.E.U8 desc[UR14][R38.64], R36 ;  /* 0x0000002426005986 */ /* 0x0009e8000c10110e */
[----:B----4-:R-:W4:Y:S01]  /*69530*/  LDL.LU.64 R38, [R1+0x350] ;  /* 0x0003500001267983 */ /* 0x010f220000300a00 */
[----:B--2---:R-:W-:Y:S01]  /*69540*/  ISETP.GE.AND P6, PT, R44, UR4, PT ;  /* 0x000000042c007c0c */ /* 0x004fe2000bfc6270 */
[----:B------:R-:W2:Y:S03]  /*69550*/  LDCU UR4, c[0x0][0x398] ;  /* 0x00007300ff0477ac */ /* 0x000ea60008000800 */
[----:B-1----:R-:W-:Y:S01]  /*69560*/  ISETP.LT.AND P5, PT, R66, UR6, !P6 ;  /* 0x0000000642007c0c */ /* 0x002fe2000f7a1270 */
[----:B------:R-:W1:Y:S01]  /*69570*/  LDCU UR6, c[0x0][0x398] ;  /* 0x00007300ff0677ac */ /* 0x000e620008000800 */
[----:B------:R-:W-:-:S11]  /*69580*/  PRMT R68, R68, 0x9910, RZ ;  /* 0x0000991044447816 */ /* 0x000fd600000000ff */
[----:B------:R0:W-:Y:S01]  /*69590*/  @P5 STG.E.U8 desc[UR14][R42.64], R0 ;  /* 0x000000002a005986 */ /* 0x0001e2000c10110e */
[----:B--2---:R-:W-:Y:S01]  /*695a0*/  ISETP.LT.AND P5, PT, R67, UR4, !P6 ;  /* 0x0000000443007c0c */ /* 0x004fe2000f7a1270 */
[----:B------:R-:W2:Y:S01]  /*695b0*/  LDCU UR4, c[0x0][0x39c] ;  /* 0x00007380ff0477ac */ /* 0x000ea20008000800 */
[----:B0-----:R-:W-:Y:S01]  /*695c0*/  PRMT R0, R69, 0x9910, RZ ;  /* 0x0000991045007816 */ /* 0x001fe200000000ff */
[----:B------:R-:W2:Y:S04]  /*695d0*/  LDL.LU R42, [R1+0x588] ;  /* 0x00058800012a7983 */ /* 0x000ea80000300800 */
[----:B------:R-:W2:Y:S01]  /*695e0*/  LDL.LU R43, [R1+0x58c] ;  /* 0x00058c00012b7983 */ /* 0x000ea20000300800 */
[----:B------:R-:W-:-:S03]  /*695f0*/  SHF.R.S32.HI R0, RZ, 0x8, R0 ;  /* 0x00000008ff007819 */ /* 0x000fc60000011400 */
[----:B------:R-:W2:Y:S04]  /*69600*/  LDL.LU R72, [R1+0x388] ;  /* 0x0003880001487983 */ /* 0x000ea80000300800 */
[----:B------:R-:W2:Y:S04]  /*69610*/  LDL.LU R70, [R1+0x38c] ;  /* 0x00038c0001467983 */ /* 0x000ea80000300800 */
[----:B------:R-:W2:Y:S04]  /*69620*/  LDL.LU.64 R50, [R1+0x338] ;  /* 0x0003380001327983 */ /* 0x000ea80000300a00 */
[----:B------:R-:W2:Y:S04]  /*69630*/  LDL.LU R37, [R1+0x1cbc] ;  /* 0x001cbc0001257983 */ /* 0x000ea80000300800 */
[----:B------:R-:W3:Y:S04]  /*69640*/  LDL.LU R47, [R1+0x188] ;  /* 0x00018800012f7983 */ /* 0x000ee80000300800 */
[----:B------:R-:W3:Y:S04]  /*69650*/  LDL.LU R73, [R1+0x18c] ;  /* 0x00018c0001497983 */ /* 0x000ee80000300800 */
[----:B-----5:R0:W-:Y:S01]  /*69660*/  @P5 STG.E.U8 desc[UR14][R40.64], R0 ;  /* 0x0000000028005986 */ /* 0x0201e2000c10110e */
[----:B-1----:R-:W-:Y:S01]  /*69670*/  ISETP.LT.AND P5, PT, R5, UR6, !P6 ;  /* 0x0000000605007c0c */ /* 0x002fe2000f7a1270 */
[----:B------:R-:W1:Y:S02]  /*69680*/  LDCU UR6, c[0x0][0x398] ;  /* 0x00007300ff0677ac */ /* 0x000e640008000800 */
[----:B------:R-:W5:Y:S04]  /*69690*/  LDL.LU.64 R48, [R1+0x330] ;  /* 0x0003300001307983 */ /* 0x000f680000300a00 */
[----:B0-----:R-:W3:Y:S01]  /*696a0*/  LDL.LU.64 R40, [R1+0x328] ;  /* 0x0003280001287983 */ /* 0x001ee20000300a00 */
[----:B------:R-:W-:Y:S01]  /*696b0*/  PRMT R0, R36, 0x9910, RZ ;  /* 0x0000991024007816 */ /* 0x000fe200000000ff */
[----:B------:R-:W-:-:S02]  /*696c0*/  IMAD.MOV.U32 R36, RZ, RZ, R68 ;  /* 0x000000ffff247224 */ /* 0x000fc400078e0044 */
[----:B------:R-:W3:Y:S04]  /*696d0*/  LDL.LU.64 R44, [R1+0x320] ;  /* 0x00032000012c7983 */ /* 0x000ee80000300a00 */
[----:B------:R-:W3:Y:S01]  /*696e0*/  LDL.LU.64 R68, [R1+0x348] ;  /* 0x0003480001447983 */ /* 0x000ee20000300a00 */
[----:B------:R-:W-:-:S05]  /*696f0*/  SHF.R.S32.HI R36, RZ, 0x8, R36 ;  /* 0x00000008ff247819 */ /* 0x000fca0000011424 */
[----:B----4-:R0:W-:Y:S04]  /*69700*/  @P5 STG.E.U8 desc[UR14][R38.64], R36 ;  /* 0x0000002426005986 */ /* 0x0101e8000c10110e */
[----:B0-----:R-:W4:Y:S01]  /*69710*/  LDL.LU.64 R38, [R1+0x1d90] ;  /* 0x001d900001267983 */ /* 0x001f220000300a00 */
[----:B------:R-:W-:Y:S01]  /*69720*/  ISETP.LT.AND P6, PT, R71, UR8, !P6 ;  /* 0x0000000847007c0c */ /* 0x000fe2000f7c1270 */
[----:B------:R-:W0:Y:S01]  /*69730*/  LDCU UR8, c[0x0][0x398] ;  /* 0x00007300ff0877ac */ /* 0x000e220008000800 */
[----:B------:R-:W-:Y:S01]  /*69740*/  SHF.R.S32.HI R0, RZ, 0x8, R0 ;  /* 0x00000008ff007819 */ /* 0x000fe20000011400 */
[----:B------:R-:W5:Y:S01]  /*69750*/  LDL.LU R46, [R1+0x1cb4] ;  /* 0x001cb400012e7983 */ /* 0x000f620000300800 */
[----:B--2---:R-:W-:Y:S01]  /*69760*/  ISETP.GE.AND P5, PT, R37, UR4, PT ;  /* 0x0000000425007c0c */ /* 0x004fe2000bfa6270 */
[----:B------:R-:W2:Y:S08]  /*69770*/  LDCU UR4, c[0x0][0x398] ;  /* 0x00007300ff0477ac */ /* 0x000eb00008000800 */
[----:B---3--:R3:W-:Y:S01]  /*69780*/  @P6 STG.E.U8 desc[UR14][R68.64], R0 ;  /* 0x0000000044006986 */ /* 0x0087e2000c10110e */
[----:B------:R-:W-:Y:S01]  /*69790*/  ISETP.LT.AND P6, PT, R66, UR10, !P5 ;  /* 0x0000000a42007c0c */ /* 0x000fe2000efc1270 */
[----:B------:R-:W0:Y:S01]  /*697a0*/  LDCU UR10, c[0x0][0x398] ;  /* 0x00007300ff0a77ac */ /* 0x000e220008000800 */
[----:B---3--:R-:W-:-:S11]  /*697b0*/  F2FP.SATFINITE.E5M2.F32.PACK_AB_MERGE_C R0, R43, R42, RZ ;  /* 0x0000002a2b00723e */ /* 0x008fd600048060ff */
[----:B----4-:R3:W-:Y:S04]  /*697c0*/  @P6 STG.E.U8 desc[UR14][R38.64], R0 ;  /* 0x0000000026006986 */ /* 0x0107e8000c10110e */
[----:B---3--:R-:W3:Y:S01]  /*697d0*/  LDL.LU.64 R38, [R1+0x1d88] ;  /* 0x001d880001267983 */ /* 0x008ee20000300a00 */
[----:B--2---:R-:W-:Y:S01]  /*697e0*/  ISETP.LT.AND P6, PT, R67, UR4, !P5 ;  /* 0x0000000443007c0c */ /* 0x004fe2000efc1270 */
[----:B------:R-:W2:Y:S01]  /*697f0*/  LDCU UR4, c[0x0][0x39c] ;  /* 0x00007380ff0477ac */ /* 0x000ea20008000800 */
[----:B------:R-:W-:Y:S01]  /*69800*/  F2FP.SATFINITE.E5M2.F32.PACK_AB_MERGE_C R37, R70, R72, RZ ;  /* 0x000000484625723e */ /* 0x000fe200048060ff */
[----:B------:R-:W4:Y:S01]  /*69810*/  LDL.LU.64 R42, [R1+0x318] ;  /* 0x00031800012a7983 */ /* 0x000f220000300a00 */
[----:B------:R-:W-:-:S09]  /*69820*/  F2FP.SATFINITE.E5M2.F32.PACK_AB_MERGE_C R36, R73, R47, RZ ;  /* 0x0000002f4924723e */ /* 0x000fd200048060ff */
[----:B------:R-:W-:Y:S01]  /*69830*/  @P6 STG.E.U8 desc[UR14][R50.64], R37 ;  /* 0x0000002532006986 */ /* 0x000fe2000c10110e */
[----:B-1----:R-:W-:Y:S01]  /*69840*/  ISETP.LT.AND P6, PT, R5, UR6, !P5 ;  /* 0x0000000605007c0c */ /* 0x002fe2000efc1270 */
[----:B------:R-:W1:Y:S01]  /*69850*/  LDCU UR6, c[0x0][0x398] ;  /* 0x00007300ff0677ac */ /* 0x000e620008000800 */
[----:B0-----:R-:W-:Y:S02]  /*69860*/  ISETP.LT.AND P5, PT, R71, UR8, !P5 ;  /* 0x0000000847007c0c */ /* 0x001fe4000efa1270 */
[----:B------:R-:W-:Y:S01]  /*69870*/  PRMT R0, R0, 0x9910, RZ ;  /* 0x0000991000007816 */ /* 0x000fe200000000ff */
[----:B------:R-:W0:Y:S08]  /*69880*/  LDCU UR8, c[0x0][0x398] ;  /* 0x00007300ff0877ac */ /* 0x000e300008000800 */
[----:B-----5:R-:W-:Y:S01]  /*69890*/  @P6 STG.E.U8 desc[UR14][R48.64], R36 ;  /* 0x0000002430006986 */ /* 0x020fe2000c10110e */
[----:B--2---:R-:W-:Y:S01]  /*698a0*/  ISETP.GE.AND P6, PT, R46, UR4, PT ;  /* 0x000000042e007c0c */ /* 0x004fe2000bfc6270 */
[----:B------:R-:W2:Y:S01]  /*698b0*/  LDCU UR4, c[0x0][0x398] ;  /* 0x00007300ff0477ac */ /* 0x000ea20008000800 */
[----:B---3--:R-:W-:-:S05]  /*698c0*/  F2FP.SATFINITE.E5M2.F32.PACK_AB_MERGE_C R38, R39, R38, RZ ;  /* 0x000000262726723e */ /* 0x008fca00048060ff */
[----:B------:R3:W-:Y:S04]  /*698d0*/  @P5 STG.E.U8 desc[UR14][R40.64], R38 ;  /* 0x0000002628005986 */ /* 0x0007e8000c10110e */
[----:B---3--:R-:W3:Y:S01]  /*698e0*/  LDL.LU.64 R40, [R1+0x310] ;  /* 0x0003100001287983 */ /* 0x008ee20000300a00 */
[----:B-1----:R-:W-:Y:S01]  /*698f0*/  ISETP.LT.AND P5, PT, R66, UR6, !P6 ;  /* 0x0000000642007c0c */ /* 0x002fe2000f7a1270 */
[----:B------:R-:W1:Y:S01]  /*69900*/  LDCU UR6, c[0x0][0x398] ;  /* 0x00007300ff0677ac */ /* 0x000e620008000800 */
[----:B------:R-:W-:-:S11]  /*69910*/  SHF.R.S32.HI R0, RZ, 0x8, R0 ;  /* 0x00000008ff007819 */ /* 0x000fd60000011400 */
[----:B------:R5:W-:Y:S01]  /*69920*/  @P5 STG.E.U8 desc[UR14][R44.64], R0 ;  /* 0x000000002c005986 */ /* 0x000be2000c10110e */
[----:B--2---:R-:W-:Y:S01]  /*69930*/  ISETP.LT.AND P5, PT, R67, UR4, !P6 ;  /* 0x0000000443007c0c */ /* 0x004fe2000f7a1270 */
[----:B------:R-:W2:Y:S01]  /*69940*/  LDCU UR4, c[0x0][0x39c] ;  /* 0x00007380ff0477ac */ /* 0x000ea20008000800 */
[----:B-----5:R-:W-:Y:S01]  /*69950*/  PRMT R0, R37, 0x9910, RZ ;  /* 0x0000991025007816 */ /* 0x020fe200000000ff */
[----:B------:R-:W5:Y:S04]  /*69960*/  LDL.LU R44, [R1+0x590] ;  /* 0x00059000012c7983 */ /* 0x000f680000300800 */
[----:B------:R-:W5:Y:S01]  /*69970*/  LDL.LU R45, [R1+0x594] ;  /* 0x00059400012d7983 */ /* 0x000f620000300800 */
[----:B------:R-:W-:-:S03]  /*69980*/  SHF.R.S32.HI R0, RZ, 0x8, R0 ;  /* 0x00000008ff007819 */ /* 0x000fc60000011400 */
[----:B------:R-:W2:Y:S04]  /*69990*/  LDL.LU R70, [R1+0x390] ;  /* 0x0003900001467983 */ /* 0x000ea80000300800 */
[----:B------:R-:W2:Y:S04]  /*699a0*/  LDL.LU R50, [R1+0x394] ;  /* 0x0003940001327983 */ /* 0x000ea80000300800 */
[----:B------:R-:W2:Y:S04]  /*699b0*/  LDL.LU.64 R68, [R1+0x2f8] ;  /* 0x0002f80001447983 */ /* 0x000ea80000300a00 */
[----:B------:R-:W2:Y:S04]  /*699c0*/  LDL.LU R37, [R1+0x1cc8] ;  /* 0x001cc80001257983 */ /* 0x000ea80000300800 */
[----:B------:R-:W5:Y:S04]  /*699d0*/  LDL.LU R51, [R1+0x190] ;  /* 0x0001900001337983 */ /* 0x000f680000300800 */
[----:B------:R-:W5:Y:S04]  /*699e0*/  LDL.LU R73, [R1+0x194] ;  /* 0x0001940001497983 */ /* 0x000f680000300800 */
[----:B----4-:R4:W-:Y:S01]  /*699f0*/  @P5 STG.E.U8 desc[UR14][R42.64], R0 ;  /* 0x000000002a005986 */ /* 0x0109e2000c10110e */
[----:B-1----:R-:W-:Y:S01]  /*69a00*/  ISETP.LT.AND P5, PT, R5, UR6, !P6 ;  /* 0x0000000605007c0c */ /* 0x002fe2000f7a1270 */
[----:B------:R-:W1:Y:S02]  /*69a10*/  LDCU UR6, c[0x0][0x398] ;  /* 0x00007300ff0677ac */ /* 0x000e640008000800 */
[----:B------:R-:W5:Y:S01]  /*69a20*/  LDL.LU.64 R48, [R1+0x2f0] ;  /* 0x0002f00001307983 */ /* 0x000f620000300a00 */
[----:B------:R-:W-:-:S03]  /*69a30*/  PRMT R36, R36, 0x9910, RZ ;  /* 0x0000991024247816 */ /* 0x000fc600000000ff */
[----:B----4-:R-:W4:Y:S01]  /*69a40*/  LDL.LU.64 R42, [R1+0x2e8] ;  /* 0x0002e800012a7983 */ /* 0x010f220000300a00 */
[----:B------:R-:W-:-:S03]  /*69a50*/  PRMT R0, R38, 0x9910, RZ ;  /* 0x0000991026007816 */ /* 0x000fc600000000ff */
[----:B------:R-:W4:Y:S04]  /*69a60*/  LDL.LU.64 R46, [R1+0x2e0] ;  /* 0x0002e000012e7983 */ /* 0x000f280000300a00 */
[----:B------:R-:W4:Y:S01]  /*69a70*/  LDL.LU.64 R38, [R1+0x308] ;  /* 0x0003080001267983 */ /* 0x000f220000300a00 */
[----:B------:R-:W-:-:S05]  /*69a80*/  SHF.R.S32.HI R36, RZ, 0x8, R36 ;  /* 0x00000008ff247819 */ /* 0x000fca0000011424 */
[----:B---3--:R3:W-:Y:S04]  /*69a90*/  @P5 STG.E.U8 desc[UR14][R40.64], R36 ;  /* 0x0000002428005986 */ /* 0x0087e8000c10110e */
[----:B---3--:R-:W3:Y:S01]  /*69aa0*/  LDL.LU.64 R40, [R1+0x1d80] ;  /* 0x001d800001287983 */ /* 0x008ee20000300a00 */
[----:B0-----:R-:W-:Y:S01]  /*69ab0*/  ISETP.LT.AND P6, PT, R71, UR8, !P6 ;  /* 0x0000000847007c0c */ /* 0x001fe2000f7c1270 */
[----:B------:R-:W0:Y:S01]  /*69ac0*/  LDCU UR8, c[0x0][0x398] ;  /* 0x00007300ff0877ac */ /* 0x000e220008000800 */
[----:B------:R-:W-:Y:S02]  /*69ad0*/  SHF.R.S32.HI R0, RZ, 0x8, R0 ;  /* 0x00000008ff007819 */ /* 0x000fe40000011400 */
[----:B--2---:R-:W-:Y:S01]  /*69ae0*/  ISETP.GE.AND P5, PT, R37, UR4, PT ;  /* 0x0000000425007c0c */ /* 0x004fe2000bfa6270 */
[----:B------:R-:W2:Y:S08]  /*69af0*/  LDCU UR4, c[0x0][0x398] ;  /* 0x00007300ff0477ac */ /* 0x000eb00008000800 */
[----:B----4-:R5:W-:Y:S01]  /*69b00*/  @P6 STG.E.U8 desc[UR14][R38.64], R0 ;  /* 0x0000000026006986 */ /* 0x010be2000c10110e */
[----:B------:R-:W-:Y:S01]  /*69b10*/  ISETP.LT.AND P6, PT, R66, UR10, !P5 ;  /* 0x0000000a42007c0c */ /* 0x000fe2000efc1270 */
[----:B------:R-:W4:Y:S01]  /*69b20*/  LDCU UR10, c[0x0][0x398] ;  /* 0x00007300ff0a77ac */ /* 0x000f220008000800 */
[----:B-----5:R-:W-:Y:S01]  /*69b30*/  F2FP.SATFINITE.E5M2.F32.PACK_AB_MERGE_C R0, R45, R44, RZ ;  /* 0x0000002c2d00723e */ /* 0x020fe200048060ff */
[----:B------:R-:W5:Y:S10]  /*69b40*/  LDL.LU R38, [R1+0x1cc0] ;  /* 0x001cc00001267983 */ /* 0x000f740000300800 */
[----:B---3--:R3:W-:Y:S04]  /*69b50*/  @P6 STG.E.U8 desc[UR14][R40.64], R0 ;  /* 0x0000000028006986 */ /* 0x0087e8000c10110e */
[----:B---3--:R-:W3:Y:S01]  /*69b60*/  LDL.LU.64 R40, [R1+0x1d78] ;  /* 0x001d780001287983 */ /* 0x008ee20000300a00 */
[----:B--2---:R-:W-:Y:S01]  /*69b70*/  ISETP.LT.AND P6, PT, R67, UR4, !P5 ;  /* 0x0000000443007c0c */ /* 0x004fe2000efc1270 */
[----:B------:R-:W5:Y:S01]  /*69b80*/  LDCU UR4, c[0x0][0x39c] ;  /* 0x00007380ff0477ac */ /* 0x000f620008000800 */
[----:B------:R-:W-:Y:S01]  /*69b90*/  F2FP.SATFINITE.E5M2.F32.PACK_AB_MERGE_C R37, R50, R70, RZ ;  /* 0x000000463225723e */ /* 0x000fe200048060ff */
[----:B------:R-:W2:Y:S01]  /*69ba0*/  LDL.LU.64 R44, [R1+0x2d8] ;  /* 0x0002d800012c7983 */ /* 0x000ea20000300a00 */
[----:B------:R-:W-:-:S09]  /*69bb0*/  F2FP.SATFINITE.E5M2.F32.PACK_AB_MERGE_C R36, R73, R51, RZ ;  /* 0x000000334924723e */ /* 0x000fd200048060ff */
[----:B------:R-:W-:Y:S01]  /*69bc0*/  @P6 STG.E.U8 desc[UR14][R68.64], R37 ;  /* 0x0000002544006986 */ /* 0x000fe2000c10110e */
[----:B-1----:R-:W-:Y:S01]  /*69bd0*/  ISETP.LT.AND P6, PT, R5, UR6, !P5 ;  /* 0x0000000605007c0c */ /* 0x002fe2000efc1270 */
[----:B------:R-:W1:Y:S01]  /*69be0*/  LDCU UR6, c[0x0][0x398] ;  /* 0x00007300ff0677ac */ /* 0x000e620008000800 */
[----:B0-----:R-:W-:Y:S02]  /*69bf0*/  ISETP.LT.AND P5, PT, R71, UR8, !P5 ;  /* 0x0000000847007c0c */ /* 0x001fe4000efa1270 */
[----:B------:R-:W-:Y:S01]  /*69c00*/  PRMT R0, R0, 0x9910, RZ ;  /* 0x0000991000007816 */ /* 0x000fe200000000ff */
[----:B------:R-:W0:Y:S08]  /*69c10*/  LDCU UR8, c[0x0][0x398] ;  /* 0x00007300ff0877ac */ /* 0x000e300008000800 */
[----:B------:R-:W-:Y:S01]  /*69c20*/  @P6 STG.E.U8 desc[UR14][R48.64], R36 ;  /* 0x0000002430006986 */ /* 0x000fe2000c10110e */
[----:B------:R-:W-:-:S02]  /*69c30*/  SHF.R.S32.HI R0, RZ, 0x8, R0 ;  /* 0x00000008ff007819 */ /* 0x000fc40000011400 */
[----:B---3--:R-:W-:-:S05]  /*69c40*/  F2FP.SATFINITE.E5M2.F32.PACK_AB_MERGE_C R40, R41, R40, RZ ;  /* 0x000000282928723e */ /* 0x008fca00048060ff */
[----:B------:R3:W-:Y:S04]  /*69c50*/  @P5 STG.E.U8 desc[UR14][R42.64], R40 ;  /* 0x000000282a005986 */ /* 0x0007e8000c10110e */
[----:B---3--:R-:W3:Y:S01]  /*69c60*/  LDL.LU.64 R42, [R1+0x2d0] ;  /* 0x0002d000012a7983 */ /* 0x008ee20000300a00 */
[----:B-----5:R-:W-:Y:S01]  /*69c70*/  ISETP.GE.AND P6, PT, R38, UR4, PT ;  /* 0x0000000426007c0c */ /* 0x020fe2000bfc6270 */
[----:B------:R-:W5:Y:S03]  /*69c80*/  LDCU UR4, c[0x0][0x398] ;  /* 0x00007300ff0477ac */ /* 0x000f660008000800 */
[----:B-1----:R-:W-:Y:S01]  /*69c90*/  ISETP.LT.AND P5, PT, R66, UR6, !P6 ;  /* 0x0000000642007c0c */ /* 0x002fe2000f7a1270 */
[----:B------:R-:W1:-:S12]  /*69ca0*/  LDCU UR6, c[0x0][0x398] ;  /* 0x00007300ff0677ac */ /* 0x000e580008000800 */
[----:B------:R0:W-:Y:S01]  /*69cb0*/  @P5 STG.E.U8 desc[UR14][R46.64], R0 ;  /* 0x000000002e005986 */ /* 0x0001e2000c10110e */
[----:B-----5:R-:W-:Y:S01]  /*69cc0*/  ISETP.LT.AND P5, PT, R67, UR4, !P6 ;  /* 0x0000000443007c0c */ /* 0x020fe2000f7a1270 */
[----:B------:R-:W5:Y:S01]  /*69cd0*/  LDCU UR4, c[0x0][0x39c] ;  /* 0x00007380ff0477ac */ /* 0x000f620008000800 */
[----:B0-----:R-:W-:Y:S01]  /*69ce0*/  PRMT R0, R37, 0x9910, RZ ;  /* 0x0000991025007816 */ /* 0x001fe200000000ff */
[----:B------:R-:W4:Y:S04]  /*69cf0*/  LDL.LU R46, [R1+0x598] ;  /* 0x00059800012e7983 */ /* 0x000f280000300800 */
[----:B------:R-:W4:Y:S01]  /*69d00*/  LDL.LU R47, [R1+0x59c] ;  /* 0x00059c00012f7983 */ /* 0x000f220000300800 */
[----:B------:R-:W-:-:S03]  /*69d10*/  SHF.R.S32.HI R0, RZ, 0x8, R0 ;  /* 0x00000008ff007819 */ /* 0x000fc60000011400 */
[----:B------:R-:W4:Y:S04]  /*69d20*/  LDL.LU R39, [R1+0x398] ;  /* 0x0003980001277983 */ /* 0x000f280000300800 */
[----:B------:R-:W4:Y:S04]  /*69d30*/  LDL.LU R72, [R1+0x39c] ;  /* 0x00039c0001487983 */ /* 0x000f280000300800 */
[----:B------:R-:W4:Y:S04]  /*69d40*/  LDL.LU.64 R68, [R1+0x2b8] ;  /* 0x0002b80001447983 */ /* 0x000f280000300a00 */
[----:B------:R-:W5:Y:S04]  /*69d50*/  LDL.LU R37, [R1+0x1cd0] ;  /* 0x001cd00001257983 */ /* 0x000f680000300800 */
[----:B------:R-:W4:Y:S04]  /*69d60*/  LDL.LU R70, [R1+0x198] ;  /* 0x0001980001467983 */ /* 0x000f280000300800 */
[----:B------:R-:W4:Y:S04]  /*69d70*/  LDL.LU R73, [R1+0x19c] ;  /* 0x00019c0001497983 */ /* 0x000f280000300800 */
[----:B--2---:R0:W-:Y:S01]  /*69d80*/  @P5 STG.E.U8 desc[UR14][R44.64], R0 ;  /* 0x000000002c005986 */ /* 0x0041e2000c10110e */
[----:B-1----:R-:W-:Y:S01]  /*69d90*/  ISETP.LT.AND P5, PT, R5, UR6, !P6 ;  /* 0x0000000605007c0c */ /* 0x002fe2000f7a1270 */
[----:B------:R-:W1:Y:S02]  /*69da0*/  LDCU UR6, c[0x0][0x398] ;  /* 0x00007300ff0677ac */ /* 0x000e640008000800 */
[----:B------:R-:W2:Y:S01]  /*69db0*/  LDL.LU.64 R50, [R1+0x2b0] ;  /* 0x0002b00001327983 */ /* 0x000ea20000300a00 */
[----:B------:R-:W-:-:S03]  /*69dc0*/  PRMT R36, R36, 0x9910, RZ ;  /* 0x0000991024247816 */ /* 0x000fc600000000ff */
[----:B0-----:R-:W2:Y:S01]  /*69dd0*/  LDL.LU.64 R44, [R1+0x2a8] ;  /* 0x0002a800012c7983 */ /* 0x001ea20000300a00 */
[----:B------:R-:W-:-:S03]  /*69de0*/  PRMT R0, R40, 0x9910, RZ ;  /* 0x0000991028007816 */ /* 0x000fc600000000ff */
[----:B------:R-:W2:Y:S04]  /*69df0*/  LDL.LU.64 R48, [R1+0x2a0] ;  /* 0x0002a00001307983 */ /* 0x000ea80000300a00 */
[----:B------:R-:W2:Y:S01]  /*69e00*/  LDL.LU.64 R40, [R1+0x2c8] ;  /* 0x0002c80001287983 */ /* 0x000ea20000300a00 */
[----:B------:R-:W-:-:S05]  /*69e10*/  SHF.R.S32.HI R36, RZ, 0x8, R36 ;  /* 0x00000008ff247819 */ /* 0x000fca0000011424 */
[----:B---3--:R0:W-:Y:S04]  /*69e20*/  @P5 STG.E.U8 desc[UR14][R42.64], R36 ;  /* 0x000000242a005986 */ /* 0x0081e8000c10110e */
[----:B0-----:R-:W3:Y:S01]  /*69e30*/  LDL.LU.64 R42, [R1+0x1d70] ;  /* 0x001d7000012a7983 */ /* 0x001ee20000300a00 */
[----:B------:R-:W-:Y:S01]  /*69e40*/  ISETP.LT.AND P6, PT, R71, UR8, !P6 ;  /* 0x0000000847007c0c */ /* 0x000fe2000f7c1270 */
[----:B------:R-:W0:Y:S01]  /*69e50*/  LDCU UR8, c[0x0][0x398] ;  /* 0x00007300ff0877ac */ /* 0x000e220008000800 */
[----:B------:R-:W-:Y:S01]  /*69e60*/  SHF.R.S32.HI R0, RZ, 0x8, R0 ;  /* 0x00000008ff007819 */ /* 0x000fe20000011400 */
[----:B------:R-:W3:Y:S01]  /*69e70*/  LDL.LU R38, [R1+0x1cd4] ;  /* 0x001cd40001267983 */ /* 0x000ee20000300800 */
[----:B-----5:R-:W-:Y:S01]  /*69e80*/  ISETP.GE.AND P5, PT, R37, UR4, PT ;  /* 0x0000000425007c0c */ /* 0x020fe2000bfa6270 */
[----:B------:R-:W5:Y:S08]  /*69e90*/  LDCU UR4, c[0x0][0x398] ;  /* 0x00007300ff0477ac */ /* 0x000f700008000800 */
[----:B--2---:R2:W-:Y:S01]  /*69ea0*/  @P6 STG.E.U8 desc[UR14][R40.64], R0 ;  /* 0x0000000028006986 */ /* 0x0045e2000c10110e */
[----:B----4-:R-:W-:Y:S01]  /*69eb0*/  ISETP.LT.AND P6, PT, R66, UR10, !P5 ;  /* 0x0000000a42007c0c */ /* 0x010fe2000efc1270 */
[----:B------:R-:W4:Y:S01]  /*69ec0*/  LDCU UR10, c[0x0][0x398] ;  /* 0x00007300ff0a77ac */ /* 0x000f220008000800 */
[----:B--2---:R-:W-:-:S11]  /*69ed0*/  F2FP.SATFINITE.E5M2.F32.PACK_AB_MERGE_C R0, R47, R46, RZ ;  /* 0x0000002e2f00723e */ /* 0x004fd600048060ff */
[----:B---3--:R2:W-:Y:S04]  /*69ee0*/  @P6 STG.E.U8 desc[UR14][R42.64], R0 ;  /* 0x000000002a006986 */ /* 0x0085e8000c10110e */
[----:B--2---:R-:W2:Y:S01]  /*69ef0*/  LDL.LU.64 R42, [R1+0x1d68] ;  /* 0x001d6800012a7983 */ /* 0x004ea20000300a00 */
[----:B-----5:R-:W-:Y:S01]  /*69f00*/  ISETP.LT.AND P6, PT, R67, UR4, !P5 ;  /* 0x0000000443007c0c */ /* 0x020fe2000efc1270 */
[----:B------:R-:W3:Y:S01]  /*69f10*/  LDCU UR4, c[0x0][0x39c] ;  /* 0x00007380ff0477ac */ /* 0x000ee20008000800 */
[----:B------:R-:W-:Y:S01]  /*69f20*/  F2FP.SATFINITE.E5M2.F32.PACK_AB_MERGE_C R37, R72, R39, RZ ;  /* 0x000000274825723e */ /* 0x000fe200048060ff */
[----:B------:R-:W5:Y:S01]  /*69f30*/  LDL.LU.64 R46, [R1+0x298] ;  /* 0x00029800012e7983 */ /* 0x000f620000300a00 */
        /* <DEDUP_REMOVED lines=8> */
[----:B---3--:R-:W-:Y:S01]  /*69fc0*/  ISETP.GE.AND P6, PT, R38, UR4, PT ;  /* 0x0000000426007c0c */ /* 0x008fe2000bfc6270 */
[----:B------:R-:W3:Y:S01]  /*69fd0*/  LDCU UR4, c[0x0][0x398] ;  /* 0x00007300ff0477ac */ /* 0x000ee20008000800 */
[----:B--2---:R-:W-:-:S05]  /*69fe0*/  F2FP.SATFINITE.E5M2.F32.PACK_AB_MERGE_C R42, R43, R42, RZ ;  /* 0x0000002a2b2a723e */ /* 0x004fca00048060ff */
[----:B------:R2:W-:Y:S04]  /*69ff0*/  @P5 STG.E.U8 desc[UR14][R44.64], R42 ;  /* 0x0000002a2c005986 */ /* 0x0005e8000c10110e */
[----:B--2---:R-:W2:Y:S01]  /*6a000*/  LDL.LU.64 R44, [R1+0x290] ;  /* 0x00029000012c7983 */ /* 0x004ea20000300a00 */
[----:B-1----:R-:W-:Y:S01]  /*6a010*/  ISETP.LT.AND P5, PT, R66, UR6, !P6 ;  /* 0x0000000642007c0c */ /* 0x002fe2000f7a1270 */
[----:B------:R-:W1:Y:S01]  /*6a020*/  LDCU UR6, c[0x0][0x398] ;  /* 0x00007300ff0677ac */ /* 0x000e620008000800 */
[----:B------:R-:W-:-:S11]  /*6a030*/  SHF.R.S32.HI R0, RZ, 0x8, R0 ;  /* 0x00000008ff007819 */ /* 0x000fd60000011400 */
[----:B------:R0:W-:Y:S01]  /*6a040*/  @P5 STG.E.U8 desc[UR14][R48.64], R0 ;  /* 0x0000000030005986 */ /* 0x0001e2000c10110e */
[----:B---3--:R-:W-:Y:S01]  /*6a050*/  ISETP.LT.AND P5, PT, R67, UR4, !P6 ;  /* 0x0000000443007c0c */ /* 0x008fe2000f7a1270 */
[----:B------:R-:W3:Y:S01]  /*6a060*/  LDCU UR4, c[0x0][0x39c] ;  /* 0x00007380ff0477ac */ /* 0x000ee20008000800 */
[----:B0-----:R-:W-:Y:S01]  /*6a070*/  PRMT R0, R37, 0x9910, RZ ;  /* 0x0000991025007816 */ /* 0x001fe200000000ff */
[----:B------:R-:W3:Y:S04]  /*6a080*/  LDL.LU R48, [R1+0x5a0] ;  /* 0x0005a00001307983 */ /* 0x000ee80000300800 */
[----:B------:R-:W3:Y:S01]  /*6a090*/  LDL.LU R49, [R1+0x5a4] ;  /* 0x0005a40001317983 */ /* 0x000ee20000300800 */
[----:B------:R-:W-:-:S03]  /*6a0a0*/  SHF.R.S32.HI R0, RZ, 0x8, R0 ;  /* 0x00000008ff007819 */ /* 0x000fc60000011400 */
[----:B------:R-:W3:Y:S04]  /*6a0b0*/  LDL.LU R39, [R1+0x3a0] ;  /* 0x0003a00001277983 */ /* 0x000ee80000300800 */
[----:B------:R-:W3:Y:S04]  /*6a0c0*/  LDL.LU R68, [R1+0x3a4] ;  /* 0x0003a40001447983 */ /* 0x000ee80000300800 */
[----:B------:R-:W3:Y:S04]  /*6a0d0*/  LDL.LU.64 R40, [R1+0x278] ;  /* 0x0002780001287983 */ /* 0x000ee80000300a00 */
[----:B------:R-:W3:Y:S04]  /*6a0e0*/  LDL.LU R37, [R1+0x1cd8] ;  /* 0x001cd80001257983 */ /* 0x000ee80000300800 */
[----:B------:R-:W4:Y:S04]  /*6a0f0*/  LDL.LU R69, [R1+0x1a0] ;  /* 0x0001a00001457983 */ /* 0x000f280000300800 */
[----:B------:R-:W4:Y:S04]  /*6a100*/  LDL.LU R70, [R1+0x1a4] ;  /* 0x0001a40001467983 */ /* 0x000f280000300800 */
[----:B-----5:R0:W-:Y:S01]  /*6a110*/  @P5 STG.E.U8 desc[UR14][R46.64], R0 ;  /* 0x000000002e005986 */ /* 0x0201e2000c10110e */
[----:B-1----:R-:W-:Y:S01]  /*6a120*/  ISETP.LT.AND P5, PT, R5, UR6, !P6 ;  /* 0x0000000605007c0c */ /* 0x002fe2000f7a1270 */
[----:B------:R-:W1:Y:S02]  /*6a130*/  LDCU UR6, c[0x0][0x398] ;  /* 0x00007300ff0677ac */ /* 0x000e640008000800 */
[----:B------:R-:W5:Y:S01]  /*6a140*/  LDL.LU.64 R72, [R1+0x270] ;  /* 0x0002700001487983 */ /* 0x000f620000300a00 */
[----:B------:R-:W-:-:S03]  /*6a150*/  PRMT R36, R36, 0x9910, RZ ;  /* 0x0000991024247816 */ /* 0x000fc600000000ff */
[----:B0-----:R-:W4:Y:S01]  /*6a160*/  LDL.LU.64 R46, [R1+0x268] ;  /* 0x00026800012e7983 */ /* 0x001f220000300a00 */
[----:B------:R-:W-:-:S03]  /*6a170*/  PRMT R0, R42, 0x9910, RZ ;  /* 0x000099102a007816 */ /* 0x000fc600000000ff */
[----:B------:R-:W4:Y:S04]  /*6a180*/  LDL.LU.64 R50, [R1+0x260] ;  /* 0x0002600001327983 */ /* 0x000f280000300a00 */
[----:B------:R-:W4:Y:S01]  /*6a190*/  LDL.LU.64 R42, [R1+0x288] ;  /* 0x00028800012a7983 */ /* 0x000f220000300a00 */
[----:B------:R-:W-:-:S05]  /*6a1a0*/  SHF.R.S32.HI R36, RZ, 0x8, R36 ;  /* 0x00000008ff247819 */ /* 0x000fca0000011424 */
[----:B--2---:R0:W-:Y:S04]  /*6a1b0*/  @P5 STG.E.U8 desc[UR14][R44.64], R36 ;  /* 0x000000242c005986 */ /* 0x0041e8000c10110e */
[----:B0-----:R-:W2:Y:S01]  /*6a1c0*/  LDL.LU.64 R44, [R1+0x1d60] ;  /* 0x001d6000012c7983 */ /* 0x001ea20000300a00 */
[----:B------:R-:W-:Y:S01]  /*6a1d0*/  ISETP.LT.AND P6, PT, R71, UR8, !P6 ;  /* 0x0000000847007c0c */ /* 0x000fe2000f7c1270 */
[----:B------:R-:W0:Y:S01]  /*6a1e0*/  LDCU UR8, c[0x0][0x398] ;  /* 0x00007300ff0877ac */ /* 0x000e220008000800 */
[----:B------:R-:W-:Y:S01]  /*6a1f0*/  SHF.R.S32.HI R0, RZ, 0x8, R0 ;  /* 0x00000008ff007819 */ /* 0x000fe20000011400 */
[----:B------:R-:W5:Y:S01]  /*6a200*/  LDL.LU R38, [R1+0x1cb8] ;  /* 0x001cb80001267983 */ /* 0x000f620000300800 */
[----:B---3--:R-:W-:Y:S01]  /*6a210*/  ISETP.GE.AND P5, PT, R37, UR4, PT ;  /* 0x0000000425007c0c */ /* 0x008fe2000bfa6270 */
[----:B------:R-:W3:Y:S08]  /*6a220*/  LDCU UR4, c[0x0][0x398] ;  /* 0x00007300ff0477ac */ /* 0x000ef00008000800 */
[----:B----4-:R4:W-:Y:S01]  /*6a230*/  @P6 STG.E.U8 desc[UR14][R42.64], R0 ;  /* 0x000000002a006986 */ /* 0x0109e2000c10110e */
[----:B------:R-:W-:Y:S01]  /*6a240*/  ISETP.LT.AND P6, PT, R66, UR10, !P5 ;  /* 0x0000000a42007c0c */ /* 0x000fe2000efc1270 */
[----:B------:R-:W0:Y:S01]  /*6a250*/  LDCU UR10, c[0x0][0x398] ;  /* 0x00007300ff0a77ac */ /* 0x000e220008000800 */
[----:B----4-:R-:W-:-:S11]  /*6a260*/  F2FP.SATFINITE.E5M2.F32.PACK_AB_MERGE_C R0, R49, R48, RZ ;  /* 0x000000303100723e */ /* 0x010fd600048060ff */
[----:B--2---:R2:W-:Y:S04]  /*6a270*/  @P6 STG.E.U8 desc[UR14][R44.64], R0 ;  /* 0x000000002c006986 */ /* 0x0045e8000c10110e */
[----:B--2---:R-:W2:Y:S01]  /*6a280*/  LDL.LU.64 R44, [R1+0x1d58] ;  /* 0x001d5800012c7983 */ /* 0x004ea20000300a00 */
[----:B---3--:R-:W-:Y:S01]  /*6a290*/  ISETP.LT.AND P6, PT, R67, UR4, !P5 ;  /* 0x0000000443007c0c */ /* 0x008fe2000efc1270 */
[----:B------:R-:W3:Y:S01]  /*6a2a0*/  LDCU UR4, c[0x0][0x39c] ;  /* 0x00007380ff0477ac */ /* 0x000ee20008000800 */
        /* <DEDUP_REMOVED lines=21> */
[----:B-----5:R-:W-:Y:S01]  /*6a400*/  PRMT R0, R37, 0x9910, RZ ;  /* 0x0000991025007816 */ /* 0x020fe200000000ff */
[----:B------:R-:W5:Y:S03]  /*6a410*/  LDL.LU R50, [R1+0x5a8] ;  /* 0x0005a80001327983 */ /* 0x000f660000300800 */
[----:B------:R-:W-:Y:S01]  /*6a420*/  SHF.R.S32.HI R0, RZ, 0x8, R0 ;  /* 0x00000008ff007819 */ /* 0x000fe20000011400 */
[----:B------:R-:W5:Y:S06]  /*6a430*/  LDL.LU R51, [R1+0x5ac] ;  /* 0x0005ac0001337983 */ /* 0x000f6c0000300800 */
[----:B----4-:R4:W-:Y:S01]  /*6a440*/  @P5 STG.E.U8 desc[UR14][R48.64], R0 ;  /* 0x0000000030005986 */ /* 0x0109e2000c10110e */
[----:B-1----:R-:W-:Y:S01]  /*6a450*/  ISETP.LT.AND P5, PT, R5, UR6, !P6 ;  /* 0x0000000605007c0c */ /* 0x002fe2000f7a1270 */
[----:B------:R-:W1:Y:S01]  /*6a460*/  LDCU UR6, c[0x0][0x398] ;  /* 0x00007300ff0677ac */ /* 0x000e620008000800 */
[----:B------:R-:W-:Y:S01]  /*6a470*/  PRMT R36, R36, 0x9910, RZ ;  /* 0x0000991024247816 */ /* 0x000fe200000000ff */
[----:B------:R-:W3:Y:S04]  /*6a480*/  LDL.LU R43, [R1+0x3a8] ;  /* 0x0003a800012b7983 */ /* 0x000ee80000300800 */
[----:B------:R-:W3:Y:S01]  /*6a490*/  LDL.LU R39, [R1+0x3ac] ;  /* 0x0003ac0001277983 */ /* 0x000ee20000300800 */
[----:B------:R-:W-:-:S03]  /*6a4a0*/  SHF.R.S32.HI R36, RZ, 0x8, R36 ;  /* 0x00000008ff247819 */ /* 0x000fc60000011424 */
[----:B------:R-:W3:Y:S04]  /*6a4b0*/  LDL.LU.64 R40, [R1+0x238] ;  /* 0x0002380001287983 */ /* 0x000ee80000300a00 */
[----:B------:R-:W3:Y:S01]  /*6a4c0*/  LDL.LU R38, [R1+0x1cc4] ;  /* 0x001cc40001267983 */ /* 0x000ee20000300800 */
[----:B0-----:R-:W-:Y:S01]  /*6a4d0*/  ISETP.LT.AND P6, PT, R71, UR8, !P6 ;  /* 0x0000000847007c0c */ /* 0x001fe2000f7c1270 */
[----:B------:R-:W0:Y:S02]  /*6a4e0*/  LDCU UR8, c[0x0][0x398] ;  /* 0x00007300ff0877ac */ /* 0x000e240008000800 */
[----:B------:R-:W5:Y:S01]  /*6a4f0*/  LDL.LU R68, [R1+0x1a8] ;  /* 0x0001a80001447983 */ /* 0x000f620000300800 */
[----:B----4-:R-:W-:-:S03]  /*6a500*/  PRMT R0, R44, 0x9910, RZ ;  /* 0x000099102c007816 */ /* 0x010fc600000000ff */
[----:B------:R-:W4:Y:S04]  /*6a510*/  LDL.LU R69, [R1+0x1ac] ;  /* 0x0001ac0001457983 */ /* 0x000f280000300800 */
[----:B------:R-:W4:Y:S04]  /*6a520*/  LDL.LU.64 R72, [R1+0x230] ;  /* 0x0002300001487983 */ /* 0x000f280000300a00 */
[----:B------:R-:W4:Y:S04]  /*6a530*/  LDL.LU.64 R48, [R1+0x228] ;  /* 0x0002280001307983 */ /* 0x000f280000300a00 */
[----:B------:R-:W4:Y:S04]  /*6a540*/  LDL.LU.64 R70, [R1+0x220] ;  /* 0x0002200001467983 */ /* 0x000f280000300a00 */
[----:B------:R-:W0:Y:S04]  /*6a550*/  LDL.LU R44, [R1+0x704] ;  /* 0x00070400012c7983 */ /* 0x000e280000300800 */
[----:B--2---:R2:W-:Y:S04]  /*6a560*/  @P5 STG.E.U8 desc[UR14][R46.64], R36 ;  /* 0x000000242e005986 */ /* 0x0045e8000c10110e */
[----:B--2---:R-:W2:Y:S04]  /*6a570*/  LDL.LU.64 R46, [R1+0x1d50] ;  /* 0x001d5000012e7983 */ /* 0x004ea80000300a00 */
[----:B------:R-:W2:Y:S01]  /*6a580*/  LDL.LU.64 R36, [R1+0x248] ;  /* 0x0002480001247983 */ /* 0x000ea20000300a00 */
[----:B------:R-:W-:-:S02]  /*6a590*/  SHF.R.S32.HI R0, RZ, 0x8, R0 ;  /* 0x00000008ff007819 */ /* 0x000fc40000011400 */
[----:B---3--:R-:W-:Y:S01]  /*6a5a0*/  ISETP.GE.AND P5, PT, R38, UR4, PT ;  /* 0x0000000426007c0c */ /* 0x008fe2000bfa6270 */
[----:B------:R-:W3:Y:S01]  /*6a5b0*/  LDCU UR4, c[0x0][0x398] ;  /* 0x00007300ff0477ac */ /* 0x000ee20008000800 */
[----:B------:R-:W4:Y:S04]  /*6a5c0*/  LDL.LU R38, [R1+0x1ccc] ;  /* 0x001ccc0001267983 */ /* 0x000f280000300800 */
[----:B--2---:R5:W-:Y:S01]  /*6a5d0*/  @P6 STG.E.U8 desc[UR14][R36.64], R0 ;  /* 0x0000000024006986 */ /* 0x004be2000c10110e */
[----:B------:R-:W-:Y:S01]  /*6a5e0*/  ISETP.LT.AND P6, PT, R66, UR10, !P5 ;  /* 0x0000000a42007c0c */ /* 0x000fe2000efc1270 */
[----:B------:R-:W2:Y:S01]  /*6a5f0*/  LDCU UR10, c[0x0][0x398] ;  /* 0x00007300ff0a77ac */ /* 0x000ea20008000800 */
[----:B-----5:R-:W-:-:S11]  /*6a600*/  F2FP.SATFINITE.E5M2.F32.PACK_AB_MERGE_C R0, R51, R50, RZ ;  /* 0x000000323300723e */ /* 0x020fd600048060ff */
[----:B------:R5:W-:Y:S04]  /*6a610*/  @P6 STG.E.U8 desc[UR14][R46.64], R0 ;  /* 0x000000002e006986 */ /* 0x000be8000c10110e */
[----:B-----5:R-:W5:Y:S01]  /*6a620*/  LDL.LU.64 R46, [R1+0x1d48] ;  /* 0x001d4800012e7983 */ /* 0x020f620000300a00 */
[----:B---3--:R-:W-:Y:S01]  /*6a630*/  ISETP.LT.AND P6, PT, R67, UR4, !P5 ;  /* 0x0000000443007c0c */ /* 0x008fe2000efc1270 */
[----:B------:R-:W3:Y:S01]  /*6a640*/  LDCU UR4, c[0x0][0x39c] ;  /* 0x00007380ff0477ac */ /* 0x000ee20008000800 */
[----:B------:R-:W-:Y:S01]  /*6a650*/  F2FP.SATFINITE.E5M2.F32.PACK_AB_MERGE_C R37, R39, R43, RZ ;  /* 0x0000002b2725723e */ /* 0x000fe200048060ff */
[----:B------:R-:W2:Y:S01]  /*6a660*/  LDL.LU.64 R50, [R1+0x218] ;  /* 0x0002180001327983 */ /* 0x000ea20000300a00 */
[----:B----4-:R-:W-:-:S09]  /*6a670*/  F2FP.SATFINITE.E5M2.F32.PACK_AB_MERGE_C R36, R69, R68, RZ ;  /* 0x000000444524723e */ /* 0x010fd200048060ff */
        /* <DEDUP_REMOVED lines=9> */
[----:B-----5:R-:W-:-:S05]  /*6a710*/  F2FP.SATFINITE.E5M2.F32.PACK_AB_MERGE_C R46, R47, R46, RZ ;  /* 0x0000002e2f2e723e */ /* 0x020fca00048060ff */
[----:B------:R4:W-:Y:S04]  /*6a720*/  @P5 STG.E.U8 desc[UR14][R48.64], R46 ;  /* 0x0000002e30005986 */ /* 0x0009e8000c10110e */
[----:B----4-:R-:W4:Y:S01]  /*6a730*/  LDL.LU.64 R48, [R1+0x210] ;  /* 0x0002100001307983 */ /* 0x010f220000300a00 */
[----:B-1----:R-:W-:Y:S01]  /*6a740*/  ISETP.LT.AND P5, PT, R66, UR6, !P6 ;  /* 0x0000000642007c0c */ /* 0x002fe2000f7a1270 */
[----:B------:R-:W1:Y:S01]  /*6a750*/  LDCU UR6, c[0x0][0x398] ;  /* 0x00007300ff0677ac */ /* 0x000e620008000800 */
[----:B------:R-:W-:-:S11]  /*6a760*/  SHF.R.S32.HI R0, RZ, 0x8, R0 ;  /* 0x00000008ff007819 */ /* 0x000fd60000011400 */
[----:B------:R5:W-:Y:S01]  /*6a770*/  @P5 STG.E.U8 desc[UR14][R70.64], R0 ;  /* 0x0000000046005986 */ /* 0x000be2000c10110e */
[----:B---3--:R-:W-:Y:S01]  /*6a780*/  ISETP.LT.AND P5, PT, R67, UR4, !P6 ;  /* 0x0000000443007c0c */ /* 0x008fe2000f7a1270 */
[----:B------:R-:W3:Y:S01]  /*6a790*/  LDCU UR4, c[0x0][0x39c] ;  /* 0x00007380ff0477ac */ /* 0x000ee20008000800 */
[----:B-----5:R-:W-:Y:S01]  /*6a7a0*/  PRMT R0, R37, 0x9910, RZ ;  /* 0x0000991025007816 */ /* 0x020fe200000000ff */
[----:B------:R-:W5:Y:S04]  /*6a7b0*/  LDL.LU R70, [R1+0x5b0] ;  /* 0x0005b00001467983 */ /* 0x000f680000300800 */
[----:B------:R-:W5:Y:S01]  /*6a7c0*/  LDL.LU R71, [R1+0x5b4] ;  /* 0x0005b40001477983 */ /* 0x000f620000300800 */
[----:B------:R-:W-:-:S03]  /*6a7d0*/  SHF.R.S32.HI R0, RZ, 0x8, R0 ;  /* 0x00000008ff007819 */ /* 0x000fc60000011400 */
[----:B------:R-:W3:Y:S04]  /*6a7e0*/  LDL.LU R45, [R1+0x3b0] ;  /* 0x0003b000012d7983 */ /* 0x000ee80000300800 */
[----:B------:R-:W3:Y:S04]  /*6a7f0*/  LDL.LU R40, [R1+0x3b4] ;  /* 0x0003b40001287983 */ /* 0x000ee80000300800 */
[----:B------:R-:W3:Y:S04]  /*6a800*/  LDL.LU.64 R42, [R1+0x178] ;  /* 0x00017800012a7983 */ /* 0x000ee80000300a00 */
[----:B------:R-:W3:Y:S04]  /*6a810*/  LDL.LU R37, [R1+0x1cdc] ;  /* 0x001cdc0001257983 */ /* 0x000ee80000300800 */
[----:B------:R-:W5:Y:S04]  /*6a820*/  LDL.LU R41, [R1+0x1b0] ;  /* 0x0001b00001297983 */ /* 0x000f680000300800 */
[----:B------:R-:W5:Y:S04]  /*6a830*/  LDL.LU R39, [R1+0x1b4] ;  /* 0x0001b40001277983 */ /* 0x000f680000300800 */
[----:B--2---:R2:W-:Y:S01]  /*6a840*/  @P5 STG.E.U8 desc[UR14][R50.64], R0 ;  /* 0x0000000032005986 */ /* 0x0045e2000c10110e */
[----:B-1----:R-:W-:Y:S01]  /*6a850*/  ISETP.LT.AND P5, PT, R5, UR6, !P6 ;  /* 0x0000000605007c0c */ /* 0x002fe2000f7a1270 */
[----:B------:R-:W1:Y:S02]  /*6a860*/  LDCU UR6, c[0x0][0x398] ;  /* 0x00007300ff0677ac */ /* 0x000e640008000800 */
[----:B------:R-:W5:Y:S01]  /*6a870*/  LDL.LU.64 R68, [R1+0x170] ;  /* 0x0001700001447983 */ /* 0x000f620000300a00 */
[----:B------:R-:W-:-:S03]  /*6a880*/  PRMT R36, R36, 0x9910, RZ ;  /* 0x0000991024247816 */ /* 0x000fc600000000ff */
[----:B--2---:R-:W2:Y:S01]  /*6a890*/  LDL.LU.64 R50, [R1+0x168] ;  /* 0x0001680001327983 */ /* 0x004ea20000300a00 */
[----:B------:R-:W-:-:S03]  /*6a8a0*/  PRMT R0, R46, 0x9910, RZ ;  /* 0x000099102e007816 */ /* 0x000fc600000000ff */
[----:B------:R-:W2:Y:S04]  /*6a8b0*/  LDL.LU.64 R72, [R1+0x160] ;  /* 0x0001600001487983 */ /* 0x000ea80000300a00 */
[----:B------:R-:W2:Y:S01]  /*6a8c0*/  LDL.LU.64 R46, [R1+0x208] ;  /* 0x00020800012e7983 */ /* 0x000ea20000300a00 */
[----:B------:R-:W-:-:S05]  /*6a8d0*/  SHF.R.S32.HI R36, RZ, 0x8, R36 ;  /* 0x00000008ff247819 */ /* 0x000fca0000011424 */
[----:B----4-:R4:W-:Y:S04]  /*6a8e0*/  @P5 STG.E.U8 desc[UR14][R48.64], R36 ;  /* 0x0000002430005986 */ /* 0x0109e8000c10110e */
[----:B----4-:R-:W4:Y:S01]  /*6a8f0*/  LDL.LU.64 R48, [R1+0x1d40] ;  /* 0x001d400001307983 */ /* 0x010f220000300a00 */
[----:B0-----:R-:W-:Y:S01]  /*6a900*/  ISETP.LT.AND P6, PT, R44, UR8, !P6 ;  /* 0x000000082c007c0c */ /* 0x001fe2000f7c1270 */
[----:B------:R-:W0:Y:S01]  /*6a910*/  LDCU UR8, c[0x0][0x398] ;  /* 0x00007300ff0877ac */ /* 0x000e220008000800 */
[----:B------:R-:W-:Y:S01]  /*6a920*/  SHF.R.S32.HI R0, RZ, 0x8, R0 ;  /* 0x00000008ff007819 */ /* 0x000fe20000011400 */
[----:B------:R-:W4:Y:S01]  /*6a930*/  LDL.LU R38, [R1+0x1ce0] ;  /* 0x001ce00001267983 */ /* 0x000f220000300800 */
[----:B---3--:R-:W-:Y:S01]  /*6a940*/  ISETP.GE.AND P5, PT, R37, UR4, PT ;  /* 0x0000000425007c0c */ /* 0x008fe2000bfa6270 */
[----:B------:R-:W3:Y:S08]  /*6a950*/  LDCU UR4, c[0x0][0x398] ;  /* 0x00007300ff0477ac */ /* 0x000ef00008000800 */
[----:B--2---:R5:W-:Y:S01]  /*6a960*/  @P6 STG.E.U8 desc[UR14][R46.64], R0 ;  /* 0x000000002e006986 */ /* 0x004be2000c10110e */
[----:B------:R-:W-:Y:S01]  /*6a970*/  ISETP.LT.AND P6, PT, R66, UR10, !P5 ;  /* 0x0000000a42007c0c */ /* 0x000fe2000efc1270 */
[----:B------:R-:W2:Y:S01]  /*6a980*/  LDCU UR10, c[0x0][0x398] ;  /* 0x00007300ff0a77ac */ /* 0x000ea20008000800 */
[----:B-----5:R-:W-:-:S11]  /*6a990*/  F2FP.SATFINITE.E5M2.F32.PACK_AB_MERGE_C R0, R71, R70, RZ ;  /* 0x000000464700723e */ /* 0x020fd600048060ff */
[----:B----4-:R4:W-:Y:S04]  /*6a9a0*/  @P6 STG.E.U8 desc[UR14][R48.64], R0 ;  /* 0x0000000030006986 */ /* 0x0109e8000c10110e */
[----:B----4-:R-:W4:Y:S01]  /*6a9b0*/  LDL.LU.64 R48, [R1+0x1d38] ;  /* 0x001d380001307983 */ /* 0x010f220000300a00 */
[----:B---3--:R-:W-:Y:S01]  /*6a9c0*/  ISETP.LT.AND P6, PT, R67, UR4, !P5 ;  /* 0x0000000443007c0c */ /* 0x008fe2000efc1270 */
        /* <DEDUP_REMOVED lines=13> */
[----:B----4-:R-:W-:-:S05]  /*6aaa0*/  F2FP.SATFINITE.E5M2.F32.PACK_AB_MERGE_C R48, R49, R48, RZ ;  /* 0x000000303130723e */ /* 0x010fca00048060ff */
[----:B------:R4:W-:Y:S04]  /*6aab0*/  @P5 STG.E.U8 desc[UR14][R50.64], R48 ;  /* 0x0000003032005986 */ /* 0x0009e8000c10110e */
[----:B----4-:R-:W4:Y:S01]  /*6aac0*/  LDL.LU.64 R50, [R1+0x150] ;  /* 0x0001500001327983 */ /* 0x010f220000300a00 */
[----:B-1----:R-:W-:Y:S01]  /*6aad0*/  ISETP.LT.AND P5, PT, R66, UR6, !P6 ;  /* 0x0000000642007c0c */ /* 0x002fe2000f7a1270 */
[----:B------:R-:W1:Y:S01]  /*6aae0*/  LDCU UR6, c[0x0][0x398] ;  /* 0x00007300ff0677ac */ /* 0x000e620008000800 */
[----:B------:R-:W-:-:S11]  /*6aaf0*/  SHF.R.S32.HI R0, RZ, 0x8, R0 ;  /* 0x00000008ff007819 */ /* 0x000fd60000011400 */
[----:B------:R0:W-:Y:S01]  /*6ab00*/  @P5 STG.E.U8 desc[UR14][R72.64], R0 ;  /* 0x0000000048005986 */ /* 0x0001e2000c10110e */
[----:B---3--:R-:W-:Y:S01]  /*6ab10*/  ISETP.LT.AND P5, PT, R67, UR4, !P6 ;  /* 0x0000000443007c0c */ /* 0x008fe2000f7a1270 */
[----:B------:R-:W3:Y:S02]  /*6ab20*/  LDCU UR4, c[0x0][0x39c] ;  /* 0x00007380ff0477ac */ /* 0x000ee40008000800 */
[----:B0-----:R-:W2:Y:S01]  /*6ab30*/  LDL.LU R72, [R1+0x5b8] ;  /* 0x0005b80001487983 */ /* 0x001ea20000300800 */
[----:B------:R-:W-:-:S03]  /*6ab40*/  PRMT R0, R37, 0x9910, RZ ;  /* 0x0000991025007816 */ /* 0x000fc600000000ff */
[----:B------:R-:W2:Y:S01]  /*6ab50*/  LDL.LU R73, [R1+0x5bc] ;  /* 0x0005bc0001497983 */ /* 0x000ea20000300800 */
[----:B------:R-:W-:-:S03]  /*6ab60*/  SHF.R.S32.HI R0, RZ, 0x8, R0 ;  /* 0x00000008ff007819 */ /* 0x000fc60000011400 */
[----:B------:R-:W2:Y:S04]  /*6ab70*/  LDL.LU R45, [R1+0x3b8] ;  /* 0x0003b800012d7983 */ /* 0x000ea80000300800 */
[----:B------:R-:W2:Y:S04]  /*6ab80*/  LDL.LU R42, [R1+0x3bc] ;  /* 0x0003bc00012a7983 */ /* 0x000ea80000300800 */
[----:B------:R-:W2:Y:S04]  /*6ab90*/  LDL.LU.64 R46, [R1+0x138] ;  /* 0x00013800012e7983 */ /* 0x000ea80000300a00 */
[----:B------:R-:W3:Y:S04]  /*6aba0*/  LDL.LU R37, [R1+0x1c5c] ;  /* 0x001c5c0001257983 */ /* 0x000ee80000300800 */
[----:B------:R-:W2:Y:S04]  /*6abb0*/  LDL.LU R43, [R1+0x1b8] ;  /* 0x0001b800012b7983 */ /* 0x000ea80000300800 */
[----:B------:R-:W2:Y:S04]  /*6abc0*/  LDL.LU R39, [R1+0x1bc] ;  /* 0x0001bc0001277983 */ /* 0x000ea80000300800 */
[----:B------:R-:W2:Y:S04]  /*6abd0*/  LDL.LU.64 R40, [R1+0x130] ;  /* 0x0001300001287983 */ /* 0x000ea80000300a00 */
[----:B-----5:R0:W-:Y:S01]  /*6abe0*/  @P5 STG.E.U8 desc[UR14][R70.64], R0 ;  /* 0x0000000046005986 */ /* 0x0201e2000c10110e */
[----:B-1----:R-:W-:Y:S01]  /*6abf0*/  ISETP.LT.AND P5, PT, R5, UR6, !P6 ;  /* 0x0000000605007c0c */ /* 0x002fe2000f7a1270 */
[----:B------:R-:W1:Y:S02]  /*6ac00*/  LDCU UR6, c[0x0][0x398] ;  /* 0x00007300ff0677ac */ /* 0x000e640008000800 */
[----:B------:R-:W5:Y:S01]  /*6ac10*/  LDL.LU.64 R68, [R1+0x128] ;  /* 0x0001280001447983 */ /* 0x000f620000300a00 */
[----:B------:R-:W-:-:S03]  /*6ac20*/  PRMT R36, R36, 0x9910, RZ ;  /* 0x0000991024247816 */ /* 0x000fc600000000ff */
[----:B0-----:R-:W2:Y:S01]  /*6ac30*/  LDL.LU.64 R70, [R1+0x120] ;  /* 0x0001200001467983 */ /* 0x001ea20000300a00 */
[----:B------:R-:W-:-:S03]  /*6ac40*/  PRMT R0, R48, 0x9910, RZ ;  /* 0x0000991030007816 */ /* 0x000fc600000000ff */
[----:B------:R-:W2:Y:S01]  /*6ac50*/  LDL.LU.64 R48, [R1+0x148] ;  /* 0x0001480001307983 */ /* 0x000ea20000300a00 */
[----:B------:R-:W-:-:S05]  /*6ac60*/  SHF.R.S32.HI R36, RZ, 0x8, R36 ;  /* 0x00000008ff247819 */ /* 0x000fca0000011424 */
[----:B----4-:R0:W-:Y:S04]  /*6ac70*/  @P5 STG.E.U8 desc[UR14][R50.64], R36 ;  /* 0x0000002432005986 */ /* 0x0101e8000c10110e */
[----:B0-----:R-:W4:Y:S01]  /*6ac80*/  LDL.LU.64 R50, [R1+0x1d30] ;  /* 0x001d300001327983 */ /* 0x001f220000300a00 */
[----:B------:R-:W-:Y:S01]  /*6ac90*/  ISETP.LT.AND P6, PT, R44, UR8, !P6 ;  /* 0x000000082c007c0c */ /* 0x000fe2000f7c1270 */
[----:B------:R-:W0:Y:S01]  /*6aca0*/  LDCU UR8, c[0x0][0x398] ;  /* 0x00007300ff0877ac */ /* 0x000e220008000800 */
[----:B------:R-:W-:Y:S01]  /*6acb0*/  SHF.R.S32.HI R0, RZ, 0x8, R0 ;  /* 0x00000008ff007819 */ /* 0x000fe20000011400 */
[----:B------:R-:W5:Y:S01]  /*6acc0*/  LDL.LU R38, [R1+0x1af8] ;  /* 0x001af80001267983 */ /* 0x000f620000300800 */
[----:B---3--:R-:W-:Y:S01]  /*6acd0*/  ISETP.GE.AND P5, PT, R37, UR4, PT ;  /* 0x0000000425007c0c */ /* 0x008fe2000bfa6270 */
[----:B------:R-:W3:Y:S08]  /*6ace0*/  LDCU UR4, c[0x0][0x398] ;  /* 0x00007300ff0477ac */ /* 0x000ef00008000800 */
[----:B--2---:R2:W-:Y:S01]  /*6acf0*/  @P6 STG.E.U8 desc[UR14][R48.64], R0 ;  /* 0x0000000030006986 */ /* 0x0045e2000c10110e */
[----:B------:R-:W-:Y:S01]  /*6ad00*/  ISETP.LT.AND P6, PT, R66, UR10, !P5 ;  /* 0x0000000a42007c0c */ /* 0x000fe2000efc1270 */
[----:B------:R-:W0:Y:S01]  /*6ad10*/  LDCU UR10, c[0x0][0x398] ;  /* 0x00007300ff0a77ac */ /* 0x000e220008000800 */
[----:B--2---:R-:W-:-:S11]  /*6ad20*/  F2FP.SATFINITE.E5M2.F32.PACK_AB_MERGE_C R0, R73, R72, RZ ;  /* 0x000000484900723e */ /* 0x004fd600048060ff */
[----:B----4-:R2:W-:Y:S04]  /*6ad30*/  @P6 STG.E.U8 desc[UR14][R50.64], R0 ;  /* 0x0000000032006986 */ /* 0x0105e8000c10110e */
[----:B--2---:R-:W2:Y:S04]  /*6ad40*/  LDL.LU.64 R50, [R1+0x1d28] ;  /* 0x001d280001327983 */ /* 0x004ea80000300a00 */
[----:B------:R-:W4:Y:S01]  /*6ad50*/  LDL.LU.64 R72, [R1+0x118] ;  /* 0x0001180001487983 */ /* 0x000f220000300a00 */
[----:B---3--:R-:W-:Y:S01]  /*6ad60*/  ISETP.LT.AND P6, PT, R67, UR4, !P5 ;  /* 0x0000000443007c0c */ /* 0x008fe2000efc1270 */
[----:B------:R-:W5:Y:S01]  /*6ad70*/  LDCU UR4, c[0x0][0x39c] ;  /* 0x00007380ff0477ac */ /* 0x000f620008000800 */
[----:B------:R-:W-:Y:S01]  /*6ad80*/  F2FP.SATFINITE.E5M2.F32.PACK_AB_MERGE_C R37, R42, R45, RZ ;  /* 0x0000002d2a25723e */ /* 0x000fe200048060ff */
[----:B------:R-:W3:Y:S01]  /*6ad90*/  LDL.LU.64 R48, [R1+0x108] ;  /* 0x0001080001307983 */ /* 0x000ee20000300a00 */
[----:B------:R-:W-:-:S02]  /*6ada0*/  F2FP.SATFINITE.E5M2.F32.PACK_AB_MERGE_C R36, R39, R43, RZ ;  /* 0x0000002b2724723e */ /* 0x000fc400048060ff */
[----:B------:R-:W-:Y:S01]  /*6adb0*/  PRMT R0, R0, 0x9910, RZ ;  /* 0x0000991000007816 */ /* 0x000fe200000000ff */
[----:B------:R-:W3:Y:S06]  /*6adc0*/  LDL.LU R45, [R1+0x5c0] ;  /* 0x0005c000012d7983 */ /* 0x000eec0000300800 */
[----:B------:R-:W-:Y:S01]  /*6add0*/  @P6 STG.E.U8 desc[UR14][R46.64], R37 ;  /* 0x000000252e006986 */ /* 0x000fe2000c10110e */
[----:B-1----:R-:W-:Y:S01]  /*6ade0*/  ISETP.LT.AND P6, PT, R5, UR6, !P5 ;  /* 0x0000000605007c0c */ /* 0x002fe2000efc1270 */
[----:B------:R-:W1:Y:S01]  /*6adf0*/  LDCU UR6, c[0x0][0x398] ;  /* 0x00007300ff0677ac */ /* 0x000e620008000800 */
[----:B0-----:R-:W-:Y:S01]  /*6ae00*/  ISETP.LT.AND P5, PT, R44, UR8, !P5 ;  /* 0x000000082c007c0c */ /* 0x001fe2000efa1270 */
[----:B------:R-:W3:Y:S01]  /*6ae10*/  LDL.LU R42, [R1+0x5c4] ;  /* 0x0005c400012a7983 */ /* 0x000ee20000300800 */
[----:B------:R-:W-:Y:S01]  /*6ae20*/  SHF.R.S32.HI R0, RZ, 0x8, R0 ;  /* 0x00000008ff007819 */ /* 0x000fe20000011400 */
[----:B------:R-:W0:Y:S08]  /*6ae30*/  LDCU UR8, c[0x0][0x398] ;  /* 0x00007300ff0877ac */ /* 0x000e300008000800 */
[----:B------:R-:W-:Y:S01]  /*6ae40*/  @P6 STG.E.U8 desc[UR14][R40.64], R36 ;  /* 0x0000002428006986 */ /* 0x000fe2000c10110e */
[----:B-----5:R-:W-:Y:S01]  /*6ae50*/  ISETP.GE.AND P6, PT, R38, UR4, PT ;  /* 0x0000000426007c0c */ /* 0x020fe2000bfc6270 */
[----:B------:R-:W5:Y:S01]  /*6ae60*/  LDCU UR4, c[0x0][0x398] ;  /* 0x00007300ff0477ac */ /* 0x000f620008000800 */
[----:B--2---:R-:W-:-:S05]  /*6ae70*/  F2FP.SATFINITE.E5M2.F32.PACK_AB_MERGE_C R50, R51, R50, RZ ;  /* 0x000000323332723e */ /* 0x004fca00048060ff */
[----:B------:R-:W-:Y:S01]  /*6ae80*/  @P5 STG.E.U8 desc[UR14][R68.64], R50 ;  /* 0x0000003244005986 */ /* 0x000fe2000c10110e */
[----:B-1----:R-:W-:Y:S01]  /*6ae90*/  ISETP.LT.AND P5, PT, R66, UR6, !P6 ;  /* 0x0000000642007c0c */ /* 0x002fe2000f7a1270 */
[----:B------:R-:W1:-:S12]  /*6aea0*/  LDCU UR6, c[0x0][0x398] ;  /* 0x00007300ff0677ac */ /* 0x000e580008000800 */
[----:B------:R2:W-:Y:S01]  /*6aeb0*/  @P5 STG.E.U8 desc[UR14][R70.64], R0 ;  /* 0x0000000046005986 */ /* 0x0005e2000c10110e */
[----:B-----5:R-:W-:Y:S01]  /*6aec0*/  ISETP.LT.AND P5, PT, R67, UR4, !P6 ;  /* 0x0000000443007c0c */ /* 0x020fe2000f7a1270 */
[----:B------:R-:W5:Y:S01]  /*6aed0*/  LDCU UR4, c[0x0][0x39c] ;  /* 0x00007380ff0477ac */ /* 0x000f620008000800 */
[----:B--2---:R-:W-:Y:S01]  /*6aee0*/  PRMT R0, R37, 0x9910, RZ ;  /* 0x0000991025007816 */ /* 0x004fe200000000ff */
[----:B------:R-:W2:Y:S03]  /*6aef0*/  LDL.LU R70, [R1+0x3c0] ;  /* 0x0003c00001467983 */ /* 0x000ea60000300800 */
[----:B------:R-:W-:Y:S01]  /*6af00*/  SHF.R.S32.HI R0, RZ, 0x8, R0 ;  /* 0x00000008ff007819 */ /* 0x000fe20000011400 */
[----:B------:R-:W2:Y:S04]  /*6af10*/  LDL.LU R71, [R1+0x3c4] ;  /* 0x0003c40001477983 */ /* 0x000ea80000300800 */
[----:B------:R-:W2:Y:S04]  /*6af20*/  LDL.LU.64 R46, [R1+0xf8] ;  /* 0x0000f800012e7983 */ /* 0x000ea80000300a00 */
[----:B------:R-:W5:Y:S04]  /*6af30*/  LDL.LU R37, [R1+0x1c60] ;  /* 0x001c600001257983 */ /* 0x000f680000300800 */
[----:B------:R-:W2:Y:S04]  /*6af40*/  LDL.LU R43, [R1+0x1c0] ;  /* 0x0001c000012b7983 */ /* 0x000ea80000300800 */
[----:B------:R-:W2:Y:S04]  /*6af50*/  LDL.LU R39, [R1+0x1c4] ;  /* 0x0001c40001277983 */ /* 0x000ea80000300800 */
[----:B------:R-:W2:Y:S04]  /*6af60*/  LDL.LU.64 R40, [R1+0xf0] ;  /* 0x0000f00001287983 */ /* 0x000ea80000300a00 */
[----:B----4-:R4:W-:Y:S04]  /*6af70*/  @P5 STG.E.U8 desc[UR14][R72.64], R0 ;  /* 0x0000000048005986 */ /* 0x0109e8000c10110e */
[----:B------:R-:W2:Y:S04]  /*6af80*/  LDL.LU.64 R68, [R1+0xe8] ;  /* 0x0000e80001447983 */ /* 0x000ea80000300a00 */
[----:B----4-:R-:W4:Y:S01]  /*6af90*/  LDL.LU.64 R72, [R1+0xe0] ;  /* 0x0000e00001487983 */ /* 0x010f220000300a00 */
[----:B------:R-:W-:-:S03]  /*6afa0*/  PRMT R0, R50, 0x9910, RZ ;  /* 0x0000991032007816 */ /* 0x000fc600000000ff */
[----:B------:R-:W2:Y:S01]  /*6afb0*/  LDL.LU.64 R50, [R1+0x110] ;  /* 0x0001100001327983 */ /* 0x000ea20000300a00 */
[----:B-1----:R-:W-:Y:S01]  /*6afc0*/  ISETP.LT.AND P5, PT, R5, UR6, !P6 ;  /* 0x0000000605007c0c */ /* 0x002fe2000f7a1270 */
[----:B------:R-:W1:Y:S01]  /*6afd0*/  LDCU UR6, c[0x0][0x398] ;  /* 0x00007300ff0677ac */ /* 0x000e620008000800 */
[----:B------:R-:W-:Y:S01]  /*6afe0*/  PRMT R36, R36, 0x9910, RZ ;  /* 0x0000991024247816 */ /* 0x000fe200000000ff */
[----:B------:R-:W3:Y:S01]  /*6aff0*/  LDL.LU R38, [R1+0x1c64] ;  /* 0x001c640001267983 */ /* 0x000ee20000300800 */
[----:B0-----:R-:W-:Y:S01]  /*6b000*/  ISETP.LT.AND P6, PT, R44, UR8, !P6 ;  /* 0x000000082c007c0c */ /* 0x001fe2000f7c1270 */
[----:B------:R-:W0:Y:S01]  /*6b010*/  LDCU UR8, c[0x0][0x398] ;  /* 0x00007300ff0877ac */ /* 0x000e220008000800 */
[----:B------:R-:W-:Y:S02]  /*6b020*/  SHF.R.S32.HI R36, RZ, 0x8, R36 ;  /* 0x00000008ff247819 */ /* 0x000fe40000011424 */
[----:B------:R-:W-:-:S05]  /*6b030*/  SHF.R.S32.HI R0, RZ, 0x8, R0 ;  /* 0x00000008ff007819 */ /* 0x000fca0000011400 */
[----:B--2---:R-:W-:Y:S01]  /*6b040*/  @P5 STG.E.U8 desc[UR14][R50.64], R36 ;  /* 0x0000002432005986 */ /* 0x004fe2000c10110e */
[----:B-----5:R-:W-:Y:S01]  /*6b050*/  ISETP.GE.AND P5, PT, R37, UR4, PT ;  /* 0x0000000425007c0c */ /* 0x020fe2000bfa6270 */
[----:B------:R-:W2:Y:S02]  /*6b060*/  LDCU UR4, c[0x0][0x398] ;  /* 0x00007300ff0477ac */ /* 0x000ea40008000800 */
[----:B---3--:R3:W-:Y:S01]  /*6b070*/  @P6 STG.E.U8 desc[UR14][R48.64], R0 ;  /* 0x0000000030006986 */ /* 0x0087e2000c10110e */
[----:B------:R-:W-:Y:S01]  /*6b080*/  ISETP.LT.AND P6, PT, R66, UR10, !P5 ;  /* 0x0000000a42007c0c */ /* 0x000fe2000efc1270 */
[----:B------:R-:W5:Y:S01]  /*6b090*/  LDCU UR10, c[0x0][0x398] ;  /* 0x00007300ff0a77ac */ /* 0x000f620008000800 */
[----:B---3--:R-:W-:-:S11]  /*6b0a0*/  F2FP.SATFINITE.E5M2.F32.PACK_AB_MERGE_C R0, R42, R45, RZ ;  /* 0x0000002d2a00723e */ /* 0x008fd600048060ff */
[----:B------:R3:W-:Y:S04]  /*6b0b0*/  @P6 STG.E.U8 desc[UR14][R52.64], R0 ;  /* 0x0000000034006986 */ /* 0x0007e8000c10110e */
[----:B---3--:R-:W3:Y:S01]  /*6b0c0*/  LDL.LU.64 R52, [R1+0x1d20] ;  /* 0x001d200001347983 */ /* 0x008ee20000300a00 */
[----:B--2---:R-:W-:Y:S01]  /*6b0d0*/  ISETP.LT.AND P6, PT, R67, UR4, !P5 ;  /* 0x0000000443007c0c */ /* 0x004fe2000efc1270 */
[----:B------:R-:W2:Y:S01]  /*6b0e0*/  LDCU UR4, c[0x0][0x39c] ;  /* 0x00007380ff0477ac */ /* 0x000ea20008000800 */
[----:B------:R-:W-:Y:S02]  /*6b0f0*/  F2FP.SATFINITE.E5M2.F32.PACK_AB_MERGE_C R37, R71, R70, RZ ;  /* 0x000000464725723e */ /* 0x000fe400048060ff */
[----:B------:R-:W-:Y:S01]  /*6b100*/  F2FP.SATFINITE.E5M2.F32.PACK_AB_MERGE_C R36, R39, R43, RZ ;  /* 0x0000002b2724723e */ /* 0x000fe200048060ff */
[----:B------:R-:W4:Y:S01]  /*6b110*/  LDL.LU.64 R70, [R1+0xd8] ;  /* 0x0000d80001467983 */ /* 0x000f220000300a00 */
[----:B------:R-:W-:-:S03]  /*6b120*/  PRMT R0, R0, 0x9910, RZ ;  /* 0x0000991000007816 */ /* 0x000fc600000000ff */
[----:B------:R-:W4:Y:S04]  /*6b130*/  LDL.LU.64 R50, [R1+0xd0] ;  /* 0x0000d00001327983 */ /* 0x000f280000300a00 */
[----:B------:R2:W-:Y:S01]  /*6b140*/  @P6 STG.E.U8 desc[UR14][R46.64], R37 ;  /* 0x000000252e006986 */ /* 0x0005e2000c10110e */
[----:B-1----:R-:W-:Y:S01]  /*6b150*/  ISETP.LT.AND P6, PT, R5, UR6, !P5 ;  /* 0x0000000605007c0c */ /* 0x002fe2000efc1270 */
[----:B------:R-:W1:Y:S01]  /*6b160*/  LDCU UR6, c[0x0][0x398] ;  /* 0x00007300ff0677ac */ /* 0x000e620008000800 */
[----:B0-----:R-:W-:Y:S01]  /*6b170*/  ISETP.LT.AND P5, PT, R44, UR8, !P5 ;  /* 0x000000082c007c0c */ /* 0x001fe2000efa1270 */
[----:B------:R-:W4:Y:S01]  /*6b180*/  LDL.LU.64 R48, [R1+0xc8] ;  /* 0x0000c80001307983 */ /* 0x000f220000300a00 */
[----:B------:R-:W-:Y:S01]  /*6b190*/  SHF.R.S32.HI R0, RZ, 0x8, R0 ;  /* 0x00000008ff007819 */ /* 0x000fe20000011400 */
[----:B------:R-:W0:Y:S02]  /*6b1a0*/  LDCU UR8, c[0x0][0x398] ;  /* 0x00007300ff0877ac */ /* 0x000e240008000800 */
[----:B--2---:R-:W2:Y:S06]  /*6b1b0*/  LDL.LU R46, [R1+0x5c8] ;  /* 0x0005c800012e7983 */ /* 0x004eac0000300800 */
[----:B------:R-:W-:Y:S01]  /*6b1c0*/  @P6 STG.E.U8 desc[UR14][R40.64], R36 ;  /* 0x0000002428006986 */ /* 0x000fe2000c10110e */
[----:B------:R-:W-:Y:S01]  /*6b1d0*/  ISETP.GE.AND P6, PT, R38, UR4, PT ;  /* 0x0000000426007c0c */ /* 0x000fe2000bfc6270 */
[----:B------:R-:W0:Y:S02]  /*6b1e0*/  LDCU UR4, c[0x0][0x398] ;  /* 0x00007300ff0477ac */ /* 0x000e240008000800 */
[----:B------:R-:W2:Y:S04]  /*6b1f0*/  LDL.LU R47, [R1+0x5cc] ;  /* 0x0005cc00012f7983 */ /* 0x000ea80000300800 */
[----:B------:R-:W2:Y:S04]  /*6b200*/  LDL.LU R45, [R1+0x3c8] ;  /* 0x0003c800012d7983 */ /* 0x000ea80000300800 */
[----:B------:R-:W2:Y:S04]  /*6b210*/  LDL.LU R42, [R1+0x3cc] ;  /* 0x0003cc00012a7983 */ /* 0x000ea80000300800 */
[----:B------:R-:W2:Y:S01]  /*6b220*/  LDL.LU.64 R38, [R1+0xb8] ;  /* 0x0000b80001267983 */ /* 0x000ea20000300a00 */
[----:B---3--:R-:W-:-:S05]  /*6b230*/  F2FP.SATFINITE.E5M2.F32.PACK_AB_MERGE_C R52, R53, R52, RZ ;  /* 0x000000343534723e */ /* 0x008fca00048060ff */
[----:B------:R-:W-:Y:S01]  /*6b240*/  @P5 STG.E.U8 desc[UR14][R68.64], R52 ;  /* 0x0000003444005986 */ /* 0x000fe2000c10110e */
[----:B-1----:R-:W-:Y:S01]  /*6b250*/  ISETP.LT.AND P5, PT, R66, UR6, !P6 ;  /* 0x0000000642007c0c */ /* 0x002fe2000f7a1270 */
[----:B------:R-:W1:-:S12]  /*6b260*/  LDCU UR6, c[0x0][0x398] ;  /* 0x00007300ff0677ac */ /* 0x000e580008000800 */
[----:B----4-:R3:W-:Y:S02]  /*6b270*/  @P5 STG.E.U8 desc[UR14][R72.64], R0 ;  /* 0x0000000048005986 */ /* 0x0107e4000c10110e */
[----:B---3--:R-:W-:Y:S02]  /*6b280*/  PRMT R0, R37, 0x9910, RZ ;  /* 0x0000991025007816 */ /* 0x008fe400000000ff */
[----:B------:R-:W3:Y:S01]  /*6b290*/  LDL.LU R37, [R1+0x1c70] ;  /* 0x001c700001257983 */ /* 0x000ee20000300800 */
[----:B0-----:R-:W-:Y:S01]  /*6b2a0*/  ISETP.LT.AND P5, PT, R67, UR4, !P6 ;  /* 0x0000000443007c0c */ /* 0x001fe2000f7a1270 */
[----:B------:R-:W3:Y:S01]  /*6b2b0*/  LDCU UR4, c[0x0][0x39c] ;  /* 0x00007380ff0477ac */ /* 0x000ee20008000800 */
[----:B------:R-:W-:Y:S01]  /*6b2c0*/  SHF.R.S32.HI R0, RZ, 0x8, R0 ;  /* 0x00000008ff007819 */ /* 0x000fe20000011400 */
[----:B------:R-:W4:Y:S01]  /*6b2d0*/  LDL.LU R43, [R1+0x1c8] ;  /* 0x0001c800012b7983 */ /* 0x000f220000300800 */
[----:B------:R-:W-:-:S03]  /*6b2e0*/  PRMT R36, R36, 0x9910, RZ ;  /* 0x0000991024247816 */ /* 0x000fc600000000ff */
[----:B------:R-:W4:Y:S06]  /*6b2f0*/  LDL.LU R41, [R1+0x1cc] ;  /* 0x0001cc0001297983 */ /* 0x000f2c0000300800 */
[----:B------:R0:W-:Y:S01]  /*6b300*/  @P5 STG.E.U8 desc[UR14][R70.64], R0 ;  /* 0x0000000046005986 */ /* 0x0001e2000c10110e */
[----:B-1----:R-:W-:Y:S01]  /*6b310*/  ISETP.LT.AND P5, PT, R5, UR6, !P6 ;  /* 0x0000000605007c0c */ /* 0x002fe2000f7a1270 */
[----:B------:R-:W1:Y:S01]  /*6b320*/  LDCU UR6, c[0x0][0x398] ;  /* 0x00007300ff0677ac */ /* 0x000e620008000800 */
[----:B------:R-:W-:Y:S01]  /*6b330*/  ISETP.LT.AND P6, PT, R44, UR8, !P6 ;  /* 0x000000082c007c0c */ /* 0x000fe2000f7c1270 */
[----:B------:R-:W4:Y:S01]  /*6b340*/  LDL.LU.64 R68, [R1+0xb0] ;  /* 0x0000b00001447983 */ /* 0x000f220000300a00 */
[----:B------:R-:W-:Y:S01]  /*6b350*/  SHF.R.S32.HI R36, RZ, 0x8, R36 ;  /* 0x00000008ff247819 */ /* 0x000fe20000011424 */
[----:B------:R-:W1:Y:S02]  /*6b360*/  LDCU UR8, c[0x0][0x398] ;  /* 0x00007300ff0877ac */ /* 0x000e640008000800 */
[----:B------:R-:W4:Y:S01]  /*6b370*/  LDL.LU R40, [R1+0x1c74] ;  /* 0x001c740001287983 */ /* 0x000f220000300800 */
[----:B0-----:R-:W-:-:S03]  /*6b380*/  PRMT R0, R52, 0x9910, RZ ;  /* 0x0000991034007816 */ /* 0x001fc600000000ff */
[----:B------:R-:W4:Y:S01]  /*6b390*/  LDL.LU.64 R72, [R1+0xa8] ;  /* 0x0000a80001487983 */ /* 0x000f220000300a00 */
[----:B------:R-:W-:-:S03]  /*6b3a0*/  SHF.R.S32.HI R0, RZ, 0x8, R0 ;  /* 0x00000008ff007819 */ /* 0x000fc60000011400 */
[----:B------:R-:W-:Y:S04]  /*6b3b0*/  @P5 STG.E.U8 desc[UR14][R50.64], R36 ;  /* 0x0000002432005986 */ /* 0x000fe8000c10110e */
[----:B------:R2:W-:Y:S04]  /*6b3c0*/  @P6 STG.E.U8 desc[UR14][R48.64], R0 ;  /* 0x0000000030006986 */ /* 0x0005e8000c10110e */
[----:B------:R-:W4:Y:S01]  /*6b3d0*/  LDL.LU.64 R70, [R1+0xa0] ;  /* 0x0000a00001467983 */ /* 0x000f220000300a00 */
[----:B--2---:R-:W-:Y:S02]  /*6b3e0*/  F2FP.SATFINITE.E5M2.F32.PACK_AB_MERGE_C R0, R47, R46, RZ ;  /* 0x0000002e2f00723e */ /* 0x004fe400048060ff */
[----:B---3--:R-:W-:Y:S01]  /*6b3f0*/  ISETP.GE.AND P5, PT, R37, UR4, PT ;  /* 0x0000000425007c0c */ /* 0x008fe2000bfa6270 */
[----:B------:R-:W0:Y:S03]  /*6b400*/  LDCU UR4, c[0x0][0x398] ;  /* 0x00007300ff0477ac */ /* 0x000e260008000800 */
[----:B-----5:R-:W-:Y:S01]  /*6b410*/  ISETP.LT.AND P6, PT, R66, UR10, !P5 ;  /* 0x0000000a42007c0c */ /* 0x020fe2000efc1270 */
[----:B------:R-:W2:-:S12]  /*6b420*/  LDCU UR10, c[0x0][0x398] ;  /* 0x00007300ff0a77ac */ /* 0x000e980008000800 */
[----:B------:R3:W-:Y:S04]  /*6b430*/  @P6 STG.E.U8 desc[UR14][R54.64], R0 ;  /* 0x0000000036006986 */ /* 0x0007e8000c10110e */
[----:B---3--:R-:W3:Y:S01]  /*6b440*/  LDL.LU.64 R54, [R1+0x1d18] ;  /* 0x001d180001367983 */ /* 0x008ee20000300a00 */
[----:B0-----:R-:W-:Y:S01]  /*6b450*/  ISETP.LT.AND P6, PT, R67, UR4, !P5 ;  /* 0x0000000443007c0c */ /* 0x001fe2000efc1270 */
[----:B------:R-:W0:Y:S01]  /*6b460*/  LDCU UR4, c[0x0][0x39c] ;  /* 0x00007380ff0477ac */ /* 0x000e220008000800 */
[----:B------:R-:W-:Y:S02]  /*6b470*/  F2FP.SATFINITE.E5M2.F32.PACK_AB_MERGE_C R37, R42, R45, RZ ;  /* 0x0000002d2a25723e */ /* 0x000fe400048060ff */
[----:B----4-:R-:W-:-:S09]  /*6b480*/  F2FP.SATFINITE.E5M2.F32.PACK_AB_MERGE_C R36, R41, R43, RZ ;  /* 0x0000002b2924723e */ /* 0x010fd200048060ff */
[----:B------:R4:W-:Y:S01]  /*6b490*/  @P6 STG.E.U8 desc[UR14][R38.64], R37 ;  /* 0x0000002526006986 */ /* 0x0009e2000c10110e */
[----:B-1----:R-:W-:Y:S01]  /*6b4a0*/  ISETP.LT.AND P6, PT, R5, UR6, !P5 ;  /* 0x0000000605007c0c */ /* 0x002fe2000efc1270 */
[----:B------:R-:W1:Y:S02]  /*6b4b0*/  LDCU UR6, c[0x0][0x398] ;  /* 0x00007300ff0677ac */ /* 0x000e640008000800 */
[----:B----4-:R-:W4:Y:S01]  /*6b4c0*/  LDL.LU.64 R38, [R1+0x98] ;  /* 0x0000980001267983 */ /* 0x010f220000300a00 */
[----:B------:R-:W-:Y:S01]  /*6b4d0*/  ISETP.LT.AND P5, PT, R44, UR8, !P5 ;  /* 0x000000082c007c0c */ /* 0x000fe2000efa1270 */
[----:B------:R-:W5:Y:S08]  /*6b4e0*/  LDCU UR8, c[0x0][0x398] ;  /* 0x00007300ff0877ac */ /* 0x000f700008000800 */
[----:B------:R0:W-:Y:S04]  /*6b4f0*/  @P6 STG.E.U8 desc[UR14][R68.64], R36 ;  /* 0x0000002444006986 */ /* 0x0001e8000c10110e */
[----:B0-----:R-:W2:Y:S04]  /*6b500*/  LDL.LU.64 R68, [R1+0x90] ;  /* 0x0000900001447983 */ /* 0x001ea80000300a00 */
[----:B------:R-:W2:Y:S04]  /*6b510*/  LDL.LU R50, [R1+0x1c80] ;  /* 0x001c800001327983 */ /* 0x000ea80000300800 */
[----:B------:R-:W2:Y:S01]  /*6b520*/  LDL.LU.64 R48, [R1+0x88] ;  /* 0x0000880001307983 */ /* 0x000ea20000300a00 */
[----:B------:R-:W-:Y:S01]  /*6b530*/  ISETP.GE.AND P6, PT, R40, UR4, PT ;  /* 0x0000000428007c0c */ /* 0x000fe2000bfc6270 */
[----:B------:R-:W0:Y:S01]  /*6b540*/  LDCU UR4, c[0x0][0x398] ;  /* 0x00007300ff0477ac */ /* 0x000e220008000800 */
[----:B------:R-:W-:-:S04]  /*6b550*/  PRMT R0, R0, 0x9910, RZ ;  /* 0x0000991000007816 */ /* 0x000fc800000000ff */
[----:B------:R-:W-:Y:S02]  /*6b560*/  SHF.R.S32.HI R0, RZ, 0x8, R0 ;  /* 0x00000008ff007819 */ /* 0x000fe40000011400 */
[----:B---3--:R-:W-:-:S05]  /*6b570*/  F2FP.SATFINITE.E5M2.F32.PACK_AB_MERGE_C R54, R55, R54, RZ ;  /* 0x000000363736723e */ /* 0x008fca00048060ff */
[----:B------:R3:W-:Y:S04]  /*6b580*/  @P5 STG.E.U8 desc[UR14][R72.64], R54 ;  /* 0x0000003648005986 */ /* 0x0007e8000c10110e */
[----:B---3--:R-:W3:Y:S04]  /*6b590*/  LDL.LU R72, [R1+0x5d0] ;  /* 0x0005d00001487983 */ /* 0x008ee80000300800 */
[----:B------:R-:W3:Y:S04]  /*6b5a0*/  LDL.LU R73, [R1+0x5d4] ;  /* 0x0005d40001497983 */ /* 0x000ee80000300800 */
[----:B------:R-:W3:Y:S04]  /*6b5b0*/  LDL.LU R45, [R1+0x3d0] ;  /* 0x0003d000012d7983 */ /* 0x000ee80000300800 */
[----:B------:R-:W3:Y:S01]  /*6b5c0*/  LDL.LU R42, [R1+0x3d4] ;  /* 0x0003d400012a7983 */ /* 0x000ee20000300800 */
[----:B-1----:R-:W-:Y:S01]  /*6b5d0*/  ISETP.LT.AND P5, PT, R66, UR6, !P6 ;  /* 0x0000000642007c0c */ /* 0x002fe2000f7a1270 */
[----:B------:R-:W1:Y:S02]  /*6b5e0*/  LDCU UR6, c[0x0][0x398] ;  /* 0x00007300ff0677ac */ /* 0x000e640008000800 */
[----:B------:R-:W3:Y:S04]  /*6b5f0*/  LDL.LU.64 R46, [R1+0x78] ;  /* 0x00007800012e7983 */ /* 0x000ee80000300a00 */
[----:B------:R-:W3:Y:S04]  /*6b600*/  LDL.LU R43, [R1+0x1d0] ;  /* 0x0001d000012b7983 */ /* 0x000ee80000300800 */
[----:B------:R-:W3:Y:S04]  /*6b610*/  LDL.LU R41, [R1+0x1d4] ;  /* 0x0001d40001297983 */ /* 0x000ee80000300800 */
[----:B------:R0:W-:Y:S04]  /*6b620*/  @P5 STG.E.U8 desc[UR14][R70.64], R0 ;  /* 0x0000000046005986 */ /* 0x0001e8000c10110e */
[----:B0-----:R-:W3:Y:S01]  /*6b630*/  LDL.LU.64 R70, [R1+0x70] ;  /* 0x0000700001467983 */ /* 0x001ee20000300a00 */
[----:B------:R-:W-:Y:S01]  /*6b640*/  ISETP.LT.AND P5, PT, R67, UR4, !P6 ;  /* 0x0000000443007c0c */ /* 0x000fe2000f7a1270 */
[----:B------:R-:W0:Y:S01]  /*6b650*/  LDCU UR4, c[0x0][0x39c] ;  /* 0x00007380ff0477ac */ /* 0x000e220008000800 */
[----:B------:R-:W-:Y:S01]  /*6b660*/  PRMT R0, R37, 0x9910, RZ ;  /* 0x0000991025007816 */ /* 0x000fe200000000ff */
[----:B------:R-:W3:Y:S03]  /*6b670*/  LDL.LU R40, [R1+0x1c68] ;  /* 0x001c680001287983 */ /* 0x000ee60000300800 */
[----:B------:R-:W-:-:S02]  /*6b680*/  SHF.R.S32.HI R0, RZ, 0x8, R0 ;  /* 0x00000008ff007819 */ /* 0x000fc40000011400 */
[----:B------:R-:W-:-:S05]  /*6b690*/  PRMT R36, R36, 0x9910, RZ ;  /* 0x0000991024247816 */ /* 0x000fca00000000ff */
[----:B----4-:R4:W-:Y:S01]  /*6b6a0*/  @P5 STG.E.U8 desc[UR14][R38.64], R0 ;  /* 0x0000000026005986 */ /* 0x0109e2000c10110e */
[----:B-1----:R-:W-:Y:S01]  /*6b6b0*/  ISETP.LT.AND P5, PT, R5, UR6, !P6 ;  /* 0x0000000605007c0c */ /* 0x002fe2000f7a1270 */
[----:B------:R-:W1:Y:S01]  /*6b6c0*/  LDCU UR6, c[0x0][0x398] ;  /* 0x00007300ff0677ac */ /* 0x000e620008000800 */
[----:B-----5:R-:W-:Y:S02]  /*6b6d0*/  ISETP.LT.AND P6, PT, R44, UR8, !P6 ;  /* 0x000000082c007c0c */ /* 0x020fe4000f7c1270 */
[----:B------:R-:W-:Y:S01]  /*6b6e0*/  SHF.R.S32.HI R36, RZ, 0x8, R36 ;  /* 0x00000008ff247819 */ /* 0x000fe20000011424 */
[----:B------:R-:W5:Y:S01]  /*6b6f0*/  LDCU UR8, c[0x0][0x398] ;  /* 0x00007300ff0877ac */ /* 0x000f620008000800 */
[----:B----4-:R-:W-:Y:S01]  /*6b700*/  PRMT R0, R54, 0x9910, RZ ;  /* 0x0000991036007816 */ /* 0x010fe200000000ff */
[----:B------:R-:W4:Y:S03]  /*6b710*/  LDL.LU.64 R38, [R1+0x68] ;  /* 0x0000680001267983 */ /* 0x000f260000300a00 */
[----:B------:R-:W-:-:S03]  /*6b720*/  SHF.R.S32.HI R0, RZ, 0x8, R0 ;  /* 0x00000008ff007819 */ /* 0x000fc60000011400 */
[----:B--2---:R2:W-:Y:S01]  /*6b730*/  @P5 STG.E.U8 desc[UR14][R68.64], R36 ;  /* 0x0000002444005986 */ /* 0x0045e2000c10110e */
[----:B0-----:R-:W-:Y:S01]  /*6b740*/  ISETP.GE.AND P5, PT, R50, UR4, PT ;  /* 0x0000000432007c0c */ /* 0x001fe2000bfa6270 */
[----:B------:R-:W0:Y:S02]  /*6b750*/  LDCU UR4, c[0x0][0x398] ;  /* 0x00007300ff0477ac */ /* 0x000e240008000800 */
[----:B------:R3:W-:Y:S01]  /*6b760*/  @P6 STG.E.U8 desc[UR14][R48.64], R0 ;  /* 0x0000000030006986 */ /* 0x0007e2000c10110e */
[----:B------:R-:W-:Y:S01]  /*6b770*/  ISETP.LT.AND P6, PT, R66, UR10, !P5 ;  /* 0x0000000a42007c0c */ /* 0x000fe2000efc1270 */
[----:B------:R-:W0:Y:S02]  /*6b780*/  LDCU UR10, c[0x0][0x398] ;  /* 0x00007300ff0a77ac */ /* 0x000e240008000800 */
[----:B--2---:R-:W2:Y:S01]  /*6b790*/  LDL.LU.64 R68, [R1+0x60] ;  /* 0x0000600001447983 */ /* 0x004ea20000300a00 */
[----:B---3--:R-:W-:-:S09]  /*6b7a0*/  F2FP.SATFINITE.E5M2.F32.PACK_AB_MERGE_C R0, R73, R72, RZ ;  /* 0x000000484900723e */ /* 0x008fd200048060ff */
[----:B------:R3:W-:Y:S04]  /*6b7b0*/  @P6 STG.E.U8 desc[UR14][R56.64], R0 ;  /* 0x0000000038006986 */ /* 0x0007e8000c10110e */
[----:B---3--:R-:W3:Y:S01]  /*6b7c0*/  LDL.LU.64 R56, [R1+0x1d10] ;  /* 0x001d100001387983 */ /* 0x008ee20000300a00 */
[----:B0-----:R-:W-:Y:S01]  /*6b7d0*/  ISETP.LT.AND P6, PT, R67, UR4, !P5 ;  /* 0x0000000443007c0c */ /* 0x001fe2000efc1270 */
[----:B------:R-:W0:Y:S01]  /*6b7e0*/  LDCU UR4, c[0x0][0x398] ;  /* 0x00007300ff0477ac */ /* 0x000e220008000800 */
[----:B------:R-:W-:Y:S01]  /*6b7f0*/  F2FP.SATFINITE.E5M2.F32.PACK_AB_MERGE_C R37, R42, R45, RZ ;  /* 0x0000002d2a25723e */ /* 0x000fe200048060ff */
[----:B------:R-:W2:Y:S01]  /*6b800*/  LDL.LU.64 R72, [R1+0x58] ;  /* 0x0000580001487983 */ /* 0x000ea20000300a00 */
[----:B------:R-:W-:-:S09]  /*6b810*/  F2FP.SATFINITE.E5M2.F32.PACK_AB_MERGE_C R36, R41, R43, RZ ;  /* 0x0000002b2924723e */ /* 0x000fd200048060ff */
[----:B------:R-:W-:Y:S01]  /*6b820*/  @P6 STG.E.U8 desc[UR14][R46.64], R37 ;  /* 0x000000252e006986 */ /* 0x000fe2000c10110e */
[----:B-1----:R-:W-:Y:S01]  /*6b830*/  ISETP.LT.AND P6, PT, R5, UR6, !P5 ;  /* 0x0000000605007c0c */ /* 0x002fe2000efc1270 */
[----:B------:R-:W1:-:S12]  /*6b840*/  LDCU UR6, c[0x0][0x398] ;  /* 0x00007300ff0677ac */ /* 0x000e580008000800 */
[----:B------:R0:W-:Y:S04]  /*6b850*/  @P6 STG.E.U8 desc[UR14][R70.64], R36 ;  /* 0x0000002446006986 */ /* 0x0001e8000c10110e */
[----:B0-----:R-:W5:Y:S04]  /*6b860*/  LDL.LU.64 R70, [R1+0x50] ;  /* 0x0000500001467983 */ /* 0x001f680000300a00 */
[----:B------:R-:W5:Y:S04]  /*6b870*/  LDL.LU R45, [R1+0x1c78] ;  /* 0x001c7800012d7983 */ /* 0x000f680000300800 */
[----:B------:R-:W5:Y:S04]  /*6b880*/  LDL.LU.64 R46, [R1+0x48] ;  /* 0x00004800012e7983 */ /* 0x000f680000300a00 */
[----:B------:R-:W5:Y:S04]  /*6b890*/  LDL.LU R42, [R1+0x5d8] ;  /* 0x0005d800012a7983 */ /* 0x000f680000300800 */
[----:B------:R-:W5:Y:S01]  /*6b8a0*/  LDL.LU R43, [R1+0x5dc] ;  /* 0x0005dc00012b7983 */ /* 0x000f620000300800 */
[----:B------:R-:W-:Y:S01]  /*6b8b0*/  ISETP.LT.AND P5, PT, R44, UR4, !P5 ;  /* 0x000000042c007c0c */ /* 0x000fe2000efa1270 */
[----:B------:R-:W0:Y:S01]  /*6b8c0*/  LDCU UR4, c[0x0][0x398] ;  /* 0x00007300ff0477ac */ /* 0x000e220008000800 */
[----:B------:R-:W-:-:S04]  /*6b8d0*/  PRMT R0, R0, 0x9910, RZ ;  /* 0x0000991000007816 */ /* 0x000fc800000000ff */
[----:B------:R-:W-:Y:S02]  /*6b8e0*/  SHF.R.S32.HI R0, RZ, 0x8, R0 ;  /* 0x00000008ff007819 */ /* 0x000fe40000011400 */
[----:B------:R-:W-:Y:S01]  /*6b8f0*/  ISETP.GE.AND P6, PT, R40, UR9, PT ;  /* 0x0000000928007c0c */ /* 0x000fe2000bfc6270 */
[----:B------:R-:W0:Y:S01]  /*6b900*/  LDCU UR9, c[0x0][0x398] ;  /* 0x00007300ff0977ac */ /* 0x000e220008000800 */
[----:B------:R-:W5:Y:S04]  /*6b910*/  LDL.LU R40, [R1+0x3d8] ;  /* 0x0003d80001287983 */ /* 0x000f680000300800 */
[----:B------:R-:W5:Y:S01]  /*6b920*/  LDL.LU R41, [R1+0x3dc] ;  /* 0x0003dc0001297983 */ /* 0x000f620000300800 */
[----:B---3--:R-:W-:-:S05]  /*6b930*/  F2FP.SATFINITE.E5M2.F32.PACK_AB_MERGE_C R56, R57, R56, RZ ;  /* 0x000000383938723e */ /* 0x008fca00048060ff */
[----:B----4-:R3:W-:Y:S01]  /*6b940*/  @P5 STG.E.U8 desc[UR14][R38.64], R56 ;  /* 0x0000003826005986 */ /* 0x0107e2000c10110e */
[----:B-1----:R-:W-:Y:S01]  /*6b950*/  ISETP.LT.AND P5, PT, R66, UR6, !P1 ;  /* 0x0000000642007c0c */ /* 0x002fe2000cfa1270 */
[----:B------:R-:W1:Y:S02]  /*6b960*/  LDCU UR6, c[0x0][0x398] ;  /* 0x00007300ff0677ac */ /* 0x000e640008000800 */
[----:B---3--:R-:W3:Y:S10]  /*6b970*/  LDL.LU.64 R38, [R1+0x38] ;  /* 0x0000380001267983 */ /* 0x008ef40000300a00 */
[----:B--2---:R2:W-:Y:S01]  /*6b980*/  @P5 STG.E.U8 desc[UR14][R68.64], R0 ;  /* 0x0000000044005986 */ /* 0x0045e2000c10110e */
[----:B0-----:R-:W-:Y:S01]  /*6b990*/  ISETP.LT.AND P5, PT, R67, UR4, !P1 ;  /* 0x0000000443007c0c */ /* 0x001fe2000cfa1270 */
[----:B------:R-:W0:Y:S01]  /*6b9a0*/  LDCU UR4, c[0x0][0x398] ;  /* 0x00007300ff0477ac */ /* 0x000e220008000800 */
[----:B--2---:R-:W-:Y:S01]  /*6b9b0*/  PRMT R0, R37, 0x9910, RZ ;  /* 0x0000991025007816 */ /* 0x004fe200000000ff */
[----:B------:R-:W2:Y:S03]  /*6b9c0*/  LDL.LU R68, [R1+0x1d8] ;  /* 0x0001d80001447983 */ /* 0x000ea60000300800 */
[----:B------:R-:W-:Y:S01]  /*6b9d0*/  SHF.R.S32.HI R0, RZ, 0x8, R0 ;  /* 0x00000008ff007819 */ /* 0x000fe20000011400 */
[----:B------:R-:W2:Y:S06]  /*6b9e0*/  LDL.LU R69, [R1+0x1dc] ;  /* 0x0001dc0001457983 */ /* 0x000eac0000300800 */
[----:B------:R4:W-:Y:S01]  /*6b9f0*/  @P5 STG.E.U8 desc[UR14][R72.64], R0 ;  /* 0x0000000048005986 */ /* 0x0009e2000c10110e */
[----:B-1----:R-:W-:Y:S01]  /*6ba00*/  ISETP.LT.AND P5, PT, R5, UR6, !P1 ;  /* 0x0000000605007c0c */ /* 0x002fe2000cfa1270 */
[----:B------:R-:W1:Y:S01]  /*6ba10*/  LDCU UR6, c[0x0][0x398] ;  /* 0x00007300ff0677ac */ /* 0x000e620008000800 */
[----:B0-----:R-:W-:Y:S01]  /*6ba20*/  ISETP.LT.AND P1, PT, R44, UR4, !P1 ;  /* 0x000000042c007c0c */ /* 0x001fe2000cf21270 */
[----:B------:R-:W0:Y:S01]  /*6ba30*/  LDCU UR4, c[0x0][0x398] ;  /* 0x00007300ff0477ac */ /* 0x000e220008000800 */
[----:B----4-:R-:W-:Y:S01]  /*6ba40*/  PRMT R0, R36, 0x9910, RZ ;  /* 0x0000991024007816 */ /* 0x010fe200000000ff */
[----:B------:R-:W4:Y:S03]  /*6ba50*/  LDL.LU.64 R72, [R1+0x30] ;  /* 0x0000300001487983 */ /* 0x000f260000300a00 */
[----:B------:R-:W-:-:S05]  /*6ba60*/  SHF.R.S32.HI R0, RZ, 0x8, R0 ;  /* 0x00000008ff007819 */ /* 0x000fca0000011400 */
[----:B-----5:R5:W-:Y:S02]  /*6ba70*/  @P5 STG.E.U8 desc[UR14][R70.64], R0 ;  /* 0x0000000046005986 */ /* 0x020be4000c10110e */
[----:B-----5:R-:W-:Y:S02]  /*6ba80*/  PRMT R0, R56, 0x9910, RZ ;  /* 0x0000991038007816 */ /* 0x020fe400000000ff */
[----:B------:R-:W5:Y:S02]  /*6ba90*/  LDL.LU.64 R70, [R1+0x28] ;  /* 0x0000280001467983 */ /* 0x000f640000300a00 */
[----:B------:R-:W-:-:S05]  /*6baa0*/  SHF.R.S32.HI R0, RZ, 0x8, R0 ;  /* 0x00000008ff007819 */ /* 0x000fca0000011400 */
[----:B------:R0:W-:Y:S01]  /*6bab0*/  @P1 STG.E.U8 desc[UR14][R46.64], R0 ;  /* 0x000000002e001986 */ /* 0x0001e2000c10110e */
[----:B-1----:R-:W-:Y:S01]  /*6bac0*/  ISETP.LT.AND P1, PT, R66, UR6, !P2 ;  /* 0x0000000642007c0c */ /* 0x002fe2000d721270 */
[----:B------:R-:W1:Y:S01]  /*6bad0*/  LDCU UR6, c[0x0][0x398] ;  /* 0x00007300ff0677ac */ /* 0x000e620008000800 */
[----:B0-----:R-:W-:-:S11]  /*6bae0*/  F2FP.SATFINITE.E5M2.F32.PACK_AB_MERGE_C R0, R43, R42, RZ ;  /* 0x0000002a2b00723e */ /* 0x001fd600048060ff */
[----:B------:R0:W-:Y:S04]  /*6baf0*/  @P1 STG.E.U8 desc[UR14][R58.64], R0 ;  /* 0x000000003a001986 */ /* 0x0001e8000c10110e */
[----:B0-----:R-:W5:Y:S01]  /*6bb00*/  LDL.LU.64 R58, [R1+0x1d08] ;  /* 0x001d0800013a7983 */ /* 0x001f620000300a00 */
[----:B------:R-:W-:Y:S01]  /*6bb10*/  ISETP.LT.AND P1, PT, R67, UR4, !P2 ;  /* 0x0000000443007c0c */ /* 0x000fe2000d721270 */
[----:B------:R-:W0:Y:S02]  /*6bb20*/  LDCU UR4, c[0x0][0x398] ;  /* 0x00007300ff0477ac */ /* 0x000e240008000800 */
[----:B------:R-:W5:Y:S01]  /*6bb30*/  LDL.LU.64 R42, [R1+0x20] ;  /* 0x00002000012a7983 */ /* 0x000f620000300a00 */
[----:B------:R-:W-:-:S03]  /*6bb40*/  F2FP.SATFINITE.E5M2.F32.PACK_AB_MERGE_C R36, R41, R40, RZ ;  /* 0x000000282924723e */ /* 0x000fc600048060ff */
[----:B------:R-:W5:Y:S06]  /*6bb50*/  LDL.LU.64 R40, [R1+0x18] ;  /* 0x0000180001287983 */ /* 0x000f6c0000300a00 */
[----:B---3--:R3:W-:Y:S01]  /*6bb60*/  @P1 STG.E.U8 desc[UR14][R38.64], R36 ;  /* 0x0000002426001986 */ /* 0x0087e2000c10110e */
[----:B-1----:R-:W-:Y:S01]  /*6bb70*/  ISETP.LT.AND P1, PT, R5, UR6, !P2 ;  /* 0x0000000605007c0c */ /* 0x002fe2000d721270 */
[----:B------:R-:W1:Y:S01]  /*6bb80*/  LDCU UR6, c[0x0][0x398] ;  /* 0x00007300ff0677ac */ /* 0x000e620008000800 */
[----:B0-----:R-:W-:Y:S02]  /*6bb90*/  ISETP.LT.AND P2, PT, R44, UR4, !P2 ;  /* 0x000000042c007c0c */ /* 0x001fe4000d741270 */
[----:B--2---:R-:W-:Y:S01]  /*6bba0*/  F2FP.SATFINITE.E5M2.F32.PACK_AB_MERGE_C R37, R69, R68, RZ ;  /* 0x000000444525723e */ /* 0x004fe200048060ff */
[----:B------:R-:W0:Y:S01]  /*6bbb0*/  LDCU UR4, c[0x0][0x398] ;  /* 0x00007300ff0477ac */ /* 0x000e220008000800 */
[----:B------:R-:W2:Y:S04]  /*6bbc0*/  LDL.LU R68, [R1+0x5e0] ;  /* 0x0005e00001447983 */ /* 0x000ea80000300800 */
[----:B------:R-:W2:Y:S04]  /*6bbd0*/  LDL.LU R69, [R1+0x5e4] ;  /* 0x0005e40001457983 */ /* 0x000ea80000300800 */
[----:B---3--:R-:W3:Y:S04]  /*6bbe0*/  LDL.LU R38, [R1+0x1c84] ;  /* 0x001c840001267983 */ /* 0x008ee80000300800 */
[----:B----4-:R4:W-:Y:S04]  /*6bbf0*/  @P1 STG.E.U8 desc[UR14][R72.64], R37 ;  /* 0x0000002548001986 */ /* 0x0109e8000c10110e */
[----:B----4-:R-:W4:Y:S01]  /*6bc00*/  LDL.LU R72, [R1+0x3e0] ;  /* 0x0003e00001487983 */ /* 0x010f220000300800 */
[----:B-----5:R-:W-:-:S05]  /*6bc10*/  F2FP.SATFINITE.E5M2.F32.PACK_AB_MERGE_C R58, R59, R58, RZ ;  /* 0x0000003a3b3a723e */ /* 0x020fca00048060ff */
[----:B------:R5:W-:Y:S04]  /*6bc20*/  @P2 STG.E.U8 desc[UR14][R70.64], R58 ;  /* 0x0000003a46002986 */ /* 0x000be8000c10110e */
[----:B-----5:R-:W4:Y:S04]  /*6bc30*/  LDL.LU R70, [R1+0x3e4] ;  /* 0x0003e40001467983 */ /* 0x020f280000300800 */
[----:B------:R-:W5:Y:S04]  /*6bc40*/  LDL.LU R71, [R1+0x1e0] ;  /* 0x0001e00001477983 */ /* 0x000f680000300800 */
[----:B------:R-:W5:Y:S01]  /*6bc50*/  LDL.LU R73, [R1+0x1e4] ;  /* 0x0001e40001497983 */ /* 0x000f620000300800 */
[----:B------:R-:W-:Y:S01]  /*6bc60*/  ISETP.GE.AND P5, PT, R45, UR7, PT ;  /* 0x000000072d007c0c */ /* 0x000fe2000bfa6270 */
[----:B------:R-:W0:Y:S01]  /*6bc70*/  LDCU UR7, c[0x0][0x398] ;  /* 0x00007300ff0777ac */ /* 0x000e220008000800 */
[----:B------:R-:W-:-:S02]  /*6bc80*/  PRMT R0, R0, 0x9910, RZ ;  /* 0x0000991000007816 */ /* 0x000fc400000000ff */
[----:B-1----:R-:W-:Y:S01]  /*6bc90*/  ISETP.LT.AND P2, PT, R67, UR6, !P4 ;  /* 0x0000000643007c0c */ /* 0x002fe2000e741270 */
[----:B------:R-:W1:Y:S01]  /*6bca0*/  LDCU UR6, c[0x0][0x398] ;  /* 0x00007300ff0677ac */ /* 0x000e620008000800 */
[----:B------:R-:W-:Y:S02]  /*6bcb0*/  SHF.R.S32.HI R0, RZ, 0x8, R0 ;  /* 0x00000008ff007819 */ /* 0x000fe40000011400 */
[----:B------:R-:W-:Y:S02]  /*6bcc0*/  PRMT R36, R36, 0x9910, RZ ;  /* 0x0000991024247816 */ /* 0x000fe400000000ff */
[----:B0-----:R-:W-:Y:S01]  /*6bcd0*/  ISETP.LT.AND P1, PT, R66, UR7, !P4 ;  /* 0x0000000742007c0c */ /* 0x001fe2000e721270 */
[----:B------:R-:W0:Y:S01]  /*6bce0*/  LDCU UR7, c[0x0][0x398] ;  /* 0x00007300ff0777ac */ /* 0x000e220008000800 */
[----:B------:R-:W-:-:S11]  /*6bcf0*/  PRMT R37, R37, 0x9910, RZ ;  /* 0x0000991025257816 */ /* 0x000fd600000000ff */
[----:B------:R0:W-:Y:S01]  /*6bd00*/  @P1 STG.E.U8 desc[UR14][R42.64], R0 ;  /* 0x000000002a001986 */ /* 0x0001e2000c10110e */
[----:B------:R-:W-:Y:S01]  /*6bd10*/  ISETP.LT.AND P1, PT, R5, UR4, !P4 ;  /* 0x0000000405007c0c */ /* 0x000fe2000e721270 */
[----:B------:R-:W1:Y:S01]  /*6bd20*/  LDCU UR4, c[0x0][0x398] ;  /* 0x00007300ff0477ac */ /* 0x000e620008000800 */
[----:B------:R-:W-:Y:S02]  /*6bd30*/  ISETP.LT.AND P4, PT, R44, UR8, !P4 ;  /* 0x000000082c007c0c */ /* 0x000fe4000e781270 */
[----:B------:R-:W-:Y:S01]  /*6bd40*/  SHF.R.S32.HI R37, RZ, 0x8, R37 ;  /* 0x00000008ff257819 */ /* 0x000fe20000011425 */
[----:B------:R-:W1:Y:S01]  /*6bd50*/  LDCU UR8, c[0x0][0x398] ;  /* 0x00007300ff0877ac */ /* 0x000e620008000800 */
[----:B0-----:R-:W-:-:S05]  /*6bd60*/  SHF.R.S32.HI R0, RZ, 0x8, R36 ;  /* 0x00000008ff007819 */ /* 0x001fca0000011424 */
[----:B------:R-:W-:Y:S01]  /*6bd70*/  @P2 STG.E.U8 desc[UR14][R40.64], R0 ;  /* 0x0000000028002986 */ /* 0x000fe2000c10110e */
[----:B------:R-:W-:Y:S01]  /*6bd80*/  ISETP.LT.AND P2, PT, R66, UR7, !P3 ;  /* 0x0000000742007c0c */ /* 0x000fe2000df41270 */
[----:B------:R-:W0:Y:S01]  /*6bd90*/  LDCU UR7, c[0x0][0x398] ;  /* 0x00007300ff0777ac */ /* 0x000e220008000800 */
[----:B------:R-:W-:-:S04]  /*6bda0*/  PRMT R36, R58, 0x9910, RZ ;  /* 0x000099103a247816 */ /* 0x000fc800000000ff */
[----:B------:R-:W-:Y:S01]  /*6bdb0*/  SHF.R.S32.HI R36, RZ, 0x8, R36 ;  /* 0x00000008ff247819 */ /* 0x000fe20000011424 */
[----:B------:R0:W-:Y:S04]  /*6bdc0*/  @P1 STG.E.U8 desc[UR14][R60.64], R37 ;  /* 0x000000253c001986 */ /* 0x0001e8000c10110e */
[----:B------:R1:W-:Y:S04]  /*6bdd0*/  @P4 STG.E.U8 desc[UR14][R62.64], R36 ;  /* 0x000000243e004986 */ /* 0x0003e8000c10110e */
[----:B0-----:R-:W3:Y:S04]  /*6bde0*/  LDL.LU.64 R60, [R1+0x1d00] ;  /* 0x001d0000013c7983 */ /* 0x001ee80000300a00 */
[----:B-1----:R-:W3:Y:S01]  /*6bdf0*/  LDL.LU.64 R62, [R1+0x1cf8] ;  /* 0x001cf800013e7983 */ /* 0x002ee20000300a00 */
[----:B--2---:R-:W-:-:S05]  /*6be00*/  F2FP.SATFINITE.E5M2.F32.PACK_AB_MERGE_C R0, R69, R68, RZ ;  /* 0x000000444500723e */ /* 0x004fca00048060ff */
[----:B------:R0:W-:Y:S04]  /*6be10*/  @P2 STG.E.U8 desc[UR14][R64.64], R0 ;  /* 0x0000000040002986 */ /* 0x0001e8000c10110e */
[----:B0-----:R-:W2:Y:S04]  /*6be20*/  LDL.LU.64 R64, [R1+0x1cf0] ;  /* 0x001cf00001407983 */ /* 0x001ea80000300a00 */
[----:B------:R-:W2:Y:S04]  /*6be30*/  LDL.LU R40, [R1+0x1b00] ;  /* 0x001b000001287983 */ /* 0x000ea80000300800 */
[----:B------:R-:W2:Y:S04]  /*6be40*/  LDL.LU R46, [R1+0x1c8c] ;  /* 0x001c8c00012e7983 */ /* 0x000ea80000300800 */
[----:B------:R-:W2:Y:S04]  /*6be50*/  LDL.LU R45, [R1+0x5e8] ;  /* 0x0005e800012d7983 */ /* 0x000ea80000300800 */
[----:B------:R-:W2:Y:S01]  /*6be60*/  LDL.LU R43, [R1+0x5ec] ;  /* 0x0005ec00012b7983 */ /* 0x000ea20000300800 */
[----:B----4-:R-:W-:-:S03]  /*6be70*/  F2FP.SATFINITE.E5M2.F32.PACK_AB_MERGE_C R36, R70, R72, RZ ;  /* 0x000000484624723e */ /* 0x010fc600048060ff */
[----:B------:R-:W4:Y:S04]  /*6be80*/  LDL.LU R72, [R1+0x3e8] ;  /* 0x0003e80001487983 */ /* 0x000f280000300800 */
[----:B------:R-:W4:Y:S01]  /*6be90*/  LDL.LU R70, [R1+0x3ec] ;  /* 0x0003ec0001467983 */ /* 0x000f220000300800 */
[----:B-----5:R-:W-:-:S03]  /*6bea0*/  F2FP.SATFINITE.E5M2.F32.PACK_AB_MERGE_C R37, R73, R71, RZ ;  /* 0x000000474925723e */ /* 0x020fc600048060ff */
[----:B------:R-:W5:Y:S04]  /*6beb0*/  LDL.LU R42, [R1+0x1b04] ;  /* 0x001b0400012a7983 */ /* 0x000f680000300800 */
[----:B------:R-:W5:Y:S04]  /*6bec0*/  LDL.LU R71, [R1+0x1e8] ;  /* 0x0001e80001477983 */ /* 0x000f680000300800 */
[----:B------:R-:W5:Y:S01]  /*6bed0*/  LDL.LU R73, [R1+0x1ec] ;  /* 0x0001ec0001497983 */ /* 0x000f620000300800 */
[----:B------:R-:W-:Y:S01]  /*6bee0*/  ISETP.LT.AND P1, PT, R67, UR6, !P3 ;  /* 0x0000000643007c0c */ /* 0x000fe2000df21270 */
[----:B------:R-:W0:Y:S01]  /*6bef0*/  LDCU UR6, c[0x0][0x398] ;  /* 0x00007300ff0677ac */ /* 0x000e220008000800 */
[----:B------:R-:W-:Y:S01]  /*6bf00*/  ISETP.LT.AND P4, PT, R5, UR9, !P3 ;  /* 0x0000000905007c0c */ /* 0x000fe2000df81270 */
[----:B------:R-:W5:Y:S01]  /*6bf10*/  LDL.LU R68, [R1+0x5f0] ;  /* 0x0005f00001447983 */ /* 0x000f620000300800 */
[----:B------:R-:W-:Y:S01]  /*6bf20*/  ISETP.LT.AND P3, PT, R44, UR4, !P3 ;  /* 0x000000042c007c0c */ /* 0x000fe2000df61270 */
[----:B------:R-:W1:Y:S01]  /*6bf30*/  LDCU UR4, c[0x0][0x398] ;  /* 0x00007300ff0477ac */ /* 0x000e620008000800 */
[----:B---3--:R-:W-:Y:S01]  /*6bf40*/  ISETP.GE.AND P2, PT, R38, UR13, PT ;  /* 0x0000000d26007c0c */ /* 0x008fe2000bf46270 */
[----:B------:R-:W3:Y:S01]  /*6bf50*/  LDL.LU R69, [R1+0x5f4] ;  /* 0x0005f40001457983 */ /* 0x000ee20000300800 */
[----:B------:R-:W-:Y:S01]  /*6bf60*/  PRMT R0, R0, 0x9910, RZ ;  /* 0x0000991000007816 */ /* 0x000fe200000000ff */
[----:B------:R-:W1:Y:S04]  /*6bf70*/  LDCU UR9, c[0x0][0x398] ;  /* 0x00007300ff0977ac */ /* 0x000e680008000800 */
[----:B------:R-:W-:Y:S01]  /*6bf80*/  @P1 STG.E.U8 desc[UR14][R92.64], R36 ;  /* 0x000000245c001986 */ /* 0x000fe2000c10110e */
[----:B------:R-:W-:Y:S01]  /*6bf90*/  ISETP.LT.AND P1, PT, R66, UR7, !P6 ;  /* 0x0000000742007c0c */ /* 0x000fe2000f721270 */
[----:B------:R-:W1:Y:S02]  /*6bfa0*/  LDCU UR7, c[0x0][0x398] ;  /* 0x00007300ff0777ac */ /* 0x000e640008000800 */
[----:B------:R-:W-:Y:S01]  /*6bfb0*/  @P4 STG.E.U8 desc[UR14][R90.64], R37 ;  /* 0x000000255a004986 */ /* 0x000fe2000c10110e */
[----:B0-----:R-:W-:Y:S01]  /*6bfc0*/  ISETP.LT.AND P4, PT, R67, UR6, !P6 ;  /* 0x0000000643007c0c */ /* 0x001fe2000f781270 */
[----:B------:R-:W0:Y:S01]  /*6bfd0*/  LDCU UR6, c[0x0][0x398] ;  /* 0x00007300ff0677ac */ /* 0x000e220008000800 */
[----:B------:R-:W-:-:S02]  /*6bfe0*/  PRMT R38, R36, 0x9910, RZ ;  /* 0x0000991024267816 */ /* 0x000fc400000000ff */
[----:B------:R-:W-:Y:S02]  /*6bff0*/  SHF.R.S32.HI R39, RZ, 0x8, R0 ;  /* 0x00000008ff277819 */ /* 0x000fe40000011400 */
[----:B------:R-:W-:Y:S02]  /*6c000*/  SHF.R.S32.HI R41, RZ, 0x8, R38 ;  /* 0x00000008ff297819 */ /* 0x000fe40000011426 */
[----:B------:R-:W-:-:S05]  /*6c010*/  F2FP.SATFINITE.E5M2.F32.PACK_AB_MERGE_C R60, R61, R60, RZ ;  /* 0x0000003c3d3c723e */ /* 0x000fca00048060ff */
[----:B------:R-:W-:Y:S04]  /*6c020*/  @P3 STG.E.U8 desc[UR14][R88.64], R60 ;  /* 0x0000003c58003986 */ /* 0x000fe8000c10110e */
[----:B------:R-:W-:Y:S04]  /*6c030*/  @P1 STG.E.U8 desc[UR14][R86.64], R39 ;  /* 0x0000002756001986 */ /* 0x000fe8000c10110e */
[----:B------:R2:W-:Y:S02]  /*6c040*/  @P4 STG.E.U8 desc[UR14][R84.64], R41 ;  /* 0x0000002954004986 */ /* 0x0005e4000c10110e */
[----:B--2---:R-:W-:-:S02]  /*6c050*/  F2FP.SATFINITE.E5M2.F32.PACK_AB_MERGE_C R41, R43, R45, RZ ;  /* 0x0000002d2b29723e */ /* 0x004fc400048060ff */
[----:B----4-:R-:W-:Y:S02]  /*6c060*/  F2FP.SATFINITE.E5M2.F32.PACK_AB_MERGE_C R43, R70, R72, RZ ;  /* 0x00000048462b723e */ /* 0x010fe400048060ff */
[----:B------:R-:W2:Y:S04]  /*6c070*/  LDL.LU R72, [R1+0x3f0] ;  /* 0x0003f00001487983 */ /* 0x000ea80000300800 */
[----:B------:R-:W2:Y:S01]  /*6c080*/  LDL.LU R70, [R1+0x3f4] ;  /* 0x0003f40001467983 */ /* 0x000ea20000300800 */
[----:B-----5:R-:W-:-:S03]  /*6c090*/  F2FP.SATFINITE.E5M2.F32.PACK_AB_MERGE_C R45, R73, R71, RZ ;  /* 0x00000047492d723e */ /* 0x020fc600048060ff */
[----:B------:R-:W4:Y:S04]  /*6c0a0*/  LDL.LU R71, [R1+0x1f0] ;  /* 0x0001f00001477983 */ /* 0x000f280000300800 */
[----:B------:R-:W4:Y:S01]  /*6c0b0*/  LDL.LU R73, [R1+0x1f4] ;  /* 0x0001f40001497983 */ /* 0x000f220000300800 */
[----:B------:R-:W-:Y:S01]  /*6c0c0*/  ISETP.LT.AND P3, PT, R5, UR8, !P6 ;  /* 0x0000000805007c0c */ /* 0x000fe2000f761270 */
[----:B------:R-:W5:Y:S01]  /*6c0d0*/  LDCU UR8, c[0x0][0x398] ;  /* 0x00007300ff0877ac */ /* 0x000f620008000800 */
[----:B------:R-:W-:Y:S02]  /*6c0e0*/  PRMT R60, R60, 0x9910, RZ ;  /* 0x000099103c3c7816 */ /* 0x000fe400000000ff */
[----:B------:R-:W-:Y:S02]  /*6c0f0*/  PRMT R37, R37, 0x9910, RZ ;  /* 0x0000991025257816 */ /* 0x000fe400000000ff */
[----:B-1----:R-:W-:Y:S01]  /*6c100*/  ISETP.LT.AND P6, PT, R44, UR4, !P6 ;  /* 0x000000042c007c0c */ /* 0x002fe2000f7c1270 */
[----:B------:R-:W-:Y:S01]  /*6c110*/  IMAD.MOV.U32 R39, RZ, RZ, R60 ;  /* 0x000000ffff277224 */ /* 0x000fe200078e003c */
[----:B------:R-:W-:Y:S01]  /*6c120*/  SHF.R.S32.HI R37, RZ, 0x8, R37 ;  /* 0x00000008ff257819 */ /* 0x000fe20000011425 */
[----:B------:R-:W1:Y:S03]  /*6c130*/  LDCU UR4, c[0x0][0x398] ;  /* 0x00007300ff0477ac */ /* 0x000e660008000800 */
[----:B------:R-:W-:Y:S01]  /*6c140*/  SHF.R.S32.HI R39, RZ, 0x8, R39 ;  /* 0x00000008ff277819 */ /* 0x000fe20000011427 */
[----:B------:R3:W-:Y:S01]  /*6c150*/  @P3 STG.E.U8 desc[UR14][R82.64], R37 ;  /* 0x0000002552003986 */ /* 0x0007e2000c10110e */
[----:B0-----:R-:W-:Y:S01]  /*6c160*/  ISETP.LT.AND P3, PT, R67, UR6, !P5 ;  /* 0x0000000643007c0c */ /* 0x001fe2000ef61270 */
[----:B------:R-:W0:Y:S01]  /*6c170*/  LDCU UR6, c[0x0][0x398] ;  /* 0x00007300ff0677ac */ /* 0x000e220008000800 */
[----:B------:R-:W-:-:S03]  /*6c180*/  ISETP.LT.AND P4, PT, R66, UR7, !P5 ;  /* 0x0000000742007c0c */ /* 0x000fc6000ef81270 */
[----:B------:R-:W-:Y:S01]  /*6c190*/  @P6 STG.E.U8 desc[UR14][R80.64], R39 ;  /* 0x0000002750006986 */ /* 0x000fe2000c10110e */
[----:B-----5:R-:W-:Y:S01]  /*6c1a0*/  ISETP.LT.AND P6, PT, R5, UR8, !P5 ;  /* 0x0000000805007c0c */ /* 0x020fe2000efc1270 */
[----:B------:R-:W5:Y:S01]  /*6c1b0*/  LDCU UR7, c[0x0][0x398] ;  /* 0x00007300ff0777ac */ /* 0x000f620008000800 */
[----:B------:R-:W-:Y:S02]  /*6c1c0*/  F2FP.SATFINITE.E5M2.F32.PACK_AB_MERGE_C R63, R63, R62, RZ ;  /* 0x0000003e3f3f723e */ /* 0x000fe400048060ff */
[----:B---3--:R-:W-:Y:S01]  /*6c1d0*/  PRMT R37, R41, 0x9910, RZ ;  /* 0x0000991029257816 */ /* 0x008fe200000000ff */
[----:B------:R-:W3:Y:S01]  /*6c1e0*/  LDCU UR8, c[0x0][0x398] ;  /* 0x00007300ff0877ac */ /* 0x000ee20008000800 */
[----:B-1----:R-:W-:-:S03]  /*6c1f0*/  ISETP.LT.AND P5, PT, R44, UR4, !P5 ;  /* 0x000000042c007c0c */ /* 0x002fc6000efa1270 */
[----:B------:R-:W-:Y:S01]  /*6c200*/  @P4 STG.E.U8 desc[UR14][R78.64], R41 ;  /* 0x000000294e004986 */ /* 0x000fe2000c10110e */
[----:B------:R-:W1:Y:S03]  /*6c210*/  LDCU UR4, c[0x0][0x398] ;  /* 0x00007300ff0477ac */ /* 0x000e660008000800 */
[----:B------:R-:W-:Y:S04]  /*6c220*/  @P3 STG.E.U8 desc[UR14][R76.64], R43 ;  /* 0x0000002b4c003986 */ /* 0x000fe8000c10110e */
[----:B------:R-:W-:Y:S01]  /*6c230*/  @P6 STG.E.U8 desc[UR14][R74.64], R45 ;  /* 0x0000002d4a006986 */ /* 0x000fe2000c10110e */
[----:B0-----:R-:W-:Y:S01]  /*6c240*/  ISETP.LT.AND P6, PT, R66, UR6, !P2 ;  /* 0x0000000642007c0c */ /* 0x001fe2000d7c1270 */
[----:B------:R-:W0:Y:S01]  /*6c250*/  LDCU UR6, c[0x0][0x398] ;  /* 0x00007300ff0677ac */ /* 0x000e220008000800 */
[----:B------:R-:W-:Y:S01]  /*6c260*/  SHF.R.S32.HI R37, RZ, 0x8, R37 ;  /* 0x00000008ff257819 */ /* 0x000fe20000011425 */
[----:B------:R3:W-:Y:S01]  /*6c270*/  @P5 STG.E.U8 desc[UR14][R34.64], R63 ;  /* 0x0000003f22005986 */ /* 0x0007e2000c10110e */
[----:B------:R-:W-:-:S02]  /*6c280*/  PRMT R0, R43, 0x9910, RZ ;  /* 0x000099102b007816 */ /* 0x000fc400000000ff */
[----:B-----5:R-:W-:Y:S01]  /*6c290*/  ISETP.LT.AND P5, PT, R67, UR7, !P2 ;  /* 0x0000000743007c0c */ /* 0x020fe2000d7a1270 */
[----:B------:R-:W5:Y:S06]  /*6c2a0*/  LDCU UR7, c[0x0][0x398] ;  /* 0x00007300ff0777ac */ /* 0x000f6c0008000800 */
[----:B------:R5:W-:Y:S01]  /*6c2b0*/  @P6 STG.E.U8 desc[UR14][R32.64], R37 ;  /* 0x0000002520006986 */ /* 0x000be2000c10110e */
[----:B-1----:R-:W-:Y:S01]  /*6c2c0*/  ISETP.LT.AND P6, PT, R5, UR4, !P2 ;  /* 0x0000000405007c0c */ /* 0x002fe2000d7c1270 */
[----:B------:R-:W1:Y:S01]  /*6c2d0*/  LDCU UR4, c[0x0][0x398] ;  /* 0x00007300ff0477ac */ /* 0x000e620008000800 */
[----:B---3--:R-:W-:-:S02]  /*6c2e0*/  SHF.R.S32.HI R35, RZ, 0x8, R0 ;  /* 0x00000008ff237819 */ /* 0x008fc40000011400 */
[----:B------:R-:W-:Y:S02]  /*6c2f0*/  PRMT R0, R45, 0x9910, RZ ;  /* 0x000099102d007816 */ /* 0x000fe400000000ff */
[----:B------:R-:W-:Y:S02]  /*6c300*/  PRMT R63, R63, 0x9910, RZ ;  /* 0x000099103f3f7816 */ /* 0x000fe400000000ff */
[----:B0-----:R-:W-:Y:S02]  /*6c310*/  ISETP.LT.AND P2, PT, R44, UR6, !P2 ;  /* 0x000000062c007c0c */ /* 0x001fe4000d741270 */
[----:B------:R-:W-:Y:S01]  /*6c320*/  ISETP.GE.AND P1, PT, R46, UR11, PT ;  /* 0x0000000b2e007c0c */ /* 0x000fe2000bf26270 */
[----:B------:R0:W-:Y:S01]  /*6c330*/  @P5 STG.E.U8 desc[UR14][R30.64], R35 ;  /* 0x000000231e005986 */ /* 0x0001e2000c10110e */
[----:B-----5:R-:W-:Y:S01]  /*6c340*/  SHF.R.S32.HI R33, RZ, 0x8, R0 ;  /* 0x00000008ff217819 */ /* 0x020fe20000011400 */
[----:B------:R-:W-:Y:S01]  /*6c350*/  IMAD.MOV.U32 R0, RZ, RZ, R63 ;  /* 0x000000ffff007224 */ /* 0x000fe200078e003f */
[----:B------:R-:W-:Y:S01]  /*6c360*/  ISETP.LT.AND P5, PT, R66, UR8, !P1 ;  /* 0x0000000842007c0c */ /* 0x000fe2000cfa1270 */
[----:B------:R-:W3:Y:S02]  /*6c370*/  LDCU UR6, c[0x0][0x398] ;  /* 0x00007300ff0677ac */ /* 0x000ee40008000800 */
[----:B------:R-:W-:Y:S01]  /*6c380*/  @P6 STG.E.U8 desc[UR14][R28.64], R33 ;  /* 0x000000211c006986 */ /* 0x000fe2000c10110e */
[----:B------:R-:W5:Y:S01]  /*6c390*/  LDCU UR8, c[0x0][0x398] ;  /* 0x00007300ff0877ac */ /* 0x000f620008000800 */
[----:B0-----:R-:W-:Y:S01]  /*6c3a0*/  SHF.R.S32.HI R31, RZ, 0x8, R0 ;  /* 0x00000008ff1f7819 */ /* 0x001fe20000011400 */
[----:B------:R-:W0:Y:S01]  /*6c3b0*/  LDCU UR11, c[0x0][0x398] ;  /* 0x00007300ff0b77ac */ /* 0x000e220008000800 */
[----:B------:R-:W-:-:S03]  /*6c3c0*/  ISETP.LT.AND P6, PT, R67, UR7, !P1 ;  /* 0x0000000743007c0c */ /* 0x000fc6000cfc1270 */
[----:B------:R-:W-:Y:S01]  /*6c3d0*/  @P2 STG.E.U8 desc[UR14][R26.64], R31 ;  /* 0x0000001f1a002986 */ /* 0x000fe2000c10110e */
[----:B-1----:R-:W-:Y:S01]  /*6c3e0*/  ISETP.LT.AND P2, PT, R5, UR4, !P1 ;  /* 0x0000000405007c0c */ /* 0x002fe2000cf41270 */
[----:B------:R-:W1:Y:S01]  /*6c3f0*/  LDCU UR4, c[0x0][0x398] ;  /* 0x00007300ff0477ac */ /* 0x000e620008000800 */
[----:B------:R-:W-:Y:S02]  /*6c400*/  F2FP.SATFINITE.E5M2.F32.PACK_AB_MERGE_C R39, R69, R68, RZ ;  /* 0x000000444527723e */ /* 0x000fe400048060ff */
[----:B------:R-:W-:Y:S01]  /*6c410*/  ISETP.GE.AND P4, PT, R42, UR19, PT ;  /* 0x000000132a007c0c */ /* 0x000fe2000bf86270 */
[----:B------:R-:W0:Y:S01]  /*6c420*/  LDCU UR7, c[0x0][0x398] ;  /* 0x00007300ff0777ac */ /* 0x000e220008000800 */
[----:B------:R-:W-:Y:S01]  /*6c430*/  ISETP.GE.AND P3, PT, R40, UR17, PT ;  /* 0x0000001128007c0c */ /* 0x000fe2000bf66270 */
[----:B------:R0:W-:Y:S01]  /*6c440*/  @P5 STG.E.U8 desc[UR14][R24.64], R39 ;  /* 0x0000002718005986 */ /* 0x0001e2000c10110e */
[----:B---3--:R-:W-:Y:S01]  /*6c450*/  ISETP.LT.AND P5, PT, R66, UR6, !P4 ;  /* 0x0000000642007c0c */ /* 0x008fe2000e7a1270 */
[----:B------:R-:W3:Y:S01]  /*6c460*/  LDCU UR6, c[0x0][0x398] ;  /* 0x00007300ff0677ac */ /* 0x000ee20008000800 */
[----:B--2---:R-:W-:-:S05]  /*6c470*/  F2FP.SATFINITE.E5M2.F32.PACK_AB_MERGE_C R35, R70, R72, RZ ;  /* 0x000000484623723e */ /* 0x004fca00048060ff */
[----:B------:R-:W-:Y:S01]  /*6c480*/  @P6 STG.E.U8 desc[UR14][R22.64], R35 ;  /* 0x0000002316006986 */ /* 0x000fe2000c10110e */
[----:B------:R-:W-:Y:S02]  /*6c490*/  ISETP.LT.AND P6, PT, R66, UR10, !P0 ;  /* 0x0000000a42007c0c */ /* 0x000fe4000c7c1270 */
[----:B----4-:R-:W-:-:S05]  /*6c4a0*/  F2FP.SATFINITE.E5M2.F32.PACK_AB_MERGE_C R37, R73, R71, RZ ;  /* 0x000000474925723e */ /* 0x010fca00048060ff */
[----:B------:R2:W-:Y:S01]  /*6c4b0*/  @P2 STG.E.U8 desc[UR14][R20.64], R37 ;  /* 0x0000002514002986 */ /* 0x0005e2000c10110e */
[----:B-----5:R-:W-:Y:S01]  /*6c4c0*/  ISETP.LT.AND P2, PT, R66, UR8, !P3 ;  /* 0x0000000842007c0c */ /* 0x020fe2000df41270 */
[----:B------:R-:W4:Y:S02]  /*6c4d0*/  LDCU UR8, c[0x0][0x398] ;  /* 0x00007300ff0877ac */ /* 0x000f240008000800 */
[----:B------:R-:W5:Y:S04]  /*6c4e0*/  LDL.LU R66, [R1+0x1cec] ;  /* 0x001cec0001427983 */ /* 0x000f680000300800 */
[----:B------:R-:W5:Y:S04]  /*6c4f0*/  LDL.LU R48, [R1+0x5f8] ;  /* 0x0005f80001307983 */ /* 0x000f680000300800 */
[----:B------:R-:W5:Y:S01]  /*6c500*/  LDL.LU R49, [R1+0x5fc] ;  /* 0x0005fc0001317983 */ /* 0x000f620000300800 */
[----:B------:R-:W-:Y:S01]  /*6c510*/  ISETP.LT.AND P1, PT, R44, UR9, !P1 ;  /* 0x000000092c007c0c */ /* 0x000fe2000cf21270 */
[----:B------:R-:W2:Y:S01]  /*6c520*/  LDCU UR9, c[0x0][0x398] ;  /* 0x00007300ff0977ac */ /* 0x000ea20008000800 */
[----:B------:R-:W-:Y:S01]  /*6c530*/  PRMT R0, R39, 0x9910, RZ ;  /* 0x0000991027007816 */ /* 0x000fe200000000ff */
[----:B------:R-:W5:Y:S01]  /*6c540*/  LDL.LU R46, [R1+0x3f8] ;  /* 0x0003f800012e7983 */ /* 0x000f620000300800 */
[----:B------:R-:W-:-:S02]  /*6c550*/  F2FP.SATFINITE.E5M2.F32.PACK_AB_MERGE_C R65, R65, R64, RZ ;  /* 0x000000404141723e */ /* 0x000fc400048060ff */
[----:B0-----:R-:W-:Y:S01]  /*6c560*/  SHF.R.S32.HI R25, RZ, 0x8, R0 ;  /* 0x00000008ff197819 */ /* 0x001fe20000011400 */
[----:B------:R-:W5:Y:S06]  /*6c570*/  LDL.LU R47, [R1+0x3fc] ;  /* 0x0003fc00012f7983 */ /* 0x000f6c0000300800 */
[----:B------:R0:W-:Y:S01]  /*6c580*/  @P1 STG.E.U8 desc[UR14][R18.64], R65 ;  /* 0x0000004112001986 */ /* 0x0001e2000c10110e */
[----:B------:R-:W-:-:S03]  /*6c590*/  ISETP.LT.AND P1, PT, R5, UR7, !P4 ;  /* 0x0000000705007c0c */ /* 0x000fc6000e721270 */
[----:B------:R4:W-:Y:S01]  /*6c5a0*/  @P5 STG.E.U8 desc[UR14][R16.64], R25 ;  /* 0x0000001910005986 */ /* 0x0009e2000c10110e */
[----:B-1----:R-:W-:Y:S01]  /*6c5b0*/  ISETP.LT.AND P5, PT, R67, UR4, !P4 ;  /* 0x0000000443007c0c */ /* 0x002fe2000e7a1270 */
[----:B------:R-:W1:Y:S01]  /*6c5c0*/  LDCU UR4, c[0x0][0x398] ;  /* 0x00007300ff0477ac */ /* 0x000e620008000800 */
[----:B------:R-:W-:Y:S01]  /*6c5d0*/  PRMT R0, R35, 0x9910, RZ ;  /* 0x0000991023007816 */ /* 0x000fe200000000ff */
[----:B------:R-:W5:Y:S01]  /*6c5e0*/  LDL.LU R42, [R1+0x1f8] ;  /* 0x0001f800012a7983 */ /* 0x000f620000300800 */
[----:B--2---:R-:W-:Y:S02]  /*6c5f0*/  PRMT R20, R37, 0x9910, RZ ;  /* 0x0000991025147816 */ /* 0x004fe400000000ff */
[----:B---3--:R-:W-:Y:S01]  /*6c600*/  ISETP.LT.AND P4, PT, R44, UR6, !P4 ;  /* 0x000000062c007c0c */ /* 0x008fe2000e781270 */
[----:B------:R-:W2:Y:S01]  /*6c610*/  LDL.LU R40, [R1+0x1fc] ;  /* 0x0001fc0001287983 */ /* 0x000ea20000300800 */
[----:B------:R-:W-:Y:S01]  /*6c620*/  PRMT R21, R65, 0x9910, RZ ;  /* 0x0000991041157816 */ /* 0x000fe200000000ff */
[----:B------:R-:W3:Y:S01]  /*6c630*/  LDCU UR6, c[0x0][0x398] ;  /* 0x00007300ff0677ac */ /* 0x000ee20008000800 */
[----:B0-----:R-:W-:Y:S01]  /*6c640*/  SHF.R.S32.HI R19, RZ, 0x8, R20 ;  /* 0x00000008ff137819 */ /* 0x001fe20000011414 */
[----:B------:R-:W3:Y:S01]  /*6c650*/  LDL.LU.64 R68, [R1+0x440] ;  /* 0x0004400001447983 */ /* 0x000ee20000300a00 */
[----:B----4-:R-:W-:-:S02]  /*6c660*/  SHF.R.S32.HI R17, RZ, 0x8, R0 ;  /* 0x00000008ff117819 */ /* 0x010fc40000011400 */
[----:B------:R-:W-:Y:S01]  /*6c670*/  SHF.R.S32.HI R21, RZ, 0x8, R21 ;  /* 0x00000008ff157819 */ /* 0x000fe20000011415 */
[----:B------:R-:W4:Y:S04]  /*6c680*/  LDL.LU.64 R72, [R1+0x438] ;  /* 0x0004380001487983 */ /* 0x000f280000300a00 */
[----:B------:R0:W-:Y:S01]  /*6c690*/  @P5 STG.E.U8 desc[UR14][R14.64], R17 ;  /* 0x000000110e005986 */ /* 0x0001e2000c10110e */
[----:B------:R-:W-:-:S03]  /*6c6a0*/  ISETP.LT.AND P5, PT, R67, UR11, !P0 ;  /* 0x0000000b43007c0c */ /* 0x000fc6000c7a1270 */
[----:B------:R-:W-:Y:S01]  /*6c6b0*/  @P1 STG.E.U8 desc[UR14][R12.64], R19 ;  /* 0x000000130c001986 */ /* 0x000fe2000c10110e */
[----:B------:R-:W-:-:S03]  /*6c6c0*/  ISETP.LT.AND P1, PT, R67, UR8, !P3 ;  /* 0x0000000843007c0c */ /* 0x000fc6000df21270 */
[----:B------:R-:W3:Y:S04]  /*6c6d0*/  LDL.LU.64 R70, [R1+0x430] ;  /* 0x0004300001467983 */ /* 0x000ee80000300a00 */
[----:B------:R-:W3:Y:S04]  /*6c6e0*/  LDL.LU R67, [R1+0x1ce8] ;  /* 0x001ce80001437983 */ /* 0x000ee80000300800 */
[----:B------:R0:W-:Y:S01]  /*6c6f0*/  @P4 STG.E.U8 desc[UR14][R10.64], R21 ;  /* 0x000000150a004986 */ /* 0x0001e2000c10110e */
[----:B------:R-:W-:Y:S02]  /*6c700*/  ISETP.LT.AND P4, PT, R5, UR9, !P3 ;  /* 0x0000000905007c0c */ /* 0x000fe4000df81270 */
[----:B-----5:R-:W-:-:S05]  /*6c710*/  F2FP.SATFINITE.E5M2.F32.PACK_AB_MERGE_C R23, R49, R48, RZ ;  /* 0x000000303117723e */ /* 0x020fca00048060ff */
[----:B------:R5:W-:Y:S01]  /*6c720*/  @P2 STG.E.U8 desc[UR14][R8.64], R23 ;  /* 0x0000001708002986 */ /* 0x000be2000c10110e */
[----:B------:R-:W-:-:S03]  /*6c730*/  ISETP.LT.AND P2, PT, R5, UR12, !P0 ;  /* 0x0000000c05007c0c */ /* 0x000fc6000c741270 */
[----:B------:R-:W4:Y:S01]  /*6c740*/  LDL.LU R5, [R1+0x1ce4] ;  /* 0x001ce40001057983 */ /* 0x000f220000300800 */
[----:B0-----:R-:W-:Y:S02]  /*6c750*/  F2FP.SATFINITE.E5M2.F32.PACK_AB_MERGE_C R15, R47, R46, RZ ;  /* 0x0000002e2f0f723e */ /* 0x001fe400048060ff */
[----:B-1----:R-:W-:Y:S02]  /*6c760*/  ISETP.LT.AND P3, PT, R44, UR4, !P3 ;  /* 0x000000042c007c0c */ /* 0x002fe4000df61270 */
[----:B------:R-:W-:Y:S01]  /*6c770*/  PRMT R10, R15, 0x9910, RZ ;  /* 0x000099100f0a7816 */ /* 0x000fe200000000ff */
[----:B------:R0:W-:Y:S01]  /*6c780*/  @P1 STG.E.U8 desc[UR14][R6.64], R15 ;  /* 0x0000000f06001986 */ /* 0x0001e2000c10110e */
[----:B------:R-:W-:Y:S02]  /*6c790*/  PRMT R0, R23, 0x9910, RZ ;  /* 0x0000991017007816 */ /* 0x000fe400000000ff */
[----:B--2---:R-:W-:-:S04]  /*6c7a0*/  F2FP.SATFINITE.E5M2.F32.PACK_AB_MERGE_C R13, R40, R42, RZ ;  /* 0x0000002a280d723e */ /* 0x004fc800048060ff */
[----:B-----5:R-:W-:Y:S01]  /*6c7b0*/  PRMT R9, R13, 0x9910, RZ ;  /* 0x000099100d097816 */ /* 0x020fe200000000ff */
[----:B------:R-:W-:Y:S01]  /*6c7c0*/  IMAD.MOV.U32 R8, RZ, RZ, R10 ;  /* 0x000000ffff087224 */ /* 0x000fe200078e000a */
[----:B------:R-:W-:-:S03]  /*6c7d0*/  SHF.R.S32.HI R0, RZ, 0x8, R0 ;  /* 0x00000008ff007819 */ /* 0x000fc60000011400 */
[----:B0-----:R-:W-:Y:S01]  /*6c7e0*/  IMAD.MOV.U32 R6, RZ, RZ, R9 ;  /* 0x000000ffff067224 */ /* 0x001fe200078e0009 */
[----:B------:R0:W-:Y:S01]  /*6c7f0*/  @P4 STG.E.U8 desc[UR14][R2.64], R13 ;  /* 0x0000000d02004986 */ /* 0x0001e2000c10110e */
[----:B------:R-:W-:Y:S02]  /*6c800*/  SHF.R.S32.HI R8, RZ, 0x8, R8 ;  /* 0x00000008ff087819 */ /* 0x000fe40000011408 */
[----:B---3--:R-:W-:Y:S02]  /*6c810*/  F2FP.SATFINITE.E5M2.F32.PACK_AB_MERGE_C R67, R67, R66, RZ ;  /* 0x000000424343723e */ /* 0x008fe400048060ff */
[----:B0-----:R-:W-:-:S03]  /*6c820*/  SHF.R.S32.HI R2, RZ, 0x8, R6 ;  /* 0x00000008ff027819 */ /* 0x001fc60000011406 */
[----:B----4-:R-:W-:Y:S04]  /*6c830*/  @P3 STG.E.U8 desc[UR14][R4.64], R67 ;  /* 0x0000004304003986 */ /* 0x010fe8000c10110e */
[----:B------:R-:W-:Y:S04]  /*6c840*/  @P6 STG.E.U8 desc[UR14][R68.64], R0 ;  /* 0x0000000044006986 */ /* 0x000fe8000c10110e */
[----:B------:R-:W-:Y:S04]  /*6c850*/  @P5 STG.E.U8 desc[UR14][R72.64], R8 ;  /* 0x0000000848005986 */ /* 0x000fe8000c10110e */
[----:B------:R0:W-:Y:S04]  /*6c860*/  @P2 STG.E.U8 desc[UR14][R70.64], R2 ;  /* 0x0000000246002986 */ /* 0x0001e8000c10110e */
[----:B0-----:R-:W2:Y:S01]  /*6c870*/  LDL.LU.64 R70, [R1+0x428] ;  /* 0x0004280001467983 */ /* 0x001ea20000300a00 */
[----:B------:R-:W-:-:S02]  /*6c880*/  PRMT R10, R67, 0x9910, RZ ;  /* 0x00009910430a7816 */ /* 0x000fc400000000ff */
[----:B------:R-:W-:-:S03]  /*6c890*/  ISETP.LT.AND P0, PT, R44, UR6, !P0 ;  /* 0x000000062c007c0c */ /* 0x000fc6000c701270 */
[----:B------:R-:W-:-:S05]  /*6c8a0*/  IMAD.MOV.U32 R7, RZ, RZ, R10 ;  /* 0x000000ffff077224 */ /* 0x000fca00078e000a */
[----:B------:R-:W-:-:S05]  /*6c8b0*/  SHF.R.S32.HI R3, RZ, 0x8, R7 ;  /* 0x00000008ff037819 */ /* 0x000fca0000011407 */
[----:B--2---:R0:W-:Y:S01]  /*6c8c0*/  @P0 STG.E.U8 desc[UR14][R70.64], R3 ;  /* 0x0000000346000986 */ /* 0x0041e2000c10110e */
[----:B------:R-:W-:Y:S06]  /*6c8d0*/  BAR.SYNC.DEFER_BLOCKING 0x0 ;  /* 0x0000000000007b1d */ /* 0x000fec0000010000 */
[----:B------:R-:W-:Y:S05]  /*6c8e0*/  BRA.U UP0, `(.L_x_13) ;  /* 0x0000000100a07547 */ /* 0x000fea000b800000 */
[----:B------:R-:W1:Y:S01]  /*6c8f0*/  S2UR UR6, SR_CgaCtaId ;  /* 0x00000000000679c3 */ /* 0x000e620000008800 */
[----:B------:R-:W-:Y:S01]  /*6c900*/  NOP ;  /* 0x0000000000007918 */ /* 0x000fe20000000000 */
[----:B------:R-:W-:Y:S01]  /*6c910*/  UMOV UR4, 0x50 ;  /* 0x0000005000047882 */ /* 0x000fe20000000000 */
[----:B------:R-:W-:Y:S02]  /*6c920*/  IMAD.U32 R0, RZ, RZ, UR5 ;  /* 0x00000005ff007e24 */ /* 0x000fe4000f8e00ff */
[----:B0-----:R-:W-:Y:S02]  /*6c930*/  IMAD.MOV.U32 R3, RZ, RZ, 0xffff ;  /* 0x0000ffffff037424 */ /* 0x001fe400078e00ff */
[----:B------:R-:W-:Y:S01]  /*6c940*/  IMAD.MOV.U32 R7, RZ, RZ, 0x1 ;  /* 0x00000001ff077424 */ /* 0x000fe200078e00ff */
[----:B------:R-:W-:-:S04]  /*6c950*/  LOP3.LUT R0, R0, 0xffff, RZ, 0xc0, !PT ;  /* 0x0000ffff00007812 */ /* 0x000fc800078ec0ff */
[----:B------:R-:W-:-:S05]  /*6c960*/  SHF.R.U32.HI R0, RZ, 0x5, R0 ;  /* 0x00000005ff007819 */ /* 0x000fca0000011600 */
[----:B------:R-:W-:Y:S01]  /*6c970*/  VIADD R2, R0, 0x10 ;  /* 0x0000001000027836 */ /* 0x000fe20000000000 */
[----:B------:R-:W-:Y:S01]  /*6c980*/  SHF.L.U32 R0, R3, R0, RZ ;  /* 0x0000000003007219 */ /* 0x000fe200000006ff */
[----:B-1----:R-:W-:-:S03]  /*6c990*/  ULEA UR6, UR6, UR4, 0x18 ;  /* 0x0000000406067291 */ /* 0x002fc6000f8ec0ff */
[----:B------:R-:W-:-:S04]  /*6c9a0*/  SHF.L.U32 R3, R7, R2, RZ ;  /* 0x0000000207037219 */ /* 0x000fc800000006ff */
[----:B------:R-:W-:Y:S02]  /*6c9b0*/  LOP3.LUT R0, R3, R0, RZ, 0xfc, !PT ;  /* 0x0000000003007212 */ /* 0x000fe400078efcff */
[----:B------:R-:W0:Y:S02]  /*6c9c0*/  LDS R5, [UR6] ;  /* 0x00000006ff057984 */ /* 0x000e240008000800 */
[C---:B------:R-:W-:Y:S02]  /*6c9d0*/  LOP3.LUT R2, R0.reuse, 0xffff, RZ, 0xc0, !PT ;  /* 0x0000ffff00027812 */ /* 0x040fe400078ec0ff */
[----:B0-----:R-:W-:-:S04]  /*6c9e0*/  LOP3.LUT R3, R0, 0xffff, R5, 0x80, !PT ;  /* 0x0000ffff00037812 */ /* 0x001fc800078e8005 */
[----:B------:R-:W-:-:S13]  /*6c9f0*/  ISETP.NE.AND P0, PT, R3, R2, PT ;  /* 0x000000020300720c */ /* 0x000fda0003f05270 */
[----:B------:R-:W-:Y:S05]  /*6ca00*/  @P0 BRA `(.L_x_14) ;  /* 0x0000000000500947 */ /* 0x000fea0003800000 */
[----:B------:R-:W-:Y:S02]  /*6ca10*/  SHF.R.U32.HI R5, RZ, 0x10, R5 ;  /* 0x00000010ff057819 */ /* 0x000fe40000011605 */
[----:B------:R-:W-:-:S04]  /*6ca20*/  SHF.R.U32.HI R2, RZ, 0x10, R0 ;  /* 0x00000010ff027819 */ /* 0x000fc80000011600 */
[----:B------:R-:W-:-:S04]  /*6ca30*/  LOP3.LUT R5, R5, R2, RZ, 0xc0, !PT ;  /* 0x0000000205057212 */ /* 0x000fc800078ec0ff */
[----:B------:R-:W-:-:S13]  /*6ca40*/  ISETP.NE.AND P0, PT, R5, R2, PT ;  /* 0x000000020500720c */ /* 0x000fda0003f05270 */
[----:B------:R-:W-:Y:S05]  /*6ca50*/  @P0 BRA `(.L_x_15) ;  /* 0x0000000000300947 */ /* 0x000fea0003800000 */
[----:B------:R-:W-:Y:S01]  /*6ca60*/  R2UR UR4, R0 ;  /* 0x00000000000472ca */ /* 0x000fe200000e0000 */
[----:B------:R-:W-:Y:S01]  /*6ca70*/  VOTEU.ANY UR5, UPT, PT ;  /* 0x0000000000057886 */ /* 0x000fe200038e0100 */
[----:B------:R-:W0:Y:S01]  /*6ca80*/  S2R R0, SR_LANEID ;  /* 0x0000000000007919 */ /* 0x000e220000000000 */
[----:B------:R-:W-:-:S10]  /*6ca90*/  UFLO.U32 UR5, UR5 ;  /* 0x00000005000572bd */ /* 0x000fd400080e0000 */
[----:B------:R-:W-:-:S06]  /*6caa0*/  ULOP3.LUT UR4, URZ, UR4, URZ, 0x33, !UPT ;  /* 0x00000004ff047292 */ /* 0x000fcc000f8e33ff */
[----:B------:R-:W-:-:S04]  /*6cab0*/  IMAD.U32 R2, RZ, RZ, UR4 ;  /* 0x00000004ff027e24 */ /* 0x000fc8000f8e00ff */
[----:B------:R-:W1:Y:S02]  /*6cac0*/  REDUX UR7, R2 ;  /* 0x00000000020773c4 */ /* 0x000e640000000000 */
[----:B------:R2:W-:Y:S01]  /*6cad0*/  UTCATOMSWS.AND URZ, UR4 ;  /* 0x0000000400ff79e3 */ /* 0x0005e20008000000 */
[----:B0-----:R-:W-:Y:S01]  /*6cae0*/  ISETP.EQ.U32.AND P0, PT, R0, UR5, PT ;  /* 0x0000000500007c0c */ /* 0x001fe2000bf02070 */
[----:B-1----:R-:W-:-:S12]  /*6caf0*/  IMAD.U32 R0, RZ, RZ, UR7 ;  /* 0x00000007ff007e24 */ /* 0x002fd8000f8e00ff */
[----:B------:R2:W-:Y:S01]  /*6cb00*/  @P0 ATOMS.AND RZ, [UR6], R0 ;  /* 0x00000000ffff098c */ /* 0x0005e2000a800006 */
[----:B------:R-:W-:Y:S05]  /*6cb10*/  BRA `(.L_x_13) ;  /* 0x0000000000147947 */ /* 0x000fea0003800000 */
.L_x_15:
[----:B------:R-:W-:-:S07]  /*6cb20*/  MOV R2, 0x6cb40 ;  /* 0x0006cb4000027802 */ /* 0x000fce0000000f00 */
[----:B------:R-:W-:Y:S05]  /*6cb30*/  CALL.REL.NOINC `($__internal_0_$__cuda_sm10x_tcgen05_guardrail_trap_col_being_dealloced_not_returned_by_alloc) ;  /* 0x00000000002c7944 */ /* 0x000fea0003c00000 */
[----:B------:R-:W-:Y:S05]  /*6cb40*/  BRA `(.L_x_13) ;  /* 0x0000000000087947 */ /* 0x000fea0003800000 */
.L_x_14:
[----:B------:R-:W-:-:S07]  /*6cb50*/  MOV R2, 0x6cb70 ;  /* 0x0006cb7000027802 */ /* 0x000fce0000000f00 */
[----:B------:R-:W-:Y:S05]  /*6cb60*/  CALL.REL.NOINC `($__internal_2_$__cuda_sm10x_tcgen05_guardrail_trap_unallocated_columns_being_dealloced) ;  /* 0x0000000000387944 */ /* 0x000fea0003c00000 */
.L_x_13:
[----:B------:R-:W-:Y:S01]  /*6cb70*/  NOP ;  /* 0x0000000000007918 */ /* 0x000fe20000000000 */
[----:B--2---:R-:W-:Y:S05]  /*6cb80*/  EXIT ;  /* 0x000000000000794d */ /* 0x004fea0003800000 */
.L_x_8:
[----:B------:R-:W0:Y:S02]  /*6cb90*/  SYNCS.PHASECHK.TRANS64.TRYWAIT P1, [UR6], R21 ;  /* 0x00000015ff0075a7 */ /* 0x000e240008021106 */
[----:B0-----:R-:W-:Y:S05]  /*6cba0*/  @!P1 BRA `(.L_x_8) ;  /* 0xfffffffc00f89947 */ /* 0x001fea000383ffff */
[----:B------:R-:W-:Y:S05]  /*6cbb0*/  BRA `(.L_x_16) ;  /* 0xfffffd0800547947 */ /* 0x000fea000383ffff */
.L_x_12:
[----:B------:R-:W0:Y:S02]  /*6cbc0*/  SYNCS.PHASECHK.TRANS64.TRYWAIT P6, [UR6], R3 ;  /* 0x00000003ff0075a7 */ /* 0x000e2400080c1106 */
[----:B0-----:R-:W-:Y:S05]  /*6cbd0*/  @!P6 BRA `(.L_x_12) ;  /* 0xfffffffc00f8e947 */ /* 0x001fea000383ffff */
[----:B------:R-:W-:Y:S05]  /*6cbe0*/  BRA `(.L_x_11) ;  /* 0xfffffeb0009c7947 */ /* 0x000fea000383ffff */
        .weak           $__internal_0_$__cuda_sm10x_tcgen05_guardrail_trap_col_being_dealloced_not_returned_by_alloc
        .type           $__internal_0_$__cuda_sm10x_tcgen05_guardrail_trap_col_being_dealloced_not_returned_by_alloc,@function
        .size           $__internal_0_$__cuda_sm10x_tcgen05_guardrail_trap_col_being_dealloced_not_returned_by_alloc,($__internal_1_$__cuda_sm10x_tcgen05_guardrail_trap_phase_invalid_during_alloc - $__internal_0_$__cuda_sm10x_tcgen05_guardrail_trap_col_being_dealloced_not_returned_by_alloc)
$__internal_0_$__cuda_sm10x_tcgen05_guardrail_trap_col_being_dealloced_not_returned_by_alloc:
[----:B------:R-:W-:Y:S05]  /*6cbf0*/  BPT.TRAP 0x1 ;  /* 0x000000040000795c */ /* 0x000fea0000300000 */
[----:B------:R-:W-:-:S04]  /*6cc00*/  IMAD.MOV.U32 R3, RZ, RZ, 0x0 ;  /* 0x00000000ff037424 */ /* 0x000fc800078e00ff */
[----:B------:R-:W-:Y:S05]  /*6cc10*/  RET.REL.NODEC R2 `(matmul_kernel) ;  /* 0xfffff93002f87950 */ /* 0x000fea0003c3ffff */
        .weak           $__internal_1_$__cuda_sm10x_tcgen05_guardrail_trap_phase_invalid_during_alloc
        .type           $__internal_1_$__cuda_sm10x_tcgen05_guardrail_trap_phase_invalid_during_alloc,@function
        .size           $__internal_1_$__cuda_sm10x_tcgen05_guardrail_trap_phase_invalid_during_alloc,($__internal_2_$__cuda_sm10x_tcgen05_guardrail_trap_unallocated_columns_being_dealloced - $__internal_1_$__cuda_sm10x_tcgen05_guardrail_trap_phase_invalid_during_alloc)
$__internal_1_$__cuda_sm10x_tcgen05_guardrail_trap_phase_invalid_during_alloc:
[----:B------:R-:W-:Y:S05]  /*6cc20*/  BPT.TRAP 0x1 ;  /* 0x000000040000795c */ /* 0x000fea0000300000 */
[----:B------:R-:W-:-:S04]  /*6cc30*/  IMAD.MOV.U32 R3, RZ, RZ, 0x0 ;  /* 0x00000000ff037424 */ /* 0x000fc800078e00ff */
[----:B------:R-:W-:Y:S05]  /*6cc40*/  RET.REL.NODEC R2 `(matmul_kernel) ;  /* 0xfffff93002ec7950 */ /* 0x000fea0003c3ffff */
        .weak           $__internal_2_$__cuda_sm10x_tcgen05_guardrail_trap_unallocated_columns_being_dealloced
        .type           $__internal_2_$__cuda_sm10x_tcgen05_guardrail_trap_unallocated_columns_being_dealloced,@function
        .size           $__internal_2_$__cuda_sm10x_tcgen05_guardrail_trap_unallocated_columns_being_dealloced,(.L_x_20 - $__internal_2_$__cuda_sm10x_tcgen05_guardrail_trap_unallocated_columns_being_dealloced)
$__internal_2_$__cuda_sm10x_tcgen05_guardrail_trap_unallocated_columns_being_dealloced:
[----:B------:R-:W-:Y:S05]  /*6cc50*/  BPT.TRAP 0x1 ;  /* 0x000000040000795c */ /* 0x000fea0000300000 */
[----:B------:R-:W-:-:S04]  /*6cc60*/  IMAD.MOV.U32 R3, RZ, RZ, 0x0 ;  /* 0x00000000ff037424 */ /* 0x000fc800078e00ff */
[----:B------:R-:W-:Y:S05]  /*6cc70*/  RET.REL.NODEC R2 `(matmul_kernel) ;  /* 0xfffff93002e07950 */ /* 0x000fea0003c3ffff */
.L_x_17:
[----:B------:R-:W-:-:S00]  /*6cc80*/  BRA `(.L_x_17) ;  /* 0xfffffffc00fc7947 */ /* 0x000fc0000383ffff */
[----:B------:R-:W-:-:S00]  /*6cc90*/  NOP ;  /* 0x0000000000007918 */ /* 0x000fc00000000000 */
        /* <DEDUP_REMOVED lines=14> */
.L_x_20:


//--------------------- .nv.shared.matmul_kernel  --------------------------
	.section	.nv.shared.matmul_kernel,"aw",@nobits
	.sectionflags	@""
	.align	16
	.zero		1024


//--------------------- .nv.shared.reserved.0     --------------------------
	.section	.nv.shared.reserved.0,"aw",@nobits
	.align	8
	.weak		__nv_reservedSMEM_offset_0_alias
	.size		__nv_reservedSMEM_offset_0_alias, 0, 64
	.other		__nv_reservedSMEM_offset_0_alias,@"STO_CUDA_RESERVED_SHARED STV_DEFAULT"
__nv_reservedSMEM_offset_0_alias:
	.zero		0
.nv.shared.reserved.0:
	.zero		64
	.weak		__nv_reservedSMEM_allocation_phase
	.type		__nv_reservedSMEM_allocation_phase,@object
	.size		__nv_reservedSMEM_allocation_phase,(.L_0 - __nv_reservedSMEM_allocation_phase)
__nv_reservedSMEM_allocation_phase:
	.zero		1
.L_0:
	.zero		7
	.weak		__nv_reservedSMEM_devtool_atexit_pc
	.type		__nv_reservedSMEM_devtool_atexit_pc,@object
	.size		__nv_reservedSMEM_devtool_atexit_pc,(__nv_reservedSMEM_allocation_mask - __nv_reservedSMEM_devtool_atexit_pc)
__nv_reservedSMEM_devtool_atexit_pc:
	.zero		8
	.weak		__nv_reservedSMEM_allocation_mask
	.type		__nv_reservedSMEM_allocation_mask,@object
	.size		__nv_reservedSMEM_allocation_mask,(.L_2 - __nv_reservedSMEM_allocation_mask)
__nv_reservedSMEM_allocation_mask:
	.zero		4
.L_2:


//--------------------- .nv.constant0.matmul_kernel --------------------------
	.section	.nv.constant0.matmul_kernel,"a",@progbits
	.sectionflags	@""
	.align	4
.nv.constant0.matmul_kernel:
	.zero		976


//--------------------- SYMBOLS --------------------------

	.type		.nv.reservedSmem.offset0,@object
	.size		.nv.reservedSmem.offset0,0x4
	.type		.nv.reservedSmem.cap,@object
	.size		.nv.reservedSmem.cap,0x4
